def attn_fwd(
    Q,
    K,
    V,
    Out,
    Lse,
    sm_scale,
    stride_qz,
    stride_qh,
    stride_qm,
    stride_qk,
    stride_kz,
    stride_kh,
    stride_kn,
    stride_kk,
    stride_vz,
    stride_vh,
    stride_vn,
    stride_vk,
    stride_oz,
    stride_oh,
    stride_om,
    stride_ok,
    seqlen_q,
    seqlen_k,
    BLOCK_M: tl.constexpr,
    BLOCK_N: tl.constexpr,
    HEAD_DIM: tl.constexpr,
    CAUSAL: tl.constexpr,
):
    start_m = tl.program_id(0)
    off_hz = tl.program_id(1)
    q_off = off_hz * stride_qh
    k_off = off_hz * stride_kh
    v_off = off_hz * stride_vh
    offs_m = start_m * BLOCK_M + tl.arange(0, BLOCK_M)
    offs_d = tl.arange(0, HEAD_DIM)
    offs_n = tl.arange(0, BLOCK_N)
    q_ptrs = Q + q_off + offs_m[:, None] * stride_qm + offs_d[None, :] * stride_qk
    k_ptrs = K + k_off + offs_d[:, None] * stride_kk + offs_n[None, :] * stride_kn
    v_ptrs = V + v_off + offs_n[:, None] * stride_vn + offs_d[None, :] * stride_vk
    m_i = tl.full([BLOCK_M], float("-inf"), dtype=tl.float32)
    l_i = tl.zeros([BLOCK_M], dtype=tl.float32) + 1.0
    acc = tl.zeros([BLOCK_M, HEAD_DIM], dtype=tl.float32)
    q = tl.load(q_ptrs)
    acc, l_i, m_i = _attn_fwd_inner(
        acc,
        l_i,
        m_i,
        q,
        k_ptrs,
        v_ptrs,
        sm_scale,
        stride_kn,
        stride_vn,
        start_m,
        seqlen_k,
        BLOCK_M,
        BLOCK_N,
        HEAD_DIM,
        CAUSAL,
    )
    acc = acc / l_i[:, None]
    lse = m_i + tl.math.log2(l_i) / 1.4426950408889634
    o_ptrs = (
        Out
        + off_hz * stride_oh
        + offs_m[:, None] * stride_om
        + offs_d[None, :] * stride_ok
    )
    tl.store(o_ptrs, acc.to(Out.dtype.element_ty))
    tl.store(Lse + off_hz * seqlen_q + offs_m, lse)

# config = {"BLOCK_M": 32, "BLOCK_N": 64, "HEAD_DIM": 512, "arch": "sm_90", "causal": true, "dtype": "fp16", "num_stages": 2, "num_warps": 4}
# arch = sm_90


// ===== COMPILED SASS (sm_90a) =====

	.target	sm_90a

	.elftype	@"ET_EXEC"


//--------------------- .note.nv.tkinfo           --------------------------
	.section	.note.nv.tkinfo,"",@"SHT_NOTE"
	.sectionflags	@"SHF_NOTE_NV_TKINFO"
	.tkinfo
        /*0018*/ 	.word	0x00000002
        /*0030*/ 	.string	""
        /*0030*/ 	.string	"ptxas"
        /*0030*/ 	.string	"Cuda compilation tools, release 13.0, V13.0.88"
        /*0030*/ 	.string	"Build cuda_13.0.r13.0/compiler.36424714_0"
        /*0030*/ 	.string	"-v  -suppress-debug-info  -lineinfo  -arch sm_90a "



//--------------------- .note.nv.cuinfo           --------------------------
	.section	.note.nv.cuinfo,"",@"SHT_NOTE"
	.sectionflags	@"SHF_NOTE_NV_CUINFO"
        /*0018*/ 	.short	0x0002
        /*001a*/ 	.short	0x005a
        /*001c*/ 	.short	0x0082
	.zero		2


//--------------------- .nv.info                  --------------------------
	.section	.nv.info,"",@"SHT_CUDA_INFO"
	.align	4


	//----- nvinfo : EIATTR_REGCOUNT
	.align		4
        /*0000*/ 	.byte	0x04, 0x2f
        /*0002*/ 	.short	(.L_2 - .L_1)
	.align		4
.L_1:
        /*0004*/ 	.word	index@(attn_fwd)
        /*0008*/ 	.word	0x00000020


	//----- nvinfo : EIATTR_FRAME_SIZE
	.align		4
.L_2:
        /*000c*/ 	.byte	0x04, 0x11
        /*000e*/ 	.short	(.L_4 - .L_3)
	.align		4
.L_3:
        /*0010*/ 	.word	index@(attn_fwd)
        /*0014*/ 	.word	0x000025a8


	//----- nvinfo : EIATTR_MIN_STACK_SIZE
	.align		4
.L_4:
        /*0018*/ 	.byte	0x04, 0x12
        /*001a*/ 	.short	(.L_6 - .L_5)
	.align		4
.L_5:
        /*001c*/ 	.word	index@(attn_fwd)
        /*0020*/ 	.word	0x000025a8
.L_6:


//--------------------- .nv.compat                --------------------------
	.section	.nv.compat,"",@"SHT_CUDA_COMPAT_INFO"
	.align	4
        /*0000*/ 	.byte	0x02, 0x09, 0x01, 0x00, 0x02, 0x02, 0x01, 0x00, 0x02, 0x05, 0x05, 0x00, 0x03, 0x07, 0x01, 0x01
        /*0010*/ 	.byte	0x02, 0x03, 0x00, 0x00, 0x02, 0x06, 0x01, 0x00, 0x04, 0x0b, 0x08, 0x00, 0x00, 0x00, 0x00, 0x00
        /*0020*/ 	.byte	0x00, 0x00, 0x00, 0x00


//--------------------- .nv.info.attn_fwd         --------------------------
	.section	.nv.info.attn_fwd,"",@"SHT_CUDA_INFO"
	.sectionflags	@""
	.align	4


	//----- nvinfo : EIATTR_CUDA_API_VERSION
	.align		4
        /*0000*/ 	.byte	0x04, 0x37
        /*0002*/ 	.short	(.L_8 - .L_7)
.L_7:
        /*0004*/ 	.word	0x00000082


	//----- nvinfo : EIATTR_KPARAM_INFO
	.align		4
.L_8:
        /*0008*/ 	.byte	0x04, 0x17
        /*000a*/ 	.short	(.L_10 - .L_9)
.L_9:
        /*000c*/ 	.word	0x00000000
        /*0010*/ 	.short	0x0019
        /*0012*/ 	.short	0x0080
        /*0014*/ 	.byte	0x00, 0xf4, 0x21, 0x00


	//----- nvinfo : EIATTR_KPARAM_INFO
	.align		4
.L_10:
        /*0018*/ 	.byte	0x04, 0x17
        /*001a*/ 	.short	(.L_12 - .L_11)
.L_11:
        /*001c*/ 	.word	0x00000000
        /*0020*/ 	.short	0x0018
        /*0022*/ 	.short	0x0078
        /*0024*/ 	.byte	0x00, 0xf4, 0x21, 0x00


	//----- nvinfo : EIATTR_KPARAM_INFO
	.align		4
.L_12:
        /*0028*/ 	.byte	0x04, 0x17
        /*002a*/ 	.short	(.L_14 - .L_13)
.L_13:
        /*002c*/ 	.word	0x00000000
        /*0030*/ 	.short	0x0017
        /*0032*/ 	.short	0x0070
        /*0034*/ 	.byte	0x00, 0xf0, 0x11, 0x00


	//----- nvinfo : EIATTR_KPARAM_INFO
	.align		4
.L_14:
        /*0038*/ 	.byte	0x04, 0x17
        /*003a*/ 	.short	(.L_16 - .L_15)
.L_15:
        /*003c*/ 	.word	0x00000000
        /*0040*/ 	.short	0x0016
        /*0042*/ 	.short	0x006c
        /*0044*/ 	.byte	0x00, 0xf0, 0x11, 0x00


	//----- nvinfo : EIATTR_KPARAM_INFO
	.align		4
.L_16:
        /*0048*/ 	.byte	0x04, 0x17
        /*004a*/ 	.short	(.L_18 - .L_17)
.L_17:
        /*004c*/ 	.word	0x00000000
        /*0050*/ 	.short	0x0015
        /*0052*/ 	.short	0x0068
        /*0054*/ 	.byte	0x00, 0xf0, 0x11, 0x00


	//----- nvinfo : EIATTR_KPARAM_INFO
	.align		4
.L_18:
        /*0058*/ 	.byte	0x04, 0x17
        /*005a*/ 	.short	(.L_20 - .L_19)
.L_19:
        /*005c*/ 	.word	0x00000000
        /*0060*/ 	.short	0x0014
        /*0062*/ 	.short	0x0064
        /*0064*/ 	.byte	0x00, 0xf0, 0x11, 0x00


	//----- nvinfo : EIATTR_KPARAM_INFO
	.align		4
.L_20:
        /*0068*/ 	.byte	0x04, 0x17
        /*006a*/ 	.short	(.L_22 - .L_21)
.L_21:
        /*006c*/ 	.word	0x00000000
        /*0070*/ 	.short	0x0013
        /*0072*/ 	.short	0x0060
        /*0074*/ 	.byte	0x00, 0xf0, 0x11, 0x00


	//----- nvinfo : EIATTR_KPARAM_INFO
	.align		4
.L_22:
        /*0078*/ 	.byte	0x04, 0x17
        /*007a*/ 	.short	(.L_24 - .L_23)
.L_23:
        /*007c*/ 	.word	0x00000000
        /*0080*/ 	.short	0x0012
        /*0082*/ 	.short	0x005c
        /*0084*/ 	.byte	0x00, 0xf0, 0x11, 0x00


	//----- nvinfo : EIATTR_KPARAM_INFO
	.align		4
.L_24:
        /*0088*/ 	.byte	0x04, 0x17
        /*008a*/ 	.short	(.L_26 - .L_25)
.L_25:
        /*008c*/ 	.word	0x00000000
        /*0090*/ 	.short	0x0011
        /*0092*/ 	.short	0x0058
        /*0094*/ 	.byte	0x00, 0xf0, 0x11, 0x00


	//----- nvinfo : EIATTR_KPARAM_INFO
	.align		4
.L_26:
        /*0098*/ 	.byte	0x04, 0x17
        /*009a*/ 	.short	(.L_28 - .L_27)
.L_27:
        /*009c*/ 	.word	0x00000000
        /*00a0*/ 	.short	0x0010
        /*00a2*/ 	.short	0x0054
        /*00a4*/ 	.byte	0x00, 0xf0, 0x11, 0x00


	//----- nvinfo : EIATTR_KPARAM_INFO
	.align		4
.L_28:
        /*00a8*/ 	.byte	0x04, 0x17
        /*00aa*/ 	.short	(.L_30 - .L_29)
.L_29:
        /*00ac*/ 	.word	0x00000000
        /*00b0*/ 	.short	0x000f
        /*00b2*/ 	.short	0x0050
        /*00b4*/ 	.byte	0x00, 0xf0, 0x11, 0x00


	//----- nvinfo : EIATTR_KPARAM_INFO
	.align		4
.L_30:
        /*00b8*/ 	.byte	0x04, 0x17
        /*00ba*/ 	.short	(.L_32 - .L_31)
.L_31:
        /*00bc*/ 	.word	0x00000000
        /*00c0*/ 	.short	0x000e
        /*00c2*/ 	.short	0x004c
        /*00c4*/ 	.byte	0x00, 0xf0, 0x11, 0x00


	//----- nvinfo : EIATTR_KPARAM_INFO
	.align		4
.L_32:
        /*00c8*/ 	.byte	0x04, 0x17
        /*00ca*/ 	.short	(.L_34 - .L_33)
.L_33:
        /*00cc*/ 	.word	0x00000000
        /*00d0*/ 	.short	0x000d
        /*00d2*/ 	.short	0x0048
        /*00d4*/ 	.byte	0x00, 0xf0, 0x11, 0x00


	//----- nvinfo : EIATTR_KPARAM_INFO
	.align		4
.L_34:
        /*00d8*/ 	.byte	0x04, 0x17
        /*00da*/ 	.short	(.L_36 - .L_35)
.L_35:
        /*00dc*/ 	.word	0x00000000
        /*00e0*/ 	.short	0x000c
        /*00e2*/ 	.short	0x0044
        /*00e4*/ 	.byte	0x00, 0xf0, 0x11, 0x00


	//----- nvinfo : EIATTR_KPARAM_INFO
	.align		4
.L_36:
        /*00e8*/ 	.byte	0x04, 0x17
        /*00ea*/ 	.short	(.L_38 - .L_37)
.L_37:
        /*00ec*/ 	.word	0x00000000
        /*00f0*/ 	.short	0x000b
        /*00f2*/ 	.short	0x0040
        /*00f4*/ 	.byte	0x00, 0xf0, 0x11, 0x00


	//----- nvinfo : EIATTR_KPARAM_INFO
	.align		4
.L_38:
        /*00f8*/ 	.byte	0x04, 0x17
        /*00fa*/ 	.short	(.L_40 - .L_39)
.L_39:
        /*00fc*/ 	.word	0x00000000
        /*0100*/ 	.short	0x000a
        /*0102*/ 	.short	0x003c
        /*0104*/ 	.byte	0x00, 0xf0, 0x11, 0x00


	//----- nvinfo : EIATTR_KPARAM_INFO
	.align		4
.L_40:
        /*0108*/ 	.byte	0x04, 0x17
        /*010a*/ 	.short	(.L_42 - .L_41)
.L_41:
        /*010c*/ 	.word	0x00000000
        /*0110*/ 	.short	0x0009
        /*0112*/ 	.short	0x0038
        /*0114*/ 	.byte	0x00, 0xf0, 0x11, 0x00


	//----- nvinfo : EIATTR_KPARAM_INFO
	.align		4
.L_42:
        /*0118*/ 	.byte	0x04, 0x17
        /*011a*/ 	.short	(.L_44 - .L_43)
.L_43:
        /*011c*/ 	.word	0x00000000
        /*0120*/ 	.short	0x0008
        /*0122*/ 	.short	0x0034
        /*0124*/ 	.byte	0x00, 0xf0, 0x11, 0x00


	//----- nvinfo : EIATTR_KPARAM_INFO
	.align		4
.L_44:
        /*0128*/ 	.byte	0x04, 0x17
        /*012a*/ 	.short	(.L_46 - .L_45)
.L_45:
        /*012c*/ 	.word	0x00000000
        /*0130*/ 	.short	0x0007
        /*0132*/ 	.short	0x0030
        /*0134*/ 	.byte	0x00, 0xf0, 0x11, 0x00


	//----- nvinfo : EIATTR_KPARAM_INFO
	.align		4
.L_46:
        /*0138*/ 	.byte	0x04, 0x17
        /*013a*/ 	.short	(.L_48 - .L_47)
.L_47:
        /*013c*/ 	.word	0x00000000
        /*0140*/ 	.short	0x0006
        /*0142*/ 	.short	0x002c
        /*0144*/ 	.byte	0x00, 0xf0, 0x11, 0x00


	//----- nvinfo : EIATTR_KPARAM_INFO
	.align		4
.L_48:
        /*0148*/ 	.byte	0x04, 0x17
        /*014a*/ 	.short	(.L_50 - .L_49)
.L_49:
        /*014c*/ 	.word	0x00000000
        /*0150*/ 	.short	0x0005
        /*0152*/ 	.short	0x0028
        /*0154*/ 	.byte	0x00, 0xf0, 0x11, 0x00


	//----- nvinfo : EIATTR_KPARAM_INFO
	.align		4
.L_50:
        /*0158*/ 	.byte	0x04, 0x17
        /*015a*/ 	.short	(.L_52 - .L_51)
.L_51:
        /*015c*/ 	.word	0x00000000
        /*0160*/ 	.short	0x0004
        /*0162*/ 	.short	0x0020
        /*0164*/ 	.byte	0x00, 0xf4, 0x21, 0x00


	//----- nvinfo : EIATTR_KPARAM_INFO
	.align		4
.L_52:
        /*0168*/ 	.byte	0x04, 0x17
        /*016a*/ 	.short	(.L_54 - .L_53)
.L_53:
        /*016c*/ 	.word	0x00000000
        /*0170*/ 	.short	0x0003
        /*0172*/ 	.short	0x0018
        /*0174*/ 	.byte	0x00, 0xf4, 0x21, 0x00


	//----- nvinfo : EIATTR_KPARAM_INFO
	.align		4
.L_54:
        /*0178*/ 	.byte	0x04, 0x17
        /*017a*/ 	.short	(.L_56 - .L_55)
.L_55:
        /*017c*/ 	.word	0x00000000
        /*0180*/ 	.short	0x0002
        /*0182*/ 	.short	0x0010
        /*0184*/ 	.byte	0x00, 0xf4, 0x21, 0x00


	//----- nvinfo : EIATTR_KPARAM_INFO
	.align		4
.L_56:
        /*0188*/ 	.byte	0x04, 0x17
        /*018a*/ 	.short	(.L_58 - .L_57)
.L_57:
        /*018c*/ 	.word	0x00000000
        /*0190*/ 	.short	0x0001
        /*0192*/ 	.short	0x0008
        /*0194*/ 	.byte	0x00, 0xf4, 0x21, 0x00


	//----- nvinfo : EIATTR_KPARAM_INFO
	.align		4
.L_58:
        /*0198*/ 	.byte	0x04, 0x17
        /*019a*/ 	.short	(.L_60 - .L_59)
.L_59:
        /*019c*/ 	.word	0x00000000
        /*01a0*/ 	.short	0x0000
        /*01a2*/ 	.short	0x0000
        /*01a4*/ 	.byte	0x00, 0xf4, 0x21, 0x00


	//----- nvinfo : EIATTR_SPARSE_MMA_MASK
	.align		4
.L_60:
        /*01a8*/ 	.byte	0x03, 0x50
        /*01aa*/ 	.short	0x0000


	//----- nvinfo : EIATTR_MAXREG_COUNT
	.align		4
        /*01ac*/ 	.byte	0x03, 0x1b
        /*01ae*/ 	.short	0x00ff


	//----- nvinfo : EIATTR_NUM_BARRIERS
	.align		4
        /*01b0*/ 	.byte	0x02, 0x4c
        /*01b2*/ 	.byte	0x01
	.zero		1


	//----- nvinfo : EIATTR_ANNOTATIONS
	.align		4
        /*01b4*/ 	.byte	0x04, 0x55
        /*01b6*/ 	.short	(.L_62 - .L_61)


	//   ....[0]....
.L_61:
        /*01b8*/ 	.word	0x00000001
        /*01bc*/ 	.byte	0xc0, 0x03, 0x00, 0x00, 0x01, 0x00, 0x00, 0x00, 0x80, 0x04, 0x00, 0x00, 0x01, 0x00, 0x00, 0x00
        /* <DEDUP_REMOVED lines=3376> */
        /*d4cc*/ 	.byte	0x30, 0x3c, 0x03, 0x00


	//----- nvinfo : EIATTR_MERCURY_ISA_VERSION
	.align		4
.L_62:
        /*d4d0*/ 	.byte	0x03, 0x5f
        /*d4d2*/ 	.short	0x0101


	//----- nvinfo : EIATTR_COOP_GROUP_MASK_REGIDS
	.align		4
        /*d4d4*/ 	.byte	0x04, 0x29
        /*d4d6*/ 	.short	(.L_64 - .L_63)


	//   ....[0]....
.L_63:
        /*d4d8*/ 	.word	0xffffffff


	//   ....[1]....
        /*d4dc*/ 	.word	0xffffffff


	//   ....[2]....
        /*d4e0*/ 	.word	0xffffffff


	//   ....[3]....
        /*d4e4*/ 	.word	0xffffffff


	//   ....[4]....
        /*d4e8*/ 	.word	0xffffffff


	//   ....[5]....
        /*d4ec*/ 	.word	0xffffffff


	//   ....[6]....
        /*d4f0*/ 	.word	0xffffffff


	//   ....[7]....
        /*d4f4*/ 	.word	0xffffffff


	//   ....[8]....
        /*d4f8*/ 	.word	0xffffffff


	//   ....[9]....
        /*d4fc*/ 	.word	0xffffffff


	//   ....[10]....
        /*d500*/ 	.word	0xffffffff


	//   ....[11]....
        /*d504*/ 	.word	0xffffffff


	//   ....[12]....
        /*d508*/ 	.word	0xffffffff


	//   ....[13]....
        /*d50c*/ 	.word	0xffffffff


	//   ....[14]....
        /*d510*/ 	.word	0xffffffff


	//   ....[15]....
        /*d514*/ 	.word	0xffffffff


	//   ....[16]....
        /*d518*/ 	.word	0xffffffff


	//   ....[17]....
        /*d51c*/ 	.word	0xffffffff


	//   ....[18]....
        /*d520*/ 	.word	0xffffffff


	//   ....[19]....
        /*d524*/ 	.word	0xffffffff


	//----- nvinfo : EIATTR_COOP_GROUP_INSTR_OFFSETS
	.align		4
.L_64:
        /*d528*/ 	.byte	0x04, 0x28
        /*d52a*/ 	.short	(.L_66 - .L_65)


	//   ....[0]....
.L_65:
        /*d52c*/ 	.word	0x000192e0


	//   ....[1]....
        /*d530*/ 	.word	0x00019320


	//   ....[2]....
        /*d534*/ 	.word	0x00019350


	//   ....[3]....
        /*d538*/ 	.word	0x00019370


	//   ....[4]....
        /*d53c*/ 	.word	0x000194f0


	//   ....[5]....
        /*d540*/ 	.word	0x00019500


	//   ....[6]....
        /*d544*/ 	.word	0x00019530


	//   ....[7]....
        /*d548*/ 	.word	0x00019540


	//   ....[8]....
        /*d54c*/ 	.word	0x00019670


	//   ....[9]....
        /*d550*/ 	.word	0x00019690


	//   ....[10]....
        /*d554*/ 	.word	0x00019d60


	//   ....[11]....
        /*d558*/ 	.word	0x00019d70


	//   ....[12]....
        /*d55c*/ 	.word	0x00019d80


	//   ....[13]....
        /*d560*/ 	.word	0x00019d90


	//   ....[14]....
        /*d564*/ 	.word	0x00019e20


	//   ....[15]....
        /*d568*/ 	.word	0x00019e30


	//   ....[16]....
        /*d56c*/ 	.word	0x00019e40


	//   ....[17]....
        /*d570*/ 	.word	0x00019e50


	//   ....[18]....
        /*d574*/ 	.word	0x00019f20


	//   ....[19]....
        /*d578*/ 	.word	0x00019f40


	//----- nvinfo : EIATTR_EXIT_INSTR_OFFSETS
	.align		4
.L_66:
        /*d57c*/ 	.byte	0x04, 0x1c
        /*d57e*/ 	.short	(.L_68 - .L_67)


	//   ....[0]....
.L_67:
        /*d580*/ 	.word	0x00033c20


	//   ....[1]....
        /*d584*/ 	.word	0x00033c60


	//----- nvinfo : EIATTR_REQNTID
	.align		4
.L_68:
        /*d588*/ 	.byte	0x04, 0x10
        /*d58a*/ 	.short	(.L_70 - .L_69)
.L_69:
        /*d58c*/ 	.word	0x00000080
        /*d590*/ 	.word	0x00000001
        /*d594*/ 	.word	0x00000001


	//----- nvinfo : EIATTR_CBANK_PARAM_SIZE
	.align		4
.L_70:
        /*d598*/ 	.byte	0x03, 0x19
        /*d59a*/ 	.short	0x0088


	//----- nvinfo : EIATTR_PARAM_CBANK
	.align		4
        /*d59c*/ 	.byte	0x04, 0x0a
        /*d59e*/ 	.short	(.L_72 - .L_71)
	.align		4
.L_71:
        /*d5a0*/ 	.word	index@(.nv.constant0.attn_fwd)
        /*d5a4*/ 	.short	0x0210
        /*d5a6*/ 	.short	0x0088


	//----- nvinfo : EIATTR_SW_WAR
	.align		4
.L_72:
        /*d5a8*/ 	.byte	0x04, 0x36
        /*d5aa*/ 	.short	(.L_74 - .L_73)
.L_73:
        /*d5ac*/ 	.word	0x00000008
.L_74:


//--------------------- .nv.callgraph             --------------------------
	.section	.nv.callgraph,"",@"SHT_CUDA_CALLGRAPH"
	.align	4
	.sectionentsize	8
	.align		4
        /*0000*/ 	.word	0x00000000
	.align		4
        /*0004*/ 	.word	0xffffffff
	.align		4
        /*0008*/ 	.word	0x00000000
	.align		4
        /*000c*/ 	.word	0xfffffffe
	.align		4
        /*0010*/ 	.word	0x00000000
	.align		4
        /*0014*/ 	.word	0xfffffffd
	.align		4
        /*0018*/ 	.word	0x00000000
	.align		4
        /*001c*/ 	.word	0xfffffffc


//--------------------- .nv.constant4             --------------------------
	.section	.nv.constant4,"a",@progbits
	.align	8
	.align		8
.nv.constant4:
        /*0000*/ 	.dword	_$_str


//--------------------- .text.attn_fwd            --------------------------
	.section	.text.attn_fwd,"ax",@progbits
	.align	128
        .global         attn_fwd
        .type           attn_fwd,@function
        .size           attn_fwd,(.L_x_3 - attn_fwd)
        .other          attn_fwd,@"STO_CUDA_ENTRY STV_DEFAULT"
attn_fwd:
.text.attn_fwd:
[----:B------:R-:W0:Y:S01]  /*0000*/  LDC R1, c[0x0][0x28] ;  /* 0x00000a00ff017b82 */ /* 0x000e220000000800 */
[----:B------:R-:W1:Y:S07]  /*0010*/  S2R R0, SR_CTAID.X ;  /* 0x0000000000007919 */ /* 0x000e6e0000002500 */
[----:B------:R-:W2:Y:S01]  /*0020*/  S2UR UR7, SR_CTAID.Y ;  /* 0x00000000000779c3 */ /* 0x000ea20000002600 */
[----:B------:R-:W-:Y:S01]  /*0030*/  ULDC.64 UR4, c[0x0][0x240] ;  /* 0x0000900000047ab9 */ /* 0x000fe20000000a00 */
[----:B------:R-:W-:Y:S01]  /*0040*/  ULDC.64 UR10, c[0x0][0x208] ;  /* 0x00008200000a7ab9 */ /* 0x000fe20000000a00 */
[----:B------:R-:W3:Y:S01]  /*0050*/  S2R R6, SR_TID.X ;  /* 0x0000000000067919 */ /* 0x000ee20000002100 */
[----:B0-----:R-:W-:-:S04]  /*0060*/  IADD3 R1, R1, -0x25a8, RZ ;  /* 0xffffda5801017810 */ /* 0x001fc80007ffe0ff */
[----:B------:R-:W0:Y:S08]  /*0070*/  LDC R9, c[0x0][0x248] ;  /* 0x00009200ff097b82 */ /* 0x000e300000000800 */
[----:B------:R-:W4:Y:S01]  /*0080*/  LDC.64 R4, c[0x0][0x210] ;  /* 0x00008400ff047b82 */ /* 0x000f220000000a00 */
[----:B--2---:R-:W-:-:S04]  /*0090*/  UIMAD UR4, UR7, UR4, URZ ;  /* 0x00000004070472a4 */ /* 0x004fc8000f8e023f */
[----:B------:R-:W-:Y:S01]  /*00a0*/  USHF.L.U32 UR6, UR4, 0x1, URZ ;  /* 0x0000000104067899 */ /* 0x000fe2000800063f */
[----:B-1----:R-:W-:Y:S01]  /*00b0*/  IMAD.SHL.U32 R3, R0, 0x20, RZ ;  /* 0x0000002000037824 */ /* 0x002fe200078e00ff */
[----:B---3--:R-:W-:-:S04]  /*00c0*/  SHF.R.U32.HI R2, RZ, 0x5, R6 ;  /* 0x00000005ff027819 */ /* 0x008fc80000011606 */
[----:B------:R-:W-:Y:S02]  /*00d0*/  LOP3.LUT R0, R3, 0x1f, R6, 0xf8, !PT ;  /* 0x0000001f03007812 */ /* 0x000fe400078ef806 */
[----:B------:R-:W-:-:S03]  /*00e0*/  SGXT.U32 R2, R2, 0x2 ;  /* 0x000000020202781a */ /* 0x000fc60000000000 */
[----:B------:R-:W-:Y:S01]  /*00f0*/  IMAD R0, R0, UR5, RZ ;  /* 0x0000000500007c24 */ /* 0x000fe2000f8e02ff */
[----:B------:R-:W-:Y:S01]  /*0100*/  UIMAD.WIDE UR4, UR4, 0x2, URZ ;  /* 0x00000002040478a5 */ /* 0x000fe2000f8e023f */
[----:B0-----:R-:W-:Y:S02]  /*0110*/  IMAD R8, R2, R9, RZ ;  /* 0x0000000902087224 */ /* 0x001fe400078e02ff */
[C---:B------:R-:W-:Y:S01]  /*0120*/  IMAD.HI R2, R0.reuse, 0x2, RZ ;  /* 0x0000000200027827 */ /* 0x040fe200078e02ff */
[----:B------:R-:W-:-:S03]  /*0130*/  SHF.L.U32 R3, R0, 0x1, RZ ;  /* 0x0000000100037819 */ /* 0x000fc600000006ff */
[----:B------:R-:W-:Y:S01]  /*0140*/  IMAD R0, R9, 0x4, R8 ;  /* 0x0000000409007824 */ /* 0x000fe200078e0208 */
[----:B----4-:R-:W-:-:S04]  /*0150*/  IADD3 R3, P0, P1, R3, UR6, R4 ;  /* 0x0000000603037c10 */ /* 0x010fc8000f91e004 */
[----:B------:R-:W-:Y:S02]  /*0160*/  IADD3.X R2, R2, UR5, R5, P0, P1 ;  /* 0x0000000502027c10 */ /* 0x000fe400087e2405 */
[CC--:B------:R-:W-:Y:S02]  /*0170*/  LEA R10, P0, R8.reuse, R3.reuse, 0x1 ;  /* 0x00000003080a7211 */ /* 0x0c0fe400078008ff */
[C---:B------:R-:W-:Y:S02]  /*0180*/  LEA R12, R9.reuse, R0, 0x2 ;  /* 0x00000000090c7211 */ /* 0x040fe400078e10ff */
[-C--:B------:R-:W-:Y:S02]  /*0190*/  LEA.HI.X.SX32 R11, R8, R2.reuse, 0x1, P0 ;  /* 0x00000002080b7211 */ /* 0x080fe400000f0eff */
[-C--:B------:R-:W-:Y:S01]  /*01a0*/  LEA R4, P0, R0, R3.reuse, 0x1 ;  /* 0x0000000300047211 */ /* 0x080fe200078008ff */
[----:B------:R-:W-:Y:S01]  /*01b0*/  IMAD R8, R9, 0x4, R12 ;  /* 0x0000000409087824 */ /* 0x000fe200078e020c */
[----:B------:R-:W-:Y:S01]  /*01c0*/  LEA R6, P1, R12, R3, 0x1 ;  /* 0x000000030c067211 */ /* 0x000fe200078208ff */
[----:B------:R-:W2:Y:S01]  /*01d0*/  LDG.E.U16 R19, desc[UR10][R10.64] ;  /* 0x0000000a0a137981 */ /* 0x000ea2000c1e1500 */
[----:B------:R-:W-:-:S02]  /*01e0*/  LEA.HI.X.SX32 R5, R0, R2, 0x1, P0 ;  /* 0x0000000200057211 */ /* 0x000fc400000f0eff */
[C---:B------:R-:W-:Y:S02]  /*01f0*/  LEA R0, R9.reuse, R8, 0x2 ;  /* 0x0000000809007211 */ /* 0x040fe400078e10ff */
[-C--:B------:R-:W-:Y:S01]  /*0200*/  LEA.HI.X.SX32 R7, R12, R2.reuse, 0x1, P1 ;  /* 0x000000020c077211 */ /* 0x080fe200008f0eff */
[----:B------:R-:W3:Y:S01]  /*0210*/  LDG.E.U16 R22, desc[UR10][R4.64] ;  /* 0x0000000a04167981 */ /* 0x000ee2000c1e1500 */
[-C--:B------:R-:W-:Y:S02]  /*0220*/  LEA R16, P0, R8, R3.reuse, 0x1 ;  /* 0x0000000308107211 */ /* 0x080fe400078008ff */
[----:B------:R-:W-:Y:S01]  /*0230*/  LEA R12, P1, R0, R3, 0x1 ;  /* 0x00000003000c7211 */ /* 0x000fe200078208ff */
[----:B------:R-:W-:Y:S01]  /*0240*/  IMAD R18, R9, 0x4, R0 ;  /* 0x0000000409127824 */ /* 0x000fe200078e0200 */
[-C--:B------:R-:W-:Y:S01]  /*0250*/  LEA.HI.X.SX32 R17, R8, R2.reuse, 0x1, P0 ;  /* 0x0000000208117211 */ /* 0x080fe200000f0eff */
[----:B------:R0:W4:Y:S01]  /*0260*/  LDG.E.U16 R23, desc[UR10][R6.64] ;  /* 0x0000000a06177981 */ /* 0x000122000c1e1500 */
[----:B------:R-:W-:-:S02]  /*0270*/  LEA.HI.X.SX32 R13, R0, R2, 0x1, P1 ;  /* 0x00000002000d7211 */ /* 0x000fc400008f0eff */
[CC--:B------:R-:W-:Y:S01]  /*0280*/  LEA R14, P0, R18.reuse, R3.reuse, 0x1 ;  /* 0x00000003120e7211 */ /* 0x0c0fe200078008ff */
[----:B------:R-:W3:Y:S01]  /*0290*/  LDG.E.U16 R21, desc[UR10][R16.64] ;  /* 0x0000000a10157981 */ /* 0x000ee2000c1e1500 */
[C---:B------:R-:W-:Y:S02]  /*02a0*/  LEA R0, R9.reuse, R18, 0x2 ;  /* 0x0000001209007211 */ /* 0x040fe400078e10ff */
[----:B------:R-:W-:Y:S01]  /*02b0*/  LEA.HI.X.SX32 R15, R18, R2, 0x1, P0 ;  /* 0x00000002120f7211 */ /* 0x000fe200000f0eff */
[----:B------:R-:W3:Y:S01]  /*02c0*/  LDG.E.U16 R16, desc[UR10][R12.64] ;  /* 0x0000000a0c107981 */ /* 0x000ee2000c1e1500 */
[----:B0-----:R-:W-:Y:S01]  /*02d0*/  LEA R6, P0, R0, R3, 0x1 ;  /* 0x0000000300067211 */ /* 0x001fe200078008ff */
[----:B------:R-:W-:-:S03]  /*02e0*/  IMAD R8, R9, 0x4, R0 ;  /* 0x0000000409087824 */ /* 0x000fc600078e0200 */
[----:B------:R-:W3:Y:S01]  /*02f0*/  LDG.E.U16 R15, desc[UR10][R14.64] ;  /* 0x0000000a0e0f7981 */ /* 0x000ee2000c1e1500 */
[----:B------:R-:W-:Y:S02]  /*0300*/  LEA.HI.X.SX32 R7, R0, R2, 0x1, P0 ;  /* 0x0000000200077211 */ /* 0x000fe400000f0eff */
[C---:B------:R-:W-:Y:S02]  /*0310*/  LEA R0, R9.reuse, R8, 0x2 ;  /* 0x0000000809007211 */ /* 0x040fe400078e10ff */
[-C--:B------:R-:W-:Y:S01]  /*0320*/  LEA R4, P0, R8, R3.reuse, 0x1 ;  /* 0x0000000308047211 */ /* 0x080fe200078008ff */
[----:B------:R0:W3:Y:S02]  /*0330*/  LDG.E.U16 R13, desc[UR10][R6.64] ;  /* 0x0000000a060d7981 */ /* 0x0000e4000c1e1500 */
[----:B------:R-:W-:Y:S01]  /*0340*/  IMAD R18, R9, 0x4, R0 ;  /* 0x0000000409127824 */ /* 0x000fe200078e0200 */
[----:B------:R-:W-:Y:S02]  /*0350*/  LEA R10, P1, R0, R3, 0x1 ;  /* 0x00000003000a7211 */ /* 0x000fe400078208ff */
[----:B------:R-:W-:-:S02]  /*0360*/  LEA.HI.X.SX32 R5, R8, R2, 0x1, P0 ;  /* 0x0000000208057211 */ /* 0x000fc400000f0eff */
[-C--:B------:R-:W-:Y:S02]  /*0370*/  LEA.HI.X.SX32 R11, R0, R2.reuse, 0x1, P1 ;  /* 0x00000002000b7211 */ /* 0x080fe400008f0eff */
[C---:B0-----:R-:W-:Y:S01]  /*0380*/  LEA R6, P0, R18.reuse, R3, 0x1 ;  /* 0x0000000312067211 */ /* 0x041fe200078008ff */
[----:B------:R0:W3:Y:S03]  /*0390*/  LDG.E.U16 R20, desc[UR10][R4.64] ;  /* 0x0000000a04147981 */ /* 0x0000e6000c1e1500 */
[----:B------:R-:W-:-:S05]  /*03a0*/  LEA.HI.X.SX32 R7, R18, R2, 0x1, P0 ;  /* 0x0000000212077211 */ /* 0x000fca00000f0eff */
[----:B------:R1:W3:Y:S04]  /*03b0*/  LDG.E.U16 R17, desc[UR10][R6.64] ;  /* 0x0000000a06117981 */ /* 0x0002e8000c1e1500 */
[----:B--2---:R2:W-:Y:S04]  /*03c0*/  STL [R1+0x194], R19 ;  /* 0x0001941301007387 */ /* 0x0045e80000100800 */
[----:B--2---:R2:W3:Y:S01]  /*03d0*/  LDG.E.U16 R19, desc[UR10][R10.64] ;  /* 0x0000000a0a137981 */ /* 0x0044e2000c1e1500 */
[----:B------:R-:W-:-:S04]  /*03e0*/  LEA R8, R9, R18, 0x2 ;  /* 0x0000001209087211 */ /* 0x000fc800078e10ff */
[----:B0-----:R-:W-:Y:S01]  /*03f0*/  LEA R4, P0, R8, R3, 0x1 ;  /* 0x0000000308047211 */ /* 0x001fe200078008ff */
[----:B------:R-:W-:-:S03]  /*0400*/  IMAD R0, R9, 0x4, R8 ;  /* 0x0000000409007824 */ /* 0x000fc600078e0208 */
[----:B------:R-:W-:Y:S02]  /*0410*/  LEA.HI.X.SX32 R5, R8, R2, 0x1, P0 ;  /* 0x0000000208057211 */ /* 0x000fe400000f0eff */
[C---:B------:R-:W-:Y:S02]  /*0420*/  LEA R12, R9.reuse, R0, 0x2 ;  /* 0x00000000090c7211 */ /* 0x040fe400078e10ff */
[-C--:B-1----:R-:W-:Y:S01]  /*0430*/  LEA R6, P0, R0, R3.reuse, 0x1 ;  /* 0x0000000300067211 */ /* 0x082fe200078008ff */
[----:B------:R0:W3:Y:S01]  /*0440*/  LDG.E.U16 R14, desc[UR10][R4.64] ;  /* 0x0000000a040e7981 */ /* 0x0000e2000c1e1500 */
[----:B--2---:R-:W-:Y:S01]  /*0450*/  LEA R10, P1, R12, R3, 0x1 ;  /* 0x000000030c0a7211 */ /* 0x004fe200078208ff */
[----:B------:R-:W-:Y:S01]  /*0460*/  IMAD R8, R9, 0x4, R12 ;  /* 0x0000000409087824 */ /* 0x000fe200078e020c */
[-C--:B------:R-:W-:Y:S01]  /*0470*/  LEA.HI.X.SX32 R7, R0, R2.reuse, 0x1, P0 ;  /* 0x0000000200077211 */ /* 0x080fe200000f0eff */
[----:B----4-:R-:W-:Y:S01]  /*0480*/  STL [R1+0x190], R23 ;  /* 0x0001901701007387 */ /* 0x010fe20000100800 */
[----:B------:R-:W-:-:S03]  /*0490*/  LEA.HI.X.SX32 R11, R12, R2, 0x1, P1 ;  /* 0x000000020c0b7211 */ /* 0x000fc600008f0eff */
[----:B---3--:R-:W-:Y:S01]  /*04a0*/  STL [R1+0x1b8], R22 ;  /* 0x0001b81601007387 */ /* 0x008fe20000100800 */
[----:B0-----:R-:W-:-:S03]  /*04b0*/  LEA R4, P0, R8, R3, 0x1 ;  /* 0x0000000308047211 */ /* 0x001fc600078008ff */
[----:B------:R-:W-:Y:S04]  /*04c0*/  STL [R1+0x1b4], R21 ;  /* 0x0001b41501007387 */ /* 0x000fe80000100800 */
[----:B------:R0:W2:Y:S04]  /*04d0*/  LDG.E.U16 R18, desc[UR10][R6.64] ;  /* 0x0000000a06127981 */ /* 0x0000a8000c1e1500 */
[----:B------:R1:W-:Y:S01]  /*04e0*/  STL [R1+0x184], R16 ;  /* 0x0001841001007387 */ /* 0x0003e20000100800 */
[C---:B------:R-:W-:Y:S02]  /*04f0*/  LEA R0, R9.reuse, R8, 0x2 ;  /* 0x0000000809007211 */ /* 0x040fe400078e10ff */
[----:B------:R-:W-:Y:S01]  /*0500*/  LEA.HI.X.SX32 R5, R8, R2, 0x1, P0 ;  /* 0x0000000208057211 */ /* 0x000fe200000f0eff */
[----:B-1----:R1:W3:Y:S01]  /*0510*/  LDG.E.U16 R16, desc[UR10][R10.64] ;  /* 0x0000000a0a107981 */ /* 0x0022e2000c1e1500 */
[----:B0-----:R-:W-:Y:S01]  /*0520*/  LEA R6, P0, R0, R3, 0x1 ;  /* 0x0000000300067211 */ /* 0x001fe200078008ff */
[----:B------:R-:W-:-:S02]  /*0530*/  IMAD R8, R9, 0x4, R0 ;  /* 0x0000000409087824 */ /* 0x000fc400078e0200 */
[----:B------:R0:W-:Y:S01]  /*0540*/  STL [R1+0x1b0], R15 ;  /* 0x0001b00f01007387 */ /* 0x0001e20000100800 */
[----:B------:R-:W-:Y:S02]  /*0550*/  LEA.HI.X.SX32 R7, R0, R2, 0x1, P0 ;  /* 0x0000000200077211 */ /* 0x000fe400000f0eff */
[C---:B-1----:R-:W-:Y:S01]  /*0560*/  LEA R11, R9.reuse, R8, 0x2 ;  /* 0x00000008090b7211 */ /* 0x042fe200078e10ff */
[----:B0-----:R0:W4:Y:S04]  /*0570*/  LDG.E.U16 R15, desc[UR10][R4.64] ;  /* 0x0000000a040f7981 */ /* 0x001128000c1e1500 */
[----:B------:R-:W-:Y:S01]  /*0580*/  IMAD R0, R9, 0x4, R11 ;  /* 0x0000000409007824 */ /* 0x000fe200078e020b */
[----:B------:R1:W-:Y:S01]  /*0590*/  STL [R1+0x180], R13 ;  /* 0x0001800d01007387 */ /* 0x0003e20000100800 */
[----:B0-----:R-:W-:-:S04]  /*05a0*/  LEA R4, P0, R8, R3, 0x1 ;  /* 0x0000000308047211 */ /* 0x001fc800078008ff */
[----:B------:R-:W-:Y:S01]  /*05b0*/  LEA.HI.X.SX32 R5, R8, R2, 0x1, P0 ;  /* 0x0000000208057211 */ /* 0x000fe200000f0eff */
[----:B-1----:R0:W4:Y:S01]  /*05c0*/  LDG.E.U16 R13, desc[UR10][R6.64] ;  /* 0x0000000a060d7981 */ /* 0x002122000c1e1500 */
[----:B------:R-:W-:-:S03]  /*05d0*/  LEA R10, P1, R11, R3, 0x1 ;  /* 0x000000030b0a7211 */ /* 0x000fc600078208ff */
[----:B------:R1:W4:Y:S01]  /*05e0*/  LDG.E.U16 R12, desc[UR10][R4.64] ;  /* 0x0000000a040c7981 */ /* 0x000322000c1e1500 */
[-C--:B------:R-:W-:Y:S02]  /*05f0*/  LEA.HI.X.SX32 R11, R11, R2.reuse, 0x1, P1 ;  /* 0x000000020b0b7211 */ /* 0x080fe400008f0eff */
[C---:B0-----:R-:W-:Y:S01]  /*0600*/  LEA R6, P0, R0.reuse, R3, 0x1 ;  /* 0x0000000300067211 */ /* 0x041fe200078008ff */
[----:B------:R-:W-:Y:S03]  /*0610*/  STL [R1+0x1ac], R20 ;  /* 0x0001ac1401007387 */ /* 0x000fe60000100800 */
[----:B------:R-:W-:Y:S01]  /*0620*/  LEA.HI.X.SX32 R7, R0, R2, 0x1, P0 ;  /* 0x0000000200077211 */ /* 0x000fe200000f0eff */
[----:B------:R0:W-:Y:S04]  /*0630*/  STL [R1+0x174], R19 ;  /* 0x0001741301007387 */ /* 0x0001e80000100800 */
[----:B------:R1:W-:Y:S04]  /*0640*/  STL [R1+0x1a8], R17 ;  /* 0x0001a81101007387 */ /* 0x0003e80000100800 */
[----:B0-----:R0:W4:Y:S04]  /*0650*/  LDG.E.U16 R19, desc[UR10][R10.64] ;  /* 0x0000000a0a137981 */ /* 0x001128000c1e1500 */
[----:B-1----:R1:W4:Y:S01]  /*0660*/  LDG.E.U16 R17, desc[UR10][R6.64] ;  /* 0x0000000a06117981 */ /* 0x002322000c1e1500 */
[----:B------:R-:W-:-:S04]  /*0670*/  LEA R8, R9, R0, 0x2 ;  /* 0x0000000009087211 */ /* 0x000fc800078e10ff */
[----:B------:R-:W-:Y:S01]  /*0680*/  LEA R4, P0, R8, R3, 0x1 ;  /* 0x0000000308047211 */ /* 0x000fe200078008ff */
[----:B------:R-:W-:-:S03]  /*0690*/  IMAD R0, R9, 0x4, R8 ;  /* 0x0000000409007824 */ /* 0x000fc600078e0208 */
[----:B------:R-:W-:Y:S02]  /*06a0*/  LEA.HI.X.SX32 R5, R8, R2, 0x1, P0 ;  /* 0x0000000208057211 */ /* 0x000fe400000f0eff */
[----:B0-----:R-:W-:Y:S01]  /*06b0*/  LEA R11, R9, R0, 0x2 ;  /* 0x00000000090b7211 */ /* 0x001fe200078e10ff */
[----:B------:R0:W-:Y:S01]  /*06c0*/  STL [R1+0x170], R14 ;  /* 0x0001700e01007387 */ /* 0x0001e20000100800 */
[CC--:B-1----:R-:W-:Y:S02]  /*06d0*/  LEA R6, P0, R0.reuse, R3.reuse, 0x1 ;  /* 0x0000000300067211 */ /* 0x0c2fe400078008ff */
[----:B------:R-:W-:Y:S01]  /*06e0*/  LEA R10, P1, R11, R3, 0x1 ;  /* 0x000000030b0a7211 */ /* 0x000fe200078208ff */
[----:B------:R-:W-:Y:S01]  /*06f0*/  IMAD R8, R9, 0x4, R11 ;  /* 0x0000000409087824 */ /* 0x000fe200078e020b */
[-C--:B------:R-:W-:Y:S01]  /*0700*/  LEA.HI.X.SX32 R7, R0, R2.reuse, 0x1, P0 ;  /* 0x0000000200077211 */ /* 0x080fe200000f0eff */
[----:B0-----:R0:W4:Y:S01]  /*0710*/  LDG.E.U16 R14, desc[UR10][R4.64] ;  /* 0x0000000a040e7981 */ /* 0x001122000c1e1500 */
[----:B------:R-:W-:-:S03]  /*0720*/  LEA.HI.X.SX32 R11, R11, R2, 0x1, P1 ;  /* 0x000000020b0b7211 */ /* 0x000fc600008f0eff */
[----:B--2---:R1:W-:Y:S04]  /*0730*/  STL [R1+0x1a4], R18 ;  /* 0x0001a41201007387 */ /* 0x0043e80000100800 */
[----:B---3--:R2:W-:Y:S01]  /*0740*/  STL [R1+0x164], R16 ;  /* 0x0001641001007387 */ /* 0x0085e20000100800 */
[----:B0-----:R-:W-:-:S03]  /*0750*/  LEA R4, P0, R8, R3, 0x1 ;  /* 0x0000000308047211 */ /* 0x001fc600078008ff */
[----:B-1----:R0:W3:Y:S01]  /*0760*/  LDG.E.U16 R18, desc[UR10][R6.64] ;  /* 0x0000000a06127981 */ /* 0x0020e2000c1e1500 */
[----:B------:R-:W-:-:S03]  /*0770*/  LEA R0, R9, R8, 0x2 ;  /* 0x0000000809007211 */ /* 0x000fc600078e10ff */
[----:B--2---:R1:W2:Y:S01]  /*0780*/  LDG.E.U16 R16, desc[UR10][R10.64] ;  /* 0x0000000a0a107981 */ /* 0x0042a2000c1e1500 */
[----:B------:R-:W-:Y:S01]  /*0790*/  LEA.HI.X.SX32 R5, R8, R2, 0x1, P0 ;  /* 0x0000000208057211 */ /* 0x000fe200000f0eff */
[----:B------:R-:W-:Y:S02]  /*07a0*/  IMAD R8, R9, 0x4, R0 ;  /* 0x0000000409087824 */ /* 0x000fe400078e0200 */
[----:B----4-:R4:W-:Y:S01]  /*07b0*/  STL [R1+0x1a0], R15 ;  /* 0x0001a00f01007387 */ /* 0x0109e20000100800 */
[----:B0-----:R-:W-:-:S04]  /*07c0*/  LEA R6, P0, R0, R3, 0x1 ;  /* 0x0000000300067211 */ /* 0x001fc800078008ff */
[----:B------:R-:W-:Y:S01]  /*07d0*/  LEA.HI.X.SX32 R7, R0, R2, 0x1, P0 ;  /* 0x0000000200077211 */ /* 0x000fe200000f0eff */
[----:B----4-:R0:W4:Y:S01]  /*07e0*/  LDG.E.U16 R15, desc[UR10][R4.64] ;  /* 0x0000000a040f7981 */ /* 0x010122000c1e1500 */
[----:B-1----:R-:W-:Y:S02]  /*07f0*/  LEA R11, R9, R8, 0x2 ;  /* 0x00000008090b7211 */ /* 0x002fe400078e10ff */
[----:B0-----:R-:W-:-:S03]  /*0800*/  LEA R4, P0, R8, R3, 0x1 ;  /* 0x0000000308047211 */ /* 0x001fc600078008ff */
[----:B------:R-:W-:Y:S01]  /*0810*/  IMAD R0, R9, 0x4, R11 ;  /* 0x0000000409007824 */ /* 0x000fe200078e020b */
[----:B------:R0:W-:Y:S01]  /*0820*/  STL [R1+0x160], R13 ;  /* 0x0001600d01007387 */ /* 0x0001e20000100800 */
[----:B------:R-:W-:-:S03]  /*0830*/  LEA.HI.X.SX32 R5, R8, R2, 0x1, P0 ;  /* 0x0000000208057211 */ /* 0x000fc600000f0eff */
[----:B------:R1:W-:Y:S01]  /*0840*/  STL [R1+0x19c], R12 ;  /* 0x00019c0c01007387 */ /* 0x0003e20000100800 */
[----:B------:R-:W-:-:S03]  /*0850*/  LEA R10, P1, R11, R3, 0x1 ;  /* 0x000000030b0a7211 */ /* 0x000fc600078208ff */
[----:B0-----:R0:W4:Y:S04]  /*0860*/  LDG.E.U16 R13, desc[UR10][R6.64] ;  /* 0x0000000a060d7981 */ /* 0x001128000c1e1500 */
[----:B-1----:R1:W4:Y:S01]  /*0870*/  LDG.E.U16 R12, desc[UR10][R4.64] ;  /* 0x0000000a040c7981 */ /* 0x002322000c1e1500 */
[----:B------:R-:W-:Y:S02]  /*0880*/  LEA.HI.X.SX32 R11, R11, R2, 0x1, P1 ;  /* 0x000000020b0b7211 */ /* 0x000fe400008f0eff */
[----:B0-----:R-:W-:-:S04]  /*0890*/  LEA R6, P0, R0, R3, 0x1 ;  /* 0x0000000300067211 */ /* 0x001fc800078008ff */
        /* <DEDUP_REMOVED lines=17> */
[----:B---3--:R1:W-:Y:S04]  /*09b0*/  STL [R1+0x18c], R18 ;  /* 0x00018c1201007387 */ /* 0x0083e80000100800 */
[----:B--2---:R2:W-:Y:S01]  /*09c0*/  STL [R1+0x144], R16 ;  /* 0x0001441001007387 */ /* 0x0045e20000100800 */
        /* <DEDUP_REMOVED lines=118> */
[----:B---3--:R1:W-:Y:S01]  /*1130*/  STL [R1+0x12c], R18 ;  /* 0x00012c1201007387 */ /* 0x0083e20000100800 */
[----:B------:R-:W-:-:S03]  /*1140*/  LEA R0, R9, R8, 0x2 ;  /* 0x0000000809007211 */ /* 0x000fc600078e10ff */
[----:B--2---:R2:W-:Y:S01]  /*1150*/  STL [R1+0xe4], R16 ;  /* 0x0000e41001007387 */ /* 0x0045e20000100800 */
[----:B0-----:R-:W-:-:S03]  /*1160*/  LEA R4, P0, R8, R3, 0x1 ;  /* 0x0000000308047211 */ /* 0x001fc600078008ff */
[----:B-1----:R0:W3:Y:S04]  /*1170*/  LDG.E.U16 R18, desc[UR10][R6.64] ;  /* 0x0000000a06127981 */ /* 0x0020e8000c1e1500 */
[----:B--2---:R1:W2:Y:S01]  /*1180*/  LDG.E.U16 R16, desc[UR10][R10.64] ;  /* 0x0000000a0a107981 */ /* 0x0042a2000c1e1500 */
[----:B------:R-:W-:Y:S01]  /*1190*/  LEA.HI.X.SX32 R5, R8, R2, 0x1, P0 ;  /* 0x0000000208057211 */ /* 0x000fe200000f0eff */
[C---:B------:R-:W-:Y:S02]  /*11a0*/  IMAD R8, R9.reuse, 0x4, R0 ;  /* 0x0000000409087824 */ /* 0x040fe400078e0200 */
[----:B----4-:R4:W-:Y:S01]  /*11b0*/  STL [R1+0x128], R15 ;  /* 0x0001280f01007387 */ /* 0x0109e20000100800 */
[C---:B0-----:R-:W-:Y:S02]  /*11c0*/  LEA R6, P0, R0.reuse, R3, 0x1 ;  /* 0x0000000300067211 */ /* 0x041fe400078008ff */
[----:B-1----:R-:W-:Y:S01]  /*11d0*/  LEA R11, R9, R8, 0x2 ;  /* 0x00000008090b7211 */ /* 0x002fe200078e10ff */
[----:B----4-:R0:W4:Y:S01]  /*11e0*/  LDG.E.U16 R15, desc[UR10][R4.64] ;  /* 0x0000000a040f7981 */ /* 0x010122000c1e1500 */
[----:B------:R-:W-:-:S02]  /*11f0*/  LEA.HI.X.SX32 R7, R0, R2, 0x1, P0 ;  /* 0x0000000200077211 */ /* 0x000fc400000f0eff */
[-C--:B------:R-:W-:Y:S01]  /*1200*/  LEA R10, P1, R11, R3.reuse, 0x1 ;  /* 0x000000030b0a7211 */ /* 0x080fe200078208ff */
[----:B------:R-:W-:Y:S01]  /*1210*/  IMAD R0, R9, 0x4, R11 ;  /* 0x0000000409007824 */ /* 0x000fe200078e020b */
[CC--:B0-----:R-:W-:Y:S02]  /*1220*/  LEA R4, P0, R8.reuse, R3.reuse, 0x1 ;  /* 0x0000000308047211 */ /* 0x0c1fe400078008ff */
[-C--:B------:R-:W-:Y:S02]  /*1230*/  LEA.HI.X.SX32 R11, R11, R2.reuse, 0x1, P1 ;  /* 0x000000020b0b7211 */ /* 0x080fe400008f0eff */
[----:B------:R-:W-:Y:S01]  /*1240*/  LEA.HI.X.SX32 R5, R8, R2, 0x1, P0 ;  /* 0x0000000208057211 */ /* 0x000fe200000f0eff */
[----:B------:R0:W-:Y:S04]  /*1250*/  STL [R1+0xe0], R13 ;  /* 0x0000e00d01007387 */ /* 0x0001e80000100800 */
[----:B------:R1:W-:Y:S04]  /*1260*/  STL [R1+0x11c], R12 ;  /* 0x00011c0c01007387 */ /* 0x0003e80000100800 */
[----:B------:R-:W4:Y:S04]  /*1270*/  LDG.E.U16 R20, desc[UR10][R10.64] ;  /* 0x0000000a0a147981 */ /* 0x000f28000c1e1500 */
[----:B0-----:R0:W4:Y:S04]  /*1280*/  LDG.E.U16 R13, desc[UR10][R6.64] ;  /* 0x0000000a060d7981 */ /* 0x001128000c1e1500 */
[----:B-1----:R1:W4:Y:S01]  /*1290*/  LDG.E.U16 R12, desc[UR10][R4.64] ;  /* 0x0000000a040c7981 */ /* 0x002322000c1e1500 */
[----:B0-----:R-:W-:-:S04]  /*12a0*/  LEA R6, P0, R0, R3, 0x1 ;  /* 0x0000000300067211 */ /* 0x001fc800078008ff */
[----:B------:R-:W-:Y:S01]  /*12b0*/  LEA.HI.X.SX32 R7, R0, R2, 0x1, P0 ;  /* 0x0000000200077211 */ /* 0x000fe200000f0eff */
[----:B------:R-:W-:Y:S04]  /*12c0*/  STL [R1+0xdc], R19 ;  /* 0x0000dc1301007387 */ /* 0x000fe80000100800 */
[----:B------:R0:W-:Y:S04]  /*12d0*/  STL [R1+0x118], R17 ;  /* 0x0001181101007387 */ /* 0x0001e80000100800 */
[----:B0-----:R0:W4:Y:S01]  /*12e0*/  LDG.E.U16 R17, desc[UR10][R6.64] ;  /* 0x0000000a06117981 */ /* 0x001122000c1e1500 */
[----:B------:R-:W-:-:S05]  /*12f0*/  LEA R8, R9, R0, 0x2 ;  /* 0x0000000009087211 */ /* 0x000fca00078e10ff */
[----:B------:R-:W-:Y:S01]  /*1300*/  IMAD R0, R9, 0x4, R8 ;  /* 0x0000000409007824 */ /* 0x000fe200078e0208 */
[----:B-1----:R-:W-:-:S04]  /*1310*/  LEA R4, P0, R8, R3, 0x1 ;  /* 0x0000000308047211 */ /* 0x002fc800078008ff */
[C---:B------:R-:W-:Y:S02]  /*1320*/  LEA R11, R9.reuse, R0, 0x2 ;  /* 0x00000000090b7211 */ /* 0x040fe400078e10ff */
[-C--:B------:R-:W-:Y:S02]  /*1330*/  LEA.HI.X.SX32 R5, R8, R2.reuse, 0x1, P0 ;  /* 0x0000000208057211 */ /* 0x080fe400000f0eff */
[C---:B0-----:R-:W-:Y:S01]  /*1340*/  LEA R6, P0, R0.reuse, R3, 0x1 ;  /* 0x0000000300067211 */ /* 0x041fe200078008ff */
[C---:B------:R-:W-:Y:S01]  /*1350*/  IMAD R8, R9.reuse, 0x4, R11 ;  /* 0x0000000409087824 */ /* 0x040fe200078e020b */
[----:B------:R0:W-:Y:S02]  /*1360*/  STL [R1+0xd0], R14 ;  /* 0x0000d00e01007387 */ /* 0x0001e40000100800 */
[----:B------:R-:W-:Y:S02]  /*1370*/  LEA.HI.X.SX32 R7, R0, R2, 0x1, P0 ;  /* 0x0000000200077211 */ /* 0x000fe400000f0eff */
[----:B------:R-:W-:-:S02]  /*1380*/  LEA R0, R9, R8, 0x2 ;  /* 0x0000000809007211 */ /* 0x000fc400078e10ff */
[CC--:B------:R-:W-:Y:S01]  /*1390*/  LEA R10, P1, R11.reuse, R3.reuse, 0x1 ;  /* 0x000000030b0a7211 */ /* 0x0c0fe200078208ff */
[----:B------:R-:W4:Y:S04]  /*13a0*/  LDG.E.U16 R19, desc[UR10][R6.64] ;  /* 0x0000000a06137981 */ /* 0x000f28000c1e1500 */
[----:B0-----:R0:W4:Y:S01]  /*13b0*/  LDG.E.U16 R14, desc[UR10][R4.64] ;  /* 0x0000000a040e7981 */ /* 0x001122000c1e1500 */
[-C--:B------:R-:W-:Y:S02]  /*13c0*/  LEA.HI.X.SX32 R11, R11, R2.reuse, 0x1, P1 ;  /* 0x000000020b0b7211 */ /* 0x080fe400008f0eff */
[CC--:B0-----:R-:W-:Y:S01]  /*13d0*/  LEA R4, P0, R8.reuse, R3.reuse, 0x1 ;  /* 0x0000000308047211 */ /* 0x0c1fe200078008ff */
[----:B---3--:R0:W-:Y:S03]  /*13e0*/  STL [R1+0x10c], R18 ;  /* 0x00010c1201007387 */ /* 0x0081e60000100800 */
[-C--:B------:R-:W-:Y:S01]  /*13f0*/  LEA.HI.X.SX32 R5, R8, R2.reuse, 0x1, P0 ;  /* 0x0000000208057211 */ /* 0x080fe200000f0eff */
[----:B------:R-:W-:Y:S01]  /*1400*/  IMAD R8, R9, 0x4, R0 ;  /* 0x0000000409087824 */ /* 0x000fe200078e0200 */
[CC--:B------:R-:W-:Y:S01]  /*1410*/  LEA R6, P0, R0.reuse, R3.reuse, 0x1 ;  /* 0x0000000300067211 */ /* 0x0c0fe200078008ff */
[----:B--2---:R1:W-:Y:S03]  /*1420*/  STL [R1+0xcc], R16 ;  /* 0x0000cc1001007387 */ /* 0x0043e60000100800 */
[----:B------:R-:W-:Y:S01]  /*1430*/  LEA.HI.X.SX32 R7, R0, R2, 0x1, P0 ;  /* 0x0000000200077211 */ /* 0x000fe200000f0eff */
[----:B0-----:R-:W2:Y:S04]  /*1440*/  LDG.E.U16 R18, desc[UR10][R10.64] ;  /* 0x0000000a0a127981 */ /* 0x001ea8000c1e1500 */
[----:B-1----:R0:W3:Y:S02]  /*1450*/  LDG.E.U16 R16, desc[UR10][R4.64] ;  /* 0x0000000a04107981 */ /* 0x0020e4000c1e1500 */
[----:B0-----:R-:W-:-:S02]  /*1460*/  LEA R4, P0, R8, R3, 0x1 ;  /* 0x0000000308047211 */ /* 0x001fc400078008ff */
[----:B----4-:R0:W-:Y:S02]  /*1470*/  STL [R1+0x108], R15 ;  /* 0x0001080f01007387 */ /* 0x0101e40000100800 */
[----:B------:R-:W-:Y:S02]  /*1480*/  LEA.HI.X.SX32 R5, R8, R2, 0x1, P0 ;  /* 0x0000000208057211 */ /* 0x000fe400000f0eff */
[----:B------:R-:W-:-:S03]  /*1490*/  LEA R11, R9, R8, 0x2 ;  /* 0x00000008090b7211 */ /* 0x000fc600078e10ff */
[----:B------:R-:W4:Y:S04]  /*14a0*/  LDG.E.U16 R21, desc[UR10][R4.64] ;  /* 0x0000000a04157981 */ /* 0x000f28000c1e1500 */
[----:B0-----:R0:W4:Y:S01]  /*14b0*/  LDG.E.U16 R15, desc[UR10][R6.64] ;  /* 0x0000000a060f7981 */ /* 0x001122000c1e1500 */
[----:B------:R-:W-:Y:S01]  /*14c0*/  IMAD R0, R9, 0x4, R11 ;  /* 0x0000000409007824 */ /* 0x000fe200078e020b */
[C---:B------:R-:W-:Y:S02]  /*14d0*/  LEA R10, P1, R11.reuse, R3, 0x1 ;  /* 0x000000030b0a7211 */ /* 0x040fe400078208ff */
[----:B------:R1:W-:Y:S02]  /*14e0*/  STL [R1+0xc8], R13 ;  /* 0x0000c80d01007387 */ /* 0x0003e40000100800 */
[----:B------:R-:W-:-:S02]  /*14f0*/  LEA.HI.X.SX32 R11, R11, R2, 0x1, P1 ;  /* 0x000000020b0b7211 */ /* 0x000fc400008f0eff */
[----:B------:R-:W-:Y:S01]  /*1500*/  STL [R1+0xfc], R12 ;  /* 0x0000fc0c01007387 */ /* 0x000fe20000100800 */
[----:B0-----:R-:W-:-:S03]  /*1510*/  LEA R6, P0, R0, R3, 0x1 ;  /* 0x0000000300067211 */ /* 0x001fc600078008ff */
[----:B------:R0:W-:Y:S01]  /*1520*/  STL [R1+0xc4], R20 ;  /* 0x0000c41401007387 */ /* 0x0001e20000100800 */
[----:B-1----:R-:W-:Y:S02]  /*1530*/  LEA R13, R9, R0, 0x2 ;  /* 0x00000000090d7211 */ /* 0x002fe400078e10ff */
[-C--:B------:R-:W-:Y:S02]  /*1540*/  LEA.HI.X.SX32 R7, R0, R2.reuse, 0x1, P0 ;  /* 0x0000000200077211 */ /* 0x080fe400000f0eff */
[C---:B------:R-:W-:Y:S01]  /*1550*/  LEA R4, P0, R13.reuse, R3, 0x1 ;  /* 0x000000030d047211 */ /* 0x040fe200078008ff */
[----:B0-----:R0:W4:Y:S03]  /*1560*/  LDG.E.U16 R20, desc[UR10][R10.64] ;  /* 0x0000000a0a147981 */ /* 0x001126000c1e1500 */
[----:B------:R-:W-:-:S05]  /*1570*/  LEA.HI.X.SX32 R5, R13, R2, 0x1, P0 ;  /* 0x000000020d057211 */ /* 0x000fca00000f0eff */
[----:B------:R-:W4:Y:S04]  /*1580*/  LDG.E.U16 R24, desc[UR10][R4.64] ;  /* 0x0000000a04187981 */ /* 0x000f28000c1e1500 */
[----:B------:R1:W-:Y:S04]  /*1590*/  STL [R1+0xf8], R17 ;  /* 0x0000f81101007387 */ /* 0x0003e80000100800 */
[----:B-1----:R1:W4:Y:S01]  /*15a0*/  LDG.E.U16 R17, desc[UR10][R6.64] ;  /* 0x0000000a06117981 */ /* 0x002322000c1e1500 */
[----:B------:R-:W-:-:S05]  /*15b0*/  IMAD R12, R9, 0x4, R13 ;  /* 0x00000004090c7824 */ /* 0x000fca00078e020d */
[----:B------:R-:W-:-:S05]  /*15c0*/  LEA R8, R9, R12, 0x2 ;  /* 0x0000000c09087211 */ /* 0x000fca00078e10ff */
[----:B------:R-:W-:Y:S01]  /*15d0*/  IMAD R0, R9, 0x4, R8 ;  /* 0x0000000409007824 */ /* 0x000fe200078e0208 */
[----:B0-----:R-:W-:-:S04]  /*15e0*/  LEA R10, P0, R12, R3, 0x1 ;  /* 0x000000030c0a7211 */ /* 0x001fc800078008ff */
[C---:B------:R-:W-:Y:S01]  /*15f0*/  LEA R13, R9.reuse, R0, 0x2 ;  /* 0x00000000090d7211 */ /* 0x040fe200078e10ff */
[----:B------:R0:W-:Y:S01]  /*1600*/  STL [R1+0xb8], R14 ;  /* 0x0000b80e01007387 */ /* 0x0001e20000100800 */
[-C--:B-1----:R-:W-:Y:S02]  /*1610*/  LEA R6, P1, R8, R3.reuse, 0x1 ;  /* 0x0000000308067211 */ /* 0x082fe400078208ff */
[-C--:B------:R-:W-:Y:S02]  /*1620*/  LEA.HI.X.SX32 R11, R12, R2.reuse, 0x1, P0 ;  /* 0x000000020c0b7211 */ /* 0x080fe400000f0eff */
[----:B------:R-:W-:Y:S02]  /*1630*/  LEA R4, P0, R0, R3, 0x1 ;  /* 0x0000000300047211 */ /* 0x000fe400078008ff */
[-C--:B------:R-:W-:Y:S01]  /*1640*/  LEA.HI.X.SX32 R7, R8, R2.reuse, 0x1, P1 ;  /* 0x0000000208077211 */ /* 0x080fe200008f0eff */
[----:B------:R1:W4:Y:S01]  /*1650*/  LDG.E.U16 R22, desc[UR10][R10.64] ;  /* 0x0000000a0a167981 */ /* 0x000322000c1e1500 */
[----:B0-----:R-:W-:Y:S01]  /*1660*/  IMAD R14, R9, 0x4, R13 ;  /* 0x00000004090e7824 */ /* 0x001fe200078e020d */
[----:B------:R-:W-:-:S02]  /*1670*/  LEA.HI.X.SX32 R5, R0, R2, 0x1, P0 ;  /* 0x0000000200057211 */ /* 0x000fc400000f0eff */
[----:B------:R0:W-:Y:S02]  /*1680*/  STL [R1+0xec], R19 ;  /* 0x0000ec1301007387 */ /* 0x0001e40000100800 */
[----:B------:R-:W-:Y:S02]  /*1690*/  LEA R12, R9, R14, 0x2 ;  /* 0x0000000e090c7211 */ /* 0x000fe400078e10ff */
[C---:B-1----:R-:W-:Y:S01]  /*16a0*/  LEA R10, P0, R13.reuse, R3, 0x1 ;  /* 0x000000030d0a7211 */ /* 0x042fe200078008ff */
[----:B--2---:R1:W-:Y:S03]  /*16b0*/  STL [R1+0xb4], R18 ;  /* 0x0000b41201007387 */ /* 0x0043e60000100800 */
[----:B------:R-:W-:Y:S01]  /*16c0*/  LEA.HI.X.SX32 R11, R13, R2, 0x1, P0 ;  /* 0x000000020d0b7211 */ /* 0x000fe200000f0eff */
[C---:B------:R-:W-:Y:S01]  /*16d0*/  IMAD R8, R9.reuse, 0x4, R12 ;  /* 0x0000000409087824 */ /* 0x040fe200078e020c */
[----:B0-----:R0:W2:Y:S04]  /*16e0*/  LDG.E.U16 R19, desc[UR10][R6.64] ;  /* 0x0000000a06137981 */ /* 0x0010a8000c1e1500 */
[----:B---3--:R3:W-:Y:S04]  /*16f0*/  STL [R1+0xe8], R16 ;  /* 0x0000e81001007387 */ /* 0x0087e80000100800 */
[----:B-1----:R1:W2:Y:S01]  /*1700*/  LDG.E.U16 R18, desc[UR10][R4.64] ;  /* 0x0000000a04127981 */ /* 0x0022a2000c1e1500 */
[----:B------:R-:W-:-:S02]  /*1710*/  LEA R0, R9, R8, 0x2 ;  /* 0x0000000809007211 */ /* 0x000fc400078e10ff */
[-C--:B0-----:R-:W-:Y:S02]  /*1720*/  LEA R6, P1, R12, R3.reuse, 0x1 ;  /* 0x000000030c067211 */ /* 0x081fe400078208ff */
[----:B-1----:R-:W-:-:S04]  /*1730*/  LEA R4, P0, R14, R3, 0x1 ;  /* 0x000000030e047211 */ /* 0x002fc800078008ff */
[-C--:B------:R-:W-:Y:S01]  /*1740*/  LEA.HI.X.SX32 R5, R14, R2.reuse, 0x1, P0 ;  /* 0x000000020e057211 */ /* 0x080fe200000f0eff */
[----:B----4-:R-:W-:Y:S04]  /*1750*/  STL [R1+0xb0], R15 ;  /* 0x0000b00f01007387 */ /* 0x010fe80000100800 */
[----:B------:R0:W-:Y:S01]  /*1760*/  STL [R1+0xd8], R21 ;  /* 0x0000d81501007387 */ /* 0x0001e20000100800 */
[----:B------:R-:W-:-:S03]  /*1770*/  LEA.HI.X.SX32 R7, R12, R2, 0x1, P1 ;  /* 0x000000020c077211 */ /* 0x000fc600008f0eff */
[----:B------:R-:W4:Y:S01]  /*1780*/  LDG.E.U16 R25, desc[UR10][R4.64] ;  /* 0x0000000a04197981 */ /* 0x000f22000c1e1500 */
[----:B---3--:R-:W-:-:S03]  /*1790*/  IMAD R16, R9, 0x4, R0 ;  /* 0x0000000409107824 */ /* 0x008fc600078e0200 */
[----:B------:R-:W3:Y:S04]  /*17a0*/  LDG.E.U16 R23, desc[UR10][R6.64] ;  /* 0x0000000a06177981 */ /* 0x000ee8000c1e1500 */
[----:B0-----:R0:W4:Y:S02]  /*17b0*/  LDG.E.U16 R21, desc[UR10][R10.64] ;  /* 0x0000000a0a157981 */ /* 0x001124000c1e1500 */
[----:B0-----:R-:W-:-:S04]  /*17c0*/  LEA R10, P0, R8, R3, 0x1 ;  /* 0x00000003080a7211 */ /* 0x001fc800078008ff */
[-C--:B------:R-:W-:Y:S02]  /*17d0*/  LEA.HI.X.SX32 R11, R8, R2.reuse, 0x1, P0 ;  /* 0x00000002080b7211 */ /* 0x080fe400000f0eff */
[C---:B------:R-:W-:Y:S01]  /*17e0*/  LEA R4, P0, R0.reuse, R3, 0x1 ;  /* 0x0000000300047211 */ /* 0x040fe200078008ff */
[----:B------:R0:W-:Y:S03]  /*17f0*/  STL [R1+0xa4], R20 ;  /* 0x0000a41401007387 */ /* 0x0001e60000100800 */
[----:B------:R-:W-:-:S05]  /*1800*/  LEA.HI.X.SX32 R5, R0, R2, 0x1, P0 ;  /* 0x0000000200057211 */ /* 0x000fca00000f0eff */
[----:B------:R-:W3:Y:S04]  /*1810*/  LDG.E.U16 R27, desc[UR10][R4.64] ;  /* 0x0000000a041b7981 */ /* 0x000ee8000c1e1500 */
[----:B0-----:R0:W3:Y:S02]  /*1820*/  LDG.E.U16 R20, desc[UR10][R10.64] ;  /* 0x0000000a0a147981 */ /* 0x0010e4000c1e1500 */
[----:B0-----:R-:W-:-:S04]  /*1830*/  LEA R10, P0, R16, R3, 0x1 ;  /* 0x00000003100a7211 */ /* 0x001fc800078008ff */
[----:B------:R-:W-:Y:S01]  /*1840*/  LEA.HI.X.SX32 R11, R16, R2, 0x1, P0 ;  /* 0x00000002100b7211 */ /* 0x000fe200000f0eff */
[----:B------:R-:W-:Y:S04]  /*1850*/  STL [R1+0xd4], R17 ;  /* 0x0000d41101007387 */ /* 0x000fe80000100800 */
[----:B------:R0:W-:Y:S04]  /*1860*/  STL [R1+0xa0], R24 ;  /* 0x0000a01801007387 */ /* 0x0001e80000100800 */
[----:B0-----:R0:W3:Y:S01]  /*1870*/  LDG.E.U16 R24, desc[UR10][R10.64] ;  /* 0x0000000a0a187981 */ /* 0x0010e2000c1e1500 */
[----:B------:R-:W-:-:S05]  /*1880*/  LEA R13, R9, R16, 0x2 ;  /* 0x00000010090d7211 */ /* 0x000fca00078e10ff */
[----:B------:R-:W-:-:S05]  /*1890*/  IMAD R15, R9, 0x4, R13 ;  /* 0x00000004090f7824 */ /* 0x000fca00078e020d */
[----:B------:R-:W-:-:S05]  /*18a0*/  LEA R14, R9, R15, 0x2 ;  /* 0x0000000f090e7211 */ /* 0x000fca00078e10ff */
[----:B------:R-:W-:Y:S01]  /*18b0*/  IMAD R8, R9, 0x4, R14 ;  /* 0x0000000409087824 */ /* 0x000fe200078e020e */
[----:B------:R-:W-:-:S04]  /*18c0*/  LEA R4, P0, R15, R3, 0x1 ;  /* 0x000000030f047211 */ /* 0x000fc800078008ff */
[----:B------:R-:W-:Y:S02]  /*18d0*/  LEA R7, R9, R8, 0x2 ;  /* 0x0000000809077211 */ /* 0x000fe400078e10ff */
[-C--:B------:R-:W-:Y:S01]  /*18e0*/  LEA.HI.X.SX32 R5, R15, R2.reuse, 0x1, P0 ;  /* 0x000000020f057211 */ /* 0x080fe200000f0eff */
[----:B------:R1:W-:Y:S01]  /*18f0*/  STL [R1+0xc0], R22 ;  /* 0x0000c01601007387 */ /* 0x0003e20000100800 */
[CC--:B0-----:R-:W-:Y:S01]  /*1900*/  LEA R10, P0, R14.reuse, R3.reuse, 0x1 ;  /* 0x000000030e0a7211 */ /* 0x0c1fe200078008ff */
[----:B------:R-:W-:Y:S01]  /*1910*/  IMAD R17, R9, 0x4, R7 ;  /* 0x0000000409117824 */ /* 0x000fe200078e0207 */
[----:B------:R-:W-:Y:S01]  /*1920*/  LEA R12, P1, R13, R3, 0x1 ;  /* 0x000000030d0c7211 */ /* 0x000fe200078208ff */
[----:B--2---:R0:W-:Y:S01]  /*1930*/  STL [R1+0x9c], R19 ;  /* 0x00009c1301007387 */ /* 0x0041e20000100800 */
[----:B------:R-:W-:Y:S02]  /*1940*/  LEA.HI.X.SX32 R11, R14, R2, 0x1, P0 ;  /* 0x000000020e0b7211 */ /* 0x000fe400000f0eff */
[----:B------:R-:W-:-:S02]  /*1950*/  LEA R0, R9, R17, 0x2 ;  /* 0x0000001109007211 */ /* 0x000fc400078e10ff */
[----:B------:R-:W-:Y:S01]  /*1960*/  LEA.HI.X.SX32 R13, R13, R2, 0x1, P1 ;  /* 0x000000020d0d7211 */ /* 0x000fe200008f0eff */
[----:B-1----:R-:W2:Y:S04]  /*1970*/  LDG.E.U16 R22, desc[UR10][R10.64] ;  /* 0x0000000a0a167981 */ /* 0x002ea8000c1e1500 */
[----:B------:R1:W-:Y:S01]  /*1980*/  STL [R1+0xbc], R18 ;  /* 0x0000bc1201007387 */ /* 0x0003e20000100800 */
[----:B------:R-:W-:-:S03]  /*1990*/  IMAD R16, R9, 0x4, R0 ;  /* 0x0000000409107824 */ /* 0x000fc600078e0200 */
[----:B0-----:R-:W2:Y:S04]  /*19a0*/  LDG.E.U16 R19, desc[UR10][R12.64] ;  /* 0x0000000a0c137981 */ /* 0x001ea8000c1e1500 */
[----:B-1----:R0:W2:Y:S02]  /*19b0*/  LDG.E.U16 R18, desc[UR10][R4.64] ;  /* 0x0000000a04127981 */ /* 0x0020a4000c1e1500 */
[----:B0-----:R-:W-:-:S04]  /*19c0*/  LEA R4, P0, R8, R3, 0x1 ;  /* 0x0000000308047211 */ /* 0x001fc800078008ff */
[-C--:B------:R-:W-:Y:S02]  /*19d0*/  LEA.HI.X.SX32 R5, R8, R2.reuse, 0x1, P0 ;  /* 0x0000000208057211 */ /* 0x080fe400000f0eff */
[-C--:B------:R-:W-:Y:S02]  /*19e0*/  LEA R10, P0, R17, R3.reuse, 0x1 ;  /* 0x00000003110a7211 */ /* 0x080fe400078008ff */
[----:B------:R-:W-:Y:S01]  /*19f0*/  LEA R12, P1, R7, R3, 0x1 ;  /* 0x00000003070c7211 */ /* 0x000fe200078208ff */
[----:B----4-:R-:W-:Y:S01]  /*1a00*/  STL [R1+0x90], R21 ;  /* 0x0000901501007387 */ /* 0x010fe20000100800 */
[----:B------:R-:W-:-:S03]  /*1a10*/  LEA.HI.X.SX32 R11, R17, R2, 0x1, P0 ;  /* 0x00000002110b7211 */ /* 0x000fc600000f0eff */
[----:B------:R0:W-:Y:S01]  /*1a20*/  STL [R1+0xac], R25 ;  /* 0x0000ac1901007387 */ /* 0x0001e20000100800 */
[----:B------:R-:W-:Y:S02]  /*1a30*/  LEA R6, R9, R16, 0x2 ;  /* 0x0000001009067211 */ /* 0x000fe400078e10ff */
[----:B------:R-:W-:Y:S01]  /*1a40*/  LEA.HI.X.SX32 R13, R7, R2, 0x1, P1 ;  /* 0x00000002070d7211 */ /* 0x000fe200008f0eff */
[----:B---3--:R1:W-:Y:S04]  /*1a50*/  STL [R1+0x8c], R23 ;  /* 0x00008c1701007387 */ /* 0x0083e80000100800 */
[----:B0-----:R0:W3:Y:S01]  /*1a60*/  LDG.E.U16 R25, desc[UR10][R4.64] ;  /* 0x0000000a04197981 */ /* 0x0010e2000c1e1500 */
[----:B------:R-:W-:-:S03]  /*1a70*/  IMAD R15, R9, 0x4, R6 ;  /* 0x00000004090f7824 */ /* 0x000fc600078e0206 */
[----:B-1----:R1:W4:Y:S04]  /*1a80*/  LDG.E.U16 R23, desc[UR10][R10.64] ;  /* 0x0000000a0a177981 */ /* 0x002328000c1e1500 */
[----:B------:R1:W4:Y:S01]  /*1a90*/  LDG.E.U16 R26, desc[UR10][R12.64] ;  /* 0x0000000a0c1a7981 */ /* 0x000322000c1e1500 */
[----:B0-----:R-:W-:-:S04]  /*1aa0*/  LEA R4, P0, R0, R3, 0x1 ;  /* 0x0000000300047211 */ /* 0x001fc800078008ff */
[-C--:B------:R-:W-:Y:S02]  /*1ab0*/  LEA.HI.X.SX32 R5, R0, R2.reuse, 0x1, P0 ;  /* 0x0000000200057211 */ /* 0x080fe400000f0eff */
[-C--:B-1----:R-:W-:Y:S01]  /*1ac0*/  LEA R10, P0, R16, R3.reuse, 0x1 ;  /* 0x00000003100a7211 */ /* 0x082fe200078008ff */
[----:B------:R-:W-:Y:S01]  /*1ad0*/  STL [R1+0xa8], R20 ;  /* 0x0000a81401007387 */ /* 0x000fe20000100800 */
[----:B------:R-:W-:Y:S02]  /*1ae0*/  LEA R12, P1, R6, R3, 0x1 ;  /* 0x00000003060c7211 */ /* 0x000fe400078208ff */
[-C--:B------:R-:W-:Y:S01]  /*1af0*/  LEA.HI.X.SX32 R11, R16, R2.reuse, 0x1, P0 ;  /* 0x00000002100b7211 */ /* 0x080fe200000f0eff */
[----:B------:R0:W-:Y:S01]  /*1b00*/  STL [R1+0x88], R27 ;  /* 0x0000881b01007387 */ /* 0x0001e20000100800 */
[----:B------:R-:W-:-:S05]  /*1b10*/  LEA.HI.X.SX32 R13, R6, R2, 0x1, P1 ;  /* 0x00000002060d7211 */ /* 0x000fca00008f0eff */
[----:B------:R-:W4:Y:S04]  /*1b20*/  LDG.E.U16 R28, desc[UR10][R12.64] ;  /* 0x0000000a0c1c7981 */ /* 0x000f28000c1e1500 */
[----:B0-----:R0:W4:Y:S02]  /*1b30*/  LDG.E.U16 R27, desc[UR10][R4.64] ;  /* 0x0000000a041b7981 */ /* 0x001124000c1e1500 */
[----:B0-----:R-:W-:-:S04]  /*1b40*/  LEA R4, P0, R15, R3, 0x1 ;  /* 0x000000030f047211 */ /* 0x001fc800078008ff */
[----:B------:R-:W-:-:S05]  /*1b50*/  LEA.HI.X.SX32 R5, R15, R2, 0x1, P0 ;  /* 0x000000020f057211 */ /* 0x000fca00000f0eff */
[----:B------:R-:W4:Y:S04]  /*1b60*/  LDG.E.U16 R29, desc[UR10][R4.64] ;  /* 0x0000000a041d7981 */ /* 0x000f28000c1e1500 */
[----:B------:R0:W-:Y:S04]  /*1b70*/  STL [R1+0x98], R24 ;  /* 0x0000981801007387 */ /* 0x0001e80000100800 */
[----:B0-----:R0:W4:Y:S01]  /*1b80*/  LDG.E.U16 R24, desc[UR10][R10.64] ;  /* 0x0000000a0a187981 */ /* 0x001122000c1e1500 */
[----:B------:R-:W-:-:S05]  /*1b90*/  LEA R14, R9, R15, 0x2 ;  /* 0x0000000f090e7211 */ /* 0x000fca00078e10ff */
[----:B------:R-:W-:Y:S01]  /*1ba0*/  IMAD R21, R9, 0x4, R14 ;  /* 0x0000000409157824 */ /* 0x000fe200078e020e */
[----:B0-----:R-:W-:-:S04]  /*1bb0*/  LEA R10, P0, R14, R3, 0x1 ;  /* 0x000000030e0a7211 */ /* 0x001fc800078008ff */
[----:B------:R-:W-:Y:S02]  /*1bc0*/  LEA R8, R9, R21, 0x2 ;  /* 0x0000001509087211 */ /* 0x000fe400078e10ff */
[-C--:B------:R-:W-:Y:S02]  /*1bd0*/  LEA.HI.X.SX32 R11, R14, R2.reuse, 0x1, P0 ;  /* 0x000000020e0b7211 */ /* 0x080fe400000f0eff */
[-C--:B------:R-:W-:Y:S01]  /*1be0*/  LEA R4, P0, R21, R3.reuse, 0x1 ;  /* 0x0000000315047211 */ /* 0x080fe200078008ff */
[----:B------:R-:W-:Y:S01]  /*1bf0*/  IMAD R7, R9, 0x4, R8 ;  /* 0x0000000409077824 */ /* 0x000fe200078e0208 */
[----:B------:R-:W-:Y:S02]  /*1c00*/  LEA R12, P1, R8, R3, 0x1 ;  /* 0x00000003080c7211 */ /* 0x000fe400078208ff */
[----:B------:R-:W-:Y:S02]  /*1c10*/  LEA.HI.X.SX32 R5, R21, R2, 0x1, P0 ;  /* 0x0000000215057211 */ /* 0x000fe400000f0eff */
[----:B------:R-:W-:-:S02]  /*1c20*/  LEA R20, R9, R7, 0x2 ;  /* 0x0000000709147211 */ /* 0x000fc400078e10ff */
[----:B------:R-:W-:Y:S01]  /*1c30*/  LEA.HI.X.SX32 R13, R8, R2, 0x1, P1 ;  /* 0x00000002080d7211 */ /* 0x000fe200008f0eff */
[----:B--2---:R-:W-:Y:S04]  /*1c40*/  STL [R1+0x84], R19 ;  /* 0x0000841301007387 */ /* 0x004fe80000100800 */
[----:B------:R-:W-:Y:S04]  /*1c50*/  STL [R1+0x94], R18 ;  /* 0x0000941201007387 */ /* 0x000fe80000100800 */
[----:B------:R0:W-:Y:S01]  /*1c60*/  STL [R1+0x78], R22 ;  /* 0x0000781601007387 */ /* 0x0001e20000100800 */
[----:B------:R-:W-:-:S03]  /*1c70*/  IMAD R0, R9, 0x4, R20 ;  /* 0x0000000409007824 */ /* 0x000fc600078e0214 */
[----:B0-----:R0:W2:Y:S02]  /*1c80*/  LDG.E.U16 R22, desc[UR10][R10.64] ;  /* 0x0000000a0a167981 */ /* 0x0010a4000c1e1500 */
[----:B0-----:R-:W-:-:S04]  /*1c90*/  LEA R10, P0, R7, R3, 0x1 ;  /* 0x00000003070a7211 */ /* 0x001fc800078008ff */
[----:B------:R-:W-:Y:S01]  /*1ca0*/  LEA.HI.X.SX32 R11, R7, R2, 0x1, P0 ;  /* 0x00000002070b7211 */ /* 0x000fe200000f0eff */
[----:B---3--:R0:W-:Y:S04]  /*1cb0*/  STL [R1+0x80], R25 ;  /* 0x0000801901007387 */ /* 0x0081e80000100800 */
[----:B0-----:R0:W3:Y:S04]  /*1cc0*/  LDG.E.U16 R25, desc[UR10][R4.64] ;  /* 0x0000000a04197981 */ /* 0x0010e8000c1e1500 */
[----:B----4-:R1:W-:Y:S01]  /*1cd0*/  STL [R1+0x74], R26 ;  /* 0x0000741a01007387 */ /* 0x0103e20000100800 */
[----:B0-----:R-:W-:-:S03]  /*1ce0*/  LEA R4, P0, R20, R3, 0x1 ;  /* 0x0000000314047211 */ /* 0x001fc600078008ff */
[----:B-1----:R0:W4:Y:S01]  /*1cf0*/  LDG.E.U16 R26, desc[UR10][R12.64] ;  /* 0x0000000a0c1a7981 */ /* 0x002122000c1e1500 */
[----:B------:R-:W-:-:S03]  /*1d00*/  LEA.HI.X.SX32 R5, R20, R2, 0x1, P0 ;  /* 0x0000000214057211 */ /* 0x000fc600000f0eff */
[----:B------:R1:W-:Y:S01]  /*1d10*/  STL [R1+0x7c], R23 ;  /* 0x00007c1701007387 */ /* 0x0003e20000100800 */
[----:B0-----:R-:W-:-:S03]  /*1d20*/  LEA R12, P0, R0, R3, 0x1 ;  /* 0x00000003000c7211 */ /* 0x001fc600078008ff */
[----:B------:R-:W-:Y:S01]  /*1d30*/  STL [R1+0x70], R27 ;  /* 0x0000701b01007387 */ /* 0x000fe20000100800 */
[----:B------:R-:W-:-:S03]  /*1d40*/  LEA.HI.X.SX32 R13, R0, R2, 0x1, P0 ;  /* 0x00000002000d7211 */ /* 0x000fc600000f0eff */
[----:B-1----:R0:W4:Y:S04]  /*1d50*/  LDG.E.U16 R23, desc[UR10][R10.64] ;  /* 0x0000000a0a177981 */ /* 0x002128000c1e1500 */
[----:B------:R1:W-:Y:S04]  /*1d60*/  STL [R1+0x6c], R24 ;  /* 0x00006c1801007387 */ /* 0x0003e80000100800 */
[----:B------:R-:W-:Y:S04]  /*1d70*/  STL [R1+0x68], R28 ;  /* 0x0000681c01007387 */ /* 0x000fe80000100800 */
[----:B------:R0:W-:Y:S04]  /*1d80*/  STL [R1+0x64], R29 ;  /* 0x0000641d01007387 */ /* 0x0001e80000100800 */
[----:B-1----:R1:W4:Y:S04]  /*1d90*/  LDG.E.U16 R24, desc[UR10][R4.64] ;  /* 0x0000000a04187981 */ /* 0x002328000c1e1500 */
[----:B0-----:R0:W4:Y:S01]  /*1da0*/  LDG.E.U16 R29, desc[UR10][R12.64] ;  /* 0x0000000a0c1d7981 */ /* 0x001122000c1e1500 */
[----:B------:R-:W-:-:S05]  /*1db0*/  LEA R17, R9, R0, 0x2 ;  /* 0x0000000009117211 */ /* 0x000fca00078e10ff */
[----:B------:R-:W-:Y:S01]  /*1dc0*/  IMAD R16, R9, 0x4, R17 ;  /* 0x0000000409107824 */ /* 0x000fe200078e0211 */
[----:B------:R-:W-:-:S04]  /*1dd0*/  LEA R10, P1, R17, R3, 0x1 ;  /* 0x00000003110a7211 */ /* 0x000fc800078208ff */
[----:B------:R-:W-:Y:S02]  /*1de0*/  LEA R6, R9, R16, 0x2 ;  /* 0x0000001009067211 */ /* 0x000fe400078e10ff */
[----:B-1----:R-:W-:-:S03]  /*1df0*/  LEA R4, P0, R16, R3, 0x1 ;  /* 0x0000000310047211 */ /* 0x002fc600078008ff */
[----:B------:R-:W-:Y:S01]  /*1e00*/  IMAD R19, R9, 0x4, R6 ;  /* 0x0000000409137824 */ /* 0x000fe200078e0206 */
[-C--:B------:R-:W-:Y:S02]  /*1e10*/  LEA.HI.X.SX32 R11, R17, R2.reuse, 0x1, P1 ;  /* 0x00000002110b7211 */ /* 0x080fe400008f0eff */
[-C--:B------:R-:W-:Y:S02]  /*1e20*/  LEA.HI.X.SX32 R5, R16, R2.reuse, 0x1, P0 ;  /* 0x0000000210057211 */ /* 0x080fe400000f0eff */
[C---:B0-----:R-:W-:Y:S02]  /*1e30*/  LEA R12, P0, R6.reuse, R3, 0x1 ;  /* 0x00000003060c7211 */ /* 0x041fe400078008ff */
[----:B------:R-:W-:Y:S02]  /*1e40*/  LEA R15, R9, R19, 0x2 ;  /* 0x00000013090f7211 */ /* 0x000fe400078e10ff */
[----:B------:R-:W-:Y:S01]  /*1e50*/  LEA.HI.X.SX32 R13, R6, R2, 0x1, P0 ;  /* 0x00000002060d7211 */ /* 0x000fe200000f0eff */
[----:B--2---:R0:W-:Y:S04]  /*1e60*/  STL [R1+0x60], R22 ;  /* 0x0000601601007387 */ /* 0x0041e80000100800 */
[----:B0-----:R0:W2:Y:S02]  /*1e70*/  LDG.E.U16 R22, desc[UR10][R10.64] ;  /* 0x0000000a0a167981 */ /* 0x0010a4000c1e1500 */
[----:B0-----:R-:W-:-:S04]  /*1e80*/  LEA R10, P0, R15, R3, 0x1 ;  /* 0x000000030f0a7211 */ /* 0x001fc800078008ff */
[----:B------:R-:W-:Y:S01]  /*1e90*/  LEA.HI.X.SX32 R11, R15, R2, 0x1, P0 ;  /* 0x000000020f0b7211 */ /* 0x000fe200000f0eff */
[----:B---3--:R-:W-:Y:S04]  /*1ea0*/  STL [R1+0x5c], R25 ;  /* 0x00005c1901007387 */ /* 0x008fe80000100800 */
[----:B----4-:R0:W-:Y:S04]  /*1eb0*/  STL [R1+0x58], R26 ;  /* 0x0000581a01007387 */ /* 0x0101e80000100800 */
[----:B0-----:R0:W3:Y:S04]  /*1ec0*/  LDG.E.U16 R26, desc[UR10][R4.64] ;  /* 0x0000000a041a7981 */ /* 0x0010e8000c1e1500 */
[----:B------:R-:W-:Y:S04]  /*1ed0*/  STL [R1+0x54], R23 ;  /* 0x0000541701007387 */ /* 0x000fe80000100800 */
[----:B------:R1:W-:Y:S04]  /*1ee0*/  STL [R1+0x50], R24 ;  /* 0x0000501801007387 */ /* 0x0003e80000100800 */
[----:B------:R4:W-:Y:S04]  /*1ef0*/  STL [R1+0x4c], R29 ;  /* 0x00004c1d01007387 */ /* 0x0009e80000100800 */
[----:B-1----:R1:W3:Y:S04]  /*1f00*/  LDG.E.U16 R24, desc[UR10][R12.64] ;  /* 0x0000000a0c187981 */ /* 0x0022e8000c1e1500 */
[----:B----4-:R4:W3:Y:S01]  /*1f10*/  LDG.E.U16 R29, desc[UR10][R10.64] ;  /* 0x0000000a0a1d7981 */ /* 0x0108e2000c1e1500 */
[----:B------:R-:W-:-:S05]  /*1f20*/  IMAD R18, R9, 0x4, R15 ;  /* 0x0000000409127824 */ /* 0x000fca00078e020f */
[----:B------:R-:W-:-:S05]  /*1f30*/  LEA R14, R9, R18, 0x2 ;  /* 0x00000012090e7211 */ /* 0x000fca00078e10ff */
[----:B------:R-:W-:-:S05]  /*1f40*/  IMAD R21, R9, 0x4, R14 ;  /* 0x0000000409157824 */ /* 0x000fca00078e020e */
[----:B------:R-:W-:-:S05]  /*1f50*/  LEA R8, R9, R21, 0x2 ;  /* 0x0000001509087211 */ /* 0x000fca00078e10ff */
[----:B------:R-:W-:Y:S01]  /*1f60*/  IMAD R7, R9, 0x4, R8 ;  /* 0x0000000409077824 */ /* 0x000fe200078e0208 */
[----:B0-----:R-:W-:-:S04]  /*1f70*/  LEA R4, P1, R14, R3, 0x1 ;  /* 0x000000030e047211 */ /* 0x001fc800078208ff */
[----:B------:R-:W-:Y:S02]  /*1f80*/  LEA R20, R9, R7, 0x2 ;  /* 0x0000000709147211 */ /* 0x000fe400078e10ff */
[----:B------:R-:W-:-:S03]  /*1f90*/  LEA.HI.X.SX32 R5, R14, R2, 0x1, P1 ;  /* 0x000000020e057211 */ /* 0x000fc600008f0eff */
[----:B------:R-:W-:Y:S01]  /*1fa0*/  IMAD R27, R9, 0x4, R20 ;  /* 0x00000004091b7824 */ /* 0x000fe200078e0214 */
[----:B------:R-:W-:-:S04]  /*1fb0*/  LEA R14, P0, R8, R3, 0x1 ;  /* 0x00000003080e7211 */ /* 0x000fc800078008ff */
[C---:B------:R-:W-:Y:S02]  /*1fc0*/  LEA R0, R9.reuse, R27, 0x2 ;  /* 0x0000001b09007211 */ /* 0x040fe400078e10ff */
[-C--:B------:R-:W-:Y:S02]  /*1fd0*/  LEA.HI.X.SX32 R15, R8, R2.reuse, 0x1, P0 ;  /* 0x00000002080f7211 */ /* 0x080fe400000f0eff */
[-C--:B-1----:R-:W-:Y:S02]  /*1fe0*/  LEA R12, P0, R20, R3.reuse, 0x1 ;  /* 0x00000003140c7211 */ /* 0x082fe400078008ff */
[----:B----4-:R-:W-:Y:S01]  /*1ff0*/  LEA R10, P1, R0, R3, 0x1 ;  /* 0x00000003000a7211 */ /* 0x010fe200078208ff */
[----:B--2---:R-:W-:Y:S01]  /*2000*/  STL [R1+0x48], R22 ;  /* 0x0000481601007387 */ /* 0x004fe20000100800 */
[-C--:B------:R-:W-:Y:S02]  /*2010*/  LEA.HI.X.SX32 R13, R20, R2.reuse, 0x1, P0 ;  /* 0x00000002140d7211 */ /* 0x080fe400000f0eff */
[----:B------:R-:W-:Y:S01]  /*2020*/  LEA.HI.X.SX32 R11, R0, R2, 0x1, P1 ;  /* 0x00000002000b7211 */ /* 0x000fe200008f0eff */
[----:B------:R0:W2:Y:S04]  /*2030*/  LDG.E.U16 R20, desc[UR10][R14.64] ;  /* 0x0000000a0e147981 */ /* 0x0000a8000c1e1500 */
[----:B---3--:R1:W-:Y:S04]  /*2040*/  STL [R1+0x44], R26 ;  /* 0x0000441a01007387 */ /* 0x0083e80000100800 */
[----:B-1----:R-:W3:Y:S04]  /*2050*/  LDG.E.U16 R26, desc[UR10][R4.64] ;  /* 0x0000000a041a7981 */ /* 0x002ee8000c1e1500 */
[----:B------:R1:W-:Y:S04]  /*2060*/  STL [R1+0x40], R24 ;  /* 0x0000401801007387 */ /* 0x0003e80000100800 */
[----:B------:R4:W-:Y:S04]  /*2070*/  STL [R1+0x3c], R29 ;  /* 0x00003c1d01007387 */ /* 0x0009e80000100800 */
[----:B-1----:R1:W2:Y:S04]  /*2080*/  LDG.E.U16 R24, desc[UR10][R12.64] ;  /* 0x0000000a0c187981 */ /* 0x0022a8000c1e1500 */
[----:B----4-:R4:W2:Y:S01]  /*2090*/  LDG.E.U16 R29, desc[UR10][R10.64] ;  /* 0x0000000a0a1d7981 */ /* 0x0108a2000c1e1500 */
[----:B------:R-:W-:-:S05]  /*20a0*/  IMAD R28, R9, 0x4, R0 ;  /* 0x00000004091c7824 */ /* 0x000fca00078e0200 */
[----:B------:R-:W-:-:S05]  /*20b0*/  LEA R16, R9, R28, 0x2 ;  /* 0x0000001c09107211 */ /* 0x000fca00078e10ff */
[----:B------:R-:W-:-:S05]  /*20c0*/  IMAD R25, R9, 0x4, R16 ;  /* 0x0000000409197824 */ /* 0x000fca00078e0210 */
[----:B------:R-:W-:Y:S02]  /*20d0*/  LEA R6, R9, R25, 0x2 ;  /* 0x0000001909067211 */ /* 0x000fe400078e10ff */
[----:B0-----:R-:W-:-:S03]  /*20e0*/  LEA R14, P0, R16, R3, 0x1 ;  /* 0x00000003100e7211 */ /* 0x001fc600078008ff */
[----:B------:R-:W-:Y:S01]  /*20f0*/  IMAD R23, R9, 0x4, R6 ;  /* 0x0000000409177824 */ /* 0x000fe200078e0206 */
[----:B------:R-:W-:-:S04]  /*2100*/  LEA.HI.X.SX32 R15, R16, R2, 0x1, P0 ;  /* 0x00000002100f7211 */ /* 0x000fc800000f0eff */
[----:B------:R-:W-:Y:S02]  /*2110*/  LEA R17, R9, R23, 0x2 ;  /* 0x0000001709117211 */ /* 0x000fe400078e10ff */
[CC--:B-1----:R-:W-:Y:S02]  /*2120*/  LEA R12, P0, R6.reuse, R3.reuse, 0x1 ;  /* 0x00000003060c7211 */ /* 0x0c2fe400078008ff */
[C---:B----4-:R-:W-:Y:S02]  /*2130*/  LEA R10, P1, R17.reuse, R3, 0x1 ;  /* 0x00000003110a7211 */ /* 0x050fe400078208ff */
[-C--:B------:R-:W-:Y:S02]  /*2140*/  LEA.HI.X.SX32 R13, R6, R2.reuse, 0x1, P0 ;  /* 0x00000002060d7211 */ /* 0x080fe400000f0eff */
[----:B------:R-:W-:Y:S01]  /*2150*/  LEA.HI.X.SX32 R11, R17, R2, 0x1, P1 ;  /* 0x00000002110b7211 */ /* 0x000fe200008f0eff */
[----:B---3--:R0:W-:Y:S04]  /*2160*/  STL [R1+0x38], R26 ;  /* 0x0000381a01007387 */ /* 0x0081e80000100800 */
[----:B--2---:R-:W-:Y:S04]  /*2170*/  STL [R1+0x34], R20 ;  /* 0x0000341401007387 */ /* 0x004fe80000100800 */
[----:B0-----:R0:W2:Y:S04]  /*2180*/  LDG.E.U16 R26, desc[UR10][R14.64] ;  /* 0x0000000a0e1a7981 */ /* 0x0010a8000c1e1500 */
[----:B------:R1:W-:Y:S04]  /*2190*/  STL [R1+0x30], R24 ;  /* 0x0000301801007387 */ /* 0x0003e80000100800 */
[----:B------:R3:W-:Y:S04]  /*21a0*/  STL [R1+0x2c], R29 ;  /* 0x00002c1d01007387 */ /* 0x0007e80000100800 */
[----:B-1----:R-:W4:Y:S04]  /*21b0*/  LDG.E.U16 R24, desc[UR10][R12.64] ;  /* 0x0000000a0c187981 */ /* 0x002f28000c1e1500 */
[----:B---3--:R1:W3:Y:S01]  /*21c0*/  LDG.E.U16 R29, desc[UR10][R10.64] ;  /* 0x0000000a0a1d7981 */ /* 0x0082e2000c1e1500 */
[----:B------:R-:W-:-:S05]  /*21d0*/  IMAD R22, R9, 0x4, R17 ;  /* 0x0000000409167824 */ /* 0x000fca00078e0211 */
[----:B------:R-:W-:-:S05]  /*21e0*/  LEA R8, R9, R22, 0x2 ;  /* 0x0000001609087211 */ /* 0x000fca00078e10ff */
[----:B------:R-:W-:Y:S01]  /*21f0*/  IMAD R5, R9, 0x4, R8 ;  /* 0x0000000409057824 */ /* 0x000fe200078e0208 */
[----:B0-----:R-:W-:-:S04]  /*2200*/  LEA R14, P0, R8, R3, 0x1 ;  /* 0x00000003080e7211 */ /* 0x001fc800078008ff */
[----:B------:R-:W-:Y:S02]  /*2210*/  LEA R0, R9, R5, 0x2 ;  /* 0x0000000509007211 */ /* 0x000fe400078e10ff */
[----:B------:R-:W-:Y:S02]  /*2220*/  LEA.HI.X.SX32 R15, R8, R2, 0x1, P0 ;  /* 0x00000002080f7211 */ /* 0x000fe400000f0eff */
[----:B-1----:R-:W-:-:S04]  /*2230*/  LEA R10, P0, R0, R3, 0x1 ;  /* 0x00000003000a7211 */ /* 0x002fc800078008ff */
[----:B------:R-:W-:Y:S01]  /*2240*/  LEA.HI.X.SX32 R11, R0, R2, 0x1, P0 ;  /* 0x00000002000b7211 */ /* 0x000fe200000f0eff */
[----:B--2---:R0:W-:Y:S04]  /*2250*/  STL [R1+0x28], R26 ;  /* 0x0000281a01007387 */ /* 0x0041e80000100800 */
[----:B0-----:R0:W2:Y:S04]  /*2260*/  LDG.E.U16 R26, desc[UR10][R14.64] ;  /* 0x0000000a0e1a7981 */ /* 0x0010a8000c1e1500 */
[----:B----4-:R-:W-:Y:S04]  /*2270*/  STL [R1+0x24], R24 ;  /* 0x0000241801007387 */ /* 0x010fe80000100800 */
[----:B---3--:R1:W-:Y:S04]  /*2280*/  STL [R1+0x20], R29 ;  /* 0x0000201d01007387 */ /* 0x0083e80000100800 */
[----:B-1----:R-:W3:Y:S01]  /*2290*/  LDG.E.U16 R29, desc[UR10][R10.64] ;  /* 0x0000000a0a1d7981 */ /* 0x002ee2000c1e1500 */
[----:B------:R-:W-:-:S05]  /*22a0*/  IMAD R4, R9, 0x4, R0 ;  /* 0x0000000409047824 */ /* 0x000fca00078e0200 */
[----:B------:R-:W-:-:S05]  /*22b0*/  LEA R16, R9, R4, 0x2 ;  /* 0x0000000409107211 */ /* 0x000fca00078e10ff */
[----:B------:R-:W-:Y:S01]  /*22c0*/  IMAD R6, R9, 0x4, R16 ;  /* 0x0000000409067824 */ /* 0x000fe200078e0210 */
[----:B------:R-:W-:-:S04]  /*22d0*/  LEA R12, P1, R16, R3, 0x1 ;  /* 0x00000003100c7211 */ /* 0x000fc800078208ff */
[----:B------:R-:W-:-:S04]  /*22e0*/  LEA R20, R9, R6, 0x2 ;  /* 0x0000000609147211 */ /* 0x000fc800078e10ff */
[----:B0-----:R-:W-:Y:S02]  /*22f0*/  LEA R14, P0, R20, R3, 0x1 ;  /* 0x00000003140e7211 */ /* 0x001fe400078008ff */
[-C--:B------:R-:W-:Y:S02]  /*2300*/  LEA.HI.X.SX32 R13, R16, R2.reuse, 0x1, P1 ;  /* 0x00000002100d7211 */ /* 0x080fe400008f0eff */
[----:B------:R-:W-:Y:S01]  /*2310*/  LEA.HI.X.SX32 R15, R20, R2, 0x1, P0 ;  /* 0x00000002140f7211 */ /* 0x000fe200000f0eff */
[C---:B------:R-:W-:Y:S02]  /*2320*/  IMAD R8, R9.reuse, 0x4, R20 ;  /* 0x0000000409087824 */ /* 0x040fe400078e0214 */
[----:B------:R0:W4:Y:S04]  /*2330*/  LDG.E.U16 R20, desc[UR10][R12.64] ;  /* 0x0000000a0c147981 */ /* 0x000128000c1e1500 */
[----:B--2---:R-:W-:Y:S04]  /*2340*/  STL [R1+0x1c], R26 ;  /* 0x00001c1a01007387 */ /* 0x004fe80000100800 */
[----:B---3--:R1:W-:Y:S04]  /*2350*/  STL [R1+0x18], R29 ;  /* 0x0000181d01007387 */ /* 0x0083e80000100800 */
[----:B-1----:R-:W2:Y:S01]  /*2360*/  LDG.E.U16 R29, desc[UR10][R14.64] ;  /* 0x0000000a0e1d7981 */ /* 0x002ea2000c1e1500 */
[----:B------:R-:W-:-:S05]  /*2370*/  LEA R17, R9, R8, 0x2 ;  /* 0x0000000809117211 */ /* 0x000fca00078e10ff */
[----:B------:R-:W-:Y:S01]  /*2380*/  IMAD R0, R9, 0x4, R17 ;  /* 0x0000000409007824 */ /* 0x000fe200078e0211 */
[----:B------:R-:W-:-:S04]  /*2390*/  LEA R16, P0, R17, R3, 0x1 ;  /* 0x0000000311107211 */ /* 0x000fc800078008ff */
[----:B------:R-:W-:-:S04]  /*23a0*/  LEA R24, R9, R0, 0x2 ;  /* 0x0000000009187211 */ /* 0x000fc800078e10ff */
[C---:B0-----:R-:W-:Y:S02]  /*23b0*/  LEA R12, P1, R24.reuse, R3, 0x1 ;  /* 0x00000003180c7211 */ /* 0x041fe400078208ff */
[-C--:B------:R-:W-:Y:S02]  /*23c0*/  LEA.HI.X.SX32 R17, R17, R2.reuse, 0x1, P0 ;  /* 0x0000000211117211 */ /* 0x080fe400000f0eff */
[----:B------:R-:W-:Y:S01]  /*23d0*/  LEA.HI.X.SX32 R13, R24, R2, 0x1, P1 ;  /* 0x00000002180d7211 */ /* 0x000fe200008f0eff */
[C---:B------:R-:W-:Y:S01]  /*23e0*/  IMAD R10, R9.reuse, 0x4, R24 ;  /* 0x00000004090a7824 */ /* 0x040fe200078e0218 */
[----:B----4-:R-:W-:Y:S04]  /*23f0*/  STL [R1+0x14], R20 ;  /* 0x0000141401007387 */ /* 0x010fe80000100800 */
[----:B------:R-:W3:Y:S04]  /*2400*/  LDG.E.U16 R24, desc[UR10][R16.64] ;  /* 0x0000000a10187981 */ /* 0x000ee8000c1e1500 */
[----:B--2---:R0:W-:Y:S04]  /*2410*/  STL [R1+0x10], R29 ;  /* 0x0000101d01007387 */ /* 0x0041e80000100800 */
[----:B0-----:R0:W2:Y:S01]  /*2420*/  LDG.E.U16 R29, desc[UR10][R12.64] ;  /* 0x0000000a0c1d7981 */ /* 0x0010a2000c1e1500 */
[----:B------:R-:W-:-:S04]  /*2430*/  LEA R26, R9, R10, 0x2 ;  /* 0x0000000a091a7211 */ /* 0x000fc800078e10ff */
[----:B------:R-:W-:-:S04]  /*2440*/  LEA R14, P0, R26, R3, 0x1 ;  /* 0x000000031a0e7211 */ /* 0x000fc800078008ff */
[----:B------:R-:W-:Y:S02]  /*2450*/  LEA.HI.X.SX32 R15, R26, R2, 0x1, P0 ;  /* 0x000000021a0f7211 */ /* 0x000fe400000f0eff */
[----:B0-----:R-:W-:-:S04]  /*2460*/  LEA R12, P0, R19, R3, 0x1 ;  /* 0x00000003130c7211 */ /* 0x001fc800078008ff */
[----:B------:R-:W-:Y:S01]  /*2470*/  LEA.HI.X.SX32 R13, R19, R2, 0x1, P0 ;  /* 0x00000002130d7211 */ /* 0x000fe200000f0eff */
[----:B---3--:R-:W-:Y:S01]  /*2480*/  STL [R1+0xc], R24 ;  /* 0x00000c1801007387 */ /* 0x008fe20000100800 */
[----:B------:R-:W-:-:S03]  /*2490*/  IMAD R11, R9, 0x4, R26 ;  /* 0x00000004090b7824 */ /* 0x000fc600078e021a */
[----:B------:R0:W3:Y:S04]  /*24a0*/  LDG.E.U16 R26, desc[UR10][R14.64] ;  /* 0x0000000a0e1a7981 */ /* 0x0000e8000c1e1500 */
[----:B--2---:R1:W-:Y:S04]  /*24b0*/  STL [R1+0x8], R29 ;  /* 0x0000081d01007387 */ /* 0x0043e80000100800 */
[----:B-1----:R-:W2:Y:S01]  /*24c0*/  LDG.E.U16 R29, desc[UR10][R12.64] ;  /* 0x0000000a0c1d7981 */ /* 0x002ea2000c1e1500 */
[----:B------:R-:W-:-:S04]  /*24d0*/  LEA R20, R9, R11, 0x2 ;  /* 0x0000000b09147211 */ /* 0x000fc800078e10ff */
[----:B------:R-:W-:-:S04]  /*24e0*/  LEA R16, P1, R20, R3, 0x1 ;  /* 0x0000000314107211 */ /* 0x000fc800078208ff */
[----:B------:R-:W-:Y:S02]  /*24f0*/  LEA.HI.X.SX32 R17, R20, R2, 0x1, P1 ;  /* 0x0000000214117211 */ /* 0x000fe400008f0eff */
[----:B0-----:R-:W-:-:S03]  /*2500*/  LEA R14, P1, R18, R3, 0x1 ;  /* 0x00000003120e7211 */ /* 0x001fc600078208ff */
[----:B------:R0:W4:Y:S01]  /*2510*/  LDG.E.U16 R24, desc[UR10][R16.64] ;  /* 0x0000000a10187981 */ /* 0x000122000c1e1500 */
[----:B------:R-:W-:-:S03]  /*2520*/  LEA.HI.X.SX32 R15, R18, R2, 0x1, P1 ;  /* 0x00000002120f7211 */ /* 0x000fc600008f0eff */
[----:B--2---:R1:W-:Y:S04]  /*2530*/  STL [R1+0x152c], R29 ;  /* 0x00152c1d01007387 */ /* 0x0043e80000100800 */
[----:B-1----:R-:W2:Y:S04]  /*2540*/  LDL.LU R29, [R1+0x114] ;  /* 0x00011400011d7983 */ /* 0x002ea80000300800 */
[----:B---3--:R1:W-:Y:S04]  /*2550*/  STL [R1+0x4], R26 ;  /* 0x0000041a01007387 */ /* 0x0083e80000100800 */
[----:B-1----:R1:W3:Y:S01]  /*2560*/  LDG.E.U16 R26, desc[UR10][R14.64] ;  /* 0x0000000a0e1a7981 */ /* 0x0022e2000c1e1500 */
[----:B0-----:R-:W-:-:S02]  /*2570*/  LEA R16, P0, R21, R3, 0x1 ;  /* 0x0000000315107211 */ /* 0x001fc400078008ff */
[----:B------:R-:W-:Y:S02]  /*2580*/  LEA R18, P1, R7, R3, 0x1 ;  /* 0x0000000307127211 */ /* 0x000fe400078208ff */
[-C--:B------:R-:W-:Y:S02]  /*2590*/  LEA.HI.X.SX32 R17, R21, R2.reuse, 0x1, P0 ;  /* 0x0000000215117211 */ /* 0x080fe400000f0eff */
[----:B------:R-:W-:-:S05]  /*25a0*/  LEA.HI.X.SX32 R19, R7, R2, 0x1, P1 ;  /* 0x0000000207137211 */ /* 0x000fca00008f0eff */
[----:B------:R-:W2:Y:S01]  /*25b0*/  LDG.E.U16 R18, desc[UR10][R18.64] ;  /* 0x0000000a12127981 */ /* 0x000ea2000c1e1500 */
[----:B------:R-:W-:Y:S01]  /*25c0*/  LEA R12, P0, R27, R3, 0x1 ;  /* 0x000000031b0c7211 */ /* 0x000fe200078008ff */
[----:B------:R-:W-:-:S03]  /*25d0*/  IMAD R20, R9, 0x4, R20 ;  /* 0x0000000409147824 */ /* 0x000fc600078e0214 */
[----:B------:R-:W-:Y:S02]  /*25e0*/  LEA.HI.X.SX32 R13, R27, R2, 0x1, P0 ;  /* 0x000000021b0d7211 */ /* 0x000fe400000f0eff */
[----:B-1----:R-:W-:-:S03]  /*25f0*/  LEA R14, P0, R28, R3, 0x1 ;  /* 0x000000031c0e7211 */ /* 0x002fc600078008ff */
[----:B------:R-:W2:Y:S01]  /*2600*/  LDG.E.U16 R7, desc[UR10][R12.64] ;  /* 0x0000000a0c077981 */ /* 0x000ea2000c1e1500 */
[----:B------:R-:W-:-:S05]  /*2610*/  LEA.HI.X.SX32 R15, R28, R2, 0x1, P0 ;  /* 0x000000021c0f7211 */ /* 0x000fca00000f0eff */
[----:B------:R0:W2:Y:S04]  /*2620*/  LDG.E.U16 R9, desc[UR10][R14.64] ;  /* 0x0000000a0e097981 */ /* 0x0000a8000c1e1500 */
[----:B---3--:R1:W-:Y:S04]  /*2630*/  STL [R1+0x1530], R26 ;  /* 0x0015301a01007387 */ /* 0x0083e80000100800 */
[----:B-1----:R-:W3:Y:S04]  /*2640*/  LDL.LU R26, [R1+0x190] ;  /* 0x00019000011a7983 */ /* 0x002ee80000300800 */
[----:B----4-:R1:W-:Y:S04]  /*2650*/  STL [R1], R24 ;  /* 0x0000001801007387 */ /* 0x0103e80000100800 */
[----:B-1----:R1:W4:Y:S01]  /*2660*/  LDG.E.U16 R24, desc[UR10][R16.64] ;  /* 0x0000000a10187981 */ /* 0x002322000c1e1500 */
[----:B0-----:R-:W-:-:S02]  /*2670*/  LEA R14, P0, R23, R3, 0x1 ;  /* 0x00000003170e7211 */ /* 0x001fc400078008ff */
[----:B-1----:R-:W-:-:S04]  /*2680*/  LEA R16, P1, R25, R3, 0x1 ;  /* 0x0000000319107211 */ /* 0x002fc800078208ff */
[-C--:B------:R-:W-:Y:S02]  /*2690*/  LEA.HI.X.SX32 R17, R25, R2.reuse, 0x1, P1 ;  /* 0x0000000219117211 */ /* 0x080fe400008f0eff */
[C---:B------:R-:W-:Y:S02]  /*26a0*/  LEA R12, P1, R20.reuse, R3, 0x1 ;  /* 0x00000003140c7211 */ /* 0x040fe400078208ff */
[-C--:B------:R-:W-:Y:S01]  /*26b0*/  LEA.HI.X.SX32 R15, R23, R2.reuse, 0x1, P0 ;  /* 0x00000002170f7211 */ /* 0x080fe200000f0eff */
[----:B------:R0:W3:Y:S01]  /*26c0*/  LDG.E.U16 R19, desc[UR10][R16.64] ;  /* 0x0000000a10137981 */ /* 0x0000e2000c1e1500 */
[----:B------:R-:W-:-:S05]  /*26d0*/  LEA.HI.X.SX32 R13, R20, R2, 0x1, P1 ;  /* 0x00000002140d7211 */ /* 0x000fca00008f0eff */
[----:B------:R1:W3:Y:S01]  /*26e0*/  LDG.E.U16 R23, desc[UR10][R12.64] ;  /* 0x0000000a0c177981 */ /* 0x0002e2000c1e1500 */
[CC--:B0-----:R-:W-:Y:S02]  /*26f0*/  LEA R16, P1, R22.reuse, R3.reuse, 0x1 ;  /* 0x0000000316107211 */ /* 0x0c1fe400078208ff */
[CC--:B-1----:R-:W-:Y:S02]  /*2700*/  LEA R12, P0, R5.reuse, R3.reuse, 0x1 ;  /* 0x00000003050c7211 */ /* 0x0c2fe400078008ff */
[-C--:B------:R-:W-:Y:S02]  /*2710*/  LEA.HI.X.SX32 R17, R22, R2.reuse, 0x1, P1 ;  /* 0x0000000216117211 */ /* 0x080fe400008f0eff */
[----:B------:R0:W3:Y:S01]  /*2720*/  LDG.E.U16 R22, desc[UR10][R14.64] ;  /* 0x0000000a0e167981 */ /* 0x0000e2000c1e1500 */
[----:B------:R-:W-:Y:S02]  /*2730*/  LEA.HI.X.SX32 R13, R5, R2, 0x1, P0 ;  /* 0x00000002050d7211 */ /* 0x000fe400000f0eff */
[-C--:B------:R-:W-:Y:S01]  /*2740*/  LEA R20, P0, R6, R3.reuse, 0x1 ;  /* 0x0000000306147211 */ /* 0x080fe200078008ff */
[----:B------:R-:W3:Y:S01]  /*2750*/  LDG.E.U16 R25, desc[UR10][R16.64] ;  /* 0x0000000a10197981 */ /* 0x000ee2000c1e1500 */
[----:B0-----:R-:W-:-:S02]  /*2760*/  LEA R14, P1, R4, R3, 0x1 ;  /* 0x00000003040e7211 */ /* 0x001fc400078208ff */
[-C--:B------:R-:W-:Y:S02]  /*2770*/  LEA.HI.X.SX32 R21, R6, R2.reuse, 0x1, P0 ;  /* 0x0000000206157211 */ /* 0x080fe400000f0eff */
[----:B------:R-:W-:Y:S01]  /*2780*/  LEA.HI.X.SX32 R15, R4, R2, 0x1, P1 ;  /* 0x00000002040f7211 */ /* 0x000fe200008f0eff */
[----:B------:R0:W3:Y:S01]  /*2790*/  LDG.E.U16 R6, desc[UR10][R12.64] ;  /* 0x0000000a0c067981 */ /* 0x0000e2000c1e1500 */
[----:B------:R-:W-:-:S03]  /*27a0*/  LEA R4, P0, R8, R3, 0x1 ;  /* 0x0000000308047211 */ /* 0x000fc600078008ff */
[----:B------:R1:W3:Y:S01]  /*27b0*/  LDG.E.U16 R27, desc[UR10][R14.64] ;  /* 0x0000000a0e1b7981 */ /* 0x0002e2000c1e1500 */
[----:B------:R-:W-:-:S03]  /*27c0*/  LEA.HI.X.SX32 R5, R8, R2, 0x1, P0 ;  /* 0x0000000208057211 */ /* 0x000fc600000f0eff */
[----:B------:R-:W3:Y:S01]  /*27d0*/  LDG.E.U16 R20, desc[UR10][R20.64] ;  /* 0x0000000a14147981 */ /* 0x000ee2000c1e1500 */
[----:B0-----:R-:W-:-:S03]  /*27e0*/  LEA R12, P1, R0, R3, 0x1 ;  /* 0x00000003000c7211 */ /* 0x001fc600078208ff */
[----:B------:R-:W3:Y:S01]  /*27f0*/  LDG.E.U16 R4, desc[UR10][R4.64] ;  /* 0x0000000a04047981 */ /* 0x000ee2000c1e1500 */
[-C--:B-1----:R-:W-:Y:S02]  /*2800*/  LEA R14, P0, R10, R3.reuse, 0x1 ;  /* 0x000000030a0e7211 */ /* 0x082fe400078008ff */
[-C--:B------:R-:W-:Y:S02]  /*2810*/  LEA.HI.X.SX32 R13, R0, R2.reuse, 0x1, P1 ;  /* 0x00000002000d7211 */ /* 0x080fe400008f0eff */
[C---:B------:R-:W-:Y:S02]  /*2820*/  LEA R16, P1, R11.reuse, R3, 0x1 ;  /* 0x000000030b107211 */ /* 0x040fe400078208ff */
[-C--:B------:R-:W-:Y:S01]  /*2830*/  LEA.HI.X.SX32 R15, R10, R2.reuse, 0x1, P0 ;  /* 0x000000020a0f7211 */ /* 0x080fe200000f0eff */
[----:B------:R0:W3:Y:S01]  /*2840*/  LDG.E.U16 R12, desc[UR10][R12.64] ;  /* 0x0000000a0c0c7981 */ /* 0x0000e2000c1e1500 */
[----:B------:R-:W-:-:S03]  /*2850*/  LEA.HI.X.SX32 R17, R11, R2, 0x1, P1 ;  /* 0x000000020b117211 */ /* 0x000fc600008f0eff */
[----:B------:R-:W3:Y:S04]  /*2860*/  LDG.E.U16 R14, desc[UR10][R14.64] ;  /* 0x0000000a0e0e7981 */ /* 0x000ee8000c1e1500 */
[----:B------:R-:W3:Y:S04]  /*2870*/  LDG.E.U16 R16, desc[UR10][R16.64] ;  /* 0x0000000a10107981 */ /* 0x000ee8000c1e1500 */
[----:B----4-:R1:W-:Y:S04]  /*2880*/  STL [R1+0x1534], R24 ;  /* 0x0015341801007387 */ /* 0x0103e80000100800 */
[----:B-1----:R-:W4:Y:S04]  /*2890*/  LDL.LU R24, [R1+0x110] ;  /* 0x0001100001187983 */ /* 0x002f280000300800 */
[----:B--2---:R1:W-:Y:S04]  /*28a0*/  STL [R1+0x1538], R18 ;  /* 0x0015381201007387 */ /* 0x0043e80000100800 */
[----:B-1----:R-:W2:Y:S04]  /*28b0*/  LDL.LU R18, [R1+0x120] ;  /* 0x0001200001127983 */ /* 0x002ea80000300800 */
[----:B------:R-:W4:Y:S01]  /*28c0*/  LDL.LU R28, [R1+0x194] ;  /* 0x00019400011c7983 */ /* 0x000f220000300800 */
[----:B------:R-:W1:Y:S01]  /*28d0*/  S2R R8, SR_TID.X ;  /* 0x0000000000087919 */ /* 0x000e620000002100 */
[----:B------:R-:W0:Y:S02]  /*28e0*/  S2UR UR6, SR_CgaCtaId ;  /* 0x00000000000679c3 */ /* 0x000e240000008800 */
[----:B------:R0:W-:Y:S04]  /*28f0*/  STL [R1+0x153c], R7 ;  /* 0x00153c0701007387 */ /* 0x0001e80000100800 */
[----:B0-----:R-:W2:Y:S04]  /*2900*/  LDL.LU R7, [R1+0x124] ;  /* 0x0001240001077983 */ /* 0x001ea80000300800 */
[----:B------:R0:W-:Y:S04]  /*2910*/  STL [R1+0x1540], R9 ;  /* 0x0015400901007387 */ /* 0x0001e80000100800 */
[----:B0-----:R-:W2:Y:S04]  /*2920*/  LDL.LU R9, [R1+0x130] ;  /* 0x0001300001097983 */ /* 0x001ea80000300800 */
[----:B---3--:R0:W-:Y:S01]  /*2930*/  STL [R1+0x1544], R19 ;  /* 0x0015441301007387 */ /* 0x0081e20000100800 */
[----:B-1----:R-:W-:-:S03]  /*2940*/  SHF.R.S32.HI R2, RZ, 0x6, R8 ;  /* 0x00000006ff027819 */ /* 0x002fc60000011408 */
[----:B0-----:R-:W3:Y:S04]  /*2950*/  LDL.LU R19, [R1+0x134] ;  /* 0x0001340001137983 */ /* 0x001ee80000300800 */
[----:B------:R0:W-:Y:S01]  /*2960*/  STL [R1+0x1548], R23 ;  /* 0x0015481701007387 */ /* 0x0001e20000100800 */
[----:B------:R-:W-:-:S03]  /*2970*/  LOP3.LUT R13, R8, 0x3f, RZ, 0xc0, !PT ;  /* 0x0000003f080d7812 */ /* 0x000fc600078ec0ff */
[----:B0-----:R-:W3:Y:S04]  /*2980*/  LDL.LU R23, [R1+0x140] ;  /* 0x0001400001177983 */ /* 0x001ee80000300800 */
[----:B------:R0:W-:Y:S01]  /*2990*/  STL [R1+0x154c], R22 ;  /* 0x00154c1601007387 */ /* 0x0001e20000100800 */
[----:B------:R-:W-:-:S03]  /*29a0*/  UMOV UR4, 0x400 ;  /* 0x0000040000047882 */ /* 0x000fc60000000000 */
[----:B0-----:R-:W3:Y:S04]  /*29b0*/  LDL.LU R22, [R1+0x144] ;  /* 0x0001440001167983 */ /* 0x001ee80000300800 */
[----:B------:R0:W-:Y:S01]  /*29c0*/  STL [R1+0x1550], R25 ;  /* 0x0015501901007387 */ /* 0x0001e20000100800 */
[----:B------:R-:W-:Y:S01]  /*29d0*/  ULEA UR6, UR6, UR4, 0x18 ;  /* 0x0000000406067291 */ /* 0x000fe2000f8ec03f */
[----:B------:R-:W-:Y:S02]  /*29e0*/  SGXT R2, R2, 0x1 ;  /* 0x000000010202781a */ /* 0x000fe40000000200 */
[----:B0-----:R-:W3:Y:S04]  /*29f0*/  LDL.LU R25, [R1+0x150] ;  /* 0x0001500001197983 */ /* 0x001ee80000300800 */
[----:B------:R0:W-:Y:S01]  /*2a00*/  STL [R1+0x1554], R6 ;  /* 0x0015540601007387 */ /* 0x0001e20000100800 */
[----:B------:R-:W-:-:S03]  /*2a10*/  SHF.L.U32 R0, R13, 0x1, RZ ;  /* 0x000000010d007819 */ /* 0x000fc600000006ff */
[----:B0-----:R-:W3:Y:S04]  /*2a20*/  LDL.LU R6, [R1+0x154] ;  /* 0x0001540001067983 */ /* 0x001ee80000300800 */
[----:B------:R0:W-:Y:S01]  /*2a30*/  STL [R1+0x1558], R27 ;  /* 0x0015581b01007387 */ /* 0x0001e20000100800 */
[----:B------:R-:W-:-:S03]  /*2a40*/  LOP3.LUT R0, R0, 0x90, R2, 0x78, !PT ;  /* 0x0000009000007812 */ /* 0x000fc600078e7802 */
[----:B0-----:R-:W3:Y:S04]  /*2a50*/  LDL.LU R27, [R1+0x160] ;  /* 0x00016000011b7983 */ /* 0x001ee80000300800 */
[----:B------:R-:W3:Y:S04]  /*2a60*/  LDL.LU R21, [R1+0x164] ;  /* 0x0001640001157983 */ /* 0x000ee80000300800 */
[----:B------:R0:W-:Y:S04]  /*2a70*/  STL [R1+0x155c], R20 ;  /* 0x00155c1401007387 */ /* 0x0001e80000100800 */
[----:B0-----:R-:W3:Y:S04]  /*2a80*/  LDL.LU R20, [R1+0x170] ;  /* 0x0001700001147983 */ /* 0x001ee80000300800 */
[----:B------:R-:W3:Y:S04]  /*2a90*/  LDL.LU R3, [R1+0x174] ;  /* 0x0001740001037983 */ /* 0x000ee80000300800 */
[----:B------:R-:W3:Y:S04]  /*2aa0*/  LDL.LU R10, [R1+0x180] ;  /* 0x00018000010a7983 */ /* 0x000ee80000300800 */
[----:B------:R-:W3:Y:S04]  /*2ab0*/  LDL.LU R5, [R1+0x184] ;  /* 0x0001840001057983 */ /* 0x000ee80000300800 */
[----:B------:R-:W-:Y:S04]  /*2ac0*/  STL [R1+0x1560], R4 ;  /* 0x0015600401007387 */ /* 0x000fe80000100800 */
[----:B------:R-:W-:Y:S04]  /*2ad0*/  STL [R1+0x1564], R12 ;  /* 0x0015640c01007387 */ /* 0x000fe80000100800 */
[----:B------:R-:W-:Y:S04]  /*2ae0*/  STL [R1+0x1568], R14 ;  /* 0x0015680e01007387 */ /* 0x000fe80000100800 */
[----:B------:R-:W-:Y:S04]  /*2af0*/  STL [R1+0x156c], R16 ;  /* 0x00156c1001007387 */ /* 0x000fe80000100800 */
[----:B------:R-:W-:Y:S04]  /*2b00*/  STL [R1+0x1570], R8 ;  /* 0x0015700801007387 */ /* 0x000fe80000100800 */
[----:B------:R-:W-:Y:S04]  /*2b10*/  STL [R1+0x1574], R13 ;  /* 0x0015740d01007387 */ /* 0x000fe80000100800 */
[----:B------:R-:W-:Y:S04]  /*2b20*/  STS.U16 [R0+UR6+0x10200], R26 ;  /* 0x0102001a00007988 */ /* 0x000fe80008000406 */
[----:B------:R-:W-:Y:S04]  /*2b30*/  STS.U16 [R0+UR6+0x12000], R29 ;  /* 0x0120001d00007988 */ /* 0x000fe80008000406 */
[----:B----4-:R0:W-:Y:S04]  /*2b40*/  STS.U16 [R0+UR6+0x10000], R28 ;  /* 0x0100001c00007988 */ /* 0x0101e80008000406 */
[----:B0-----:R-:W4:Y:S04]  /*2b50*/  LDL.LU R28, [R1+0x104] ;  /* 0x00010400011c7983 */ /* 0x001f280000300800 */
[----:B------:R-:W4:Y:S04]  /*2b60*/  LDL.LU R26, [R1+0x100] ;  /* 0x00010000011a7983 */ /* 0x000f280000300800 */
        /* <DEDUP_REMOVED lines=10> */
[----:B--2---:R0:W-:Y:S04]  /*2c10*/  STS.U16 [R0+UR6+0x11e00], R18 ;  /* 0x011e001200007988 */ /* 0x0041e80008000406 */
[----:B------:R-:W2:Y:S04]  /*2c20*/  LDL.LU R4, [R1+0xb4] ;  /* 0x0000b40001047983 */ /* 0x000ea80000300800 */
[----:B------:R1:W-:Y:S04]  /*2c30*/  STS.U16 [R0+UR6+0x12200], R24 ;  /* 0x0122001800007988 */ /* 0x0003e80008000406 */
[----:B0-----:R-:W2:Y:S04]  /*2c40*/  LDL.LU R18, [R1+0xb0] ;  /* 0x0000b00001127983 */ /* 0x001ea80000300800 */
[----:B-1----:R-:W2:Y:S04]  /*2c50*/  LDL.LU R24, [R1+0xa4] ;  /* 0x0000a40001187983 */ /* 0x002ea80000300800 */
[----:B---3--:R-:W-:Y:S04]  /*2c60*/  STS.U16 [R0+UR6+0x11400], R22 ;  /* 0x0114001600007988 */ /* 0x008fe80008000406 */
[----:B------:R-:W-:Y:S04]  /*2c70*/  STS.U16 [R0+UR6+0x11600], R23 ;  /* 0x0116001700007988 */ /* 0x000fe80008000406 */
        /* <DEDUP_REMOVED lines=10> */
[----:B------:R0:W-:Y:S04]  /*2d20*/  STS.U16 [R0+UR6+0x10400], R5 ;  /* 0x0104000500007988 */ /* 0x0001e80008000406 */
[----:B0-----:R-:W3:Y:S04]  /*2d30*/  LDL.LU R5, [R1+0xa0] ;  /* 0x0000a00001057983 */ /* 0x001ee80000300800 */
[----:B------:R-:W3:Y:S04]  /*2d40*/  LDL.LU R10, [R1+0x9c] ;  /* 0x00009c00010a7983 */ /* 0x000ee80000300800 */
        /* <DEDUP_REMOVED lines=11> */
[----:B----4-:R0:W-:Y:S04]  /*2e00*/  STS.U16 [R0+UR6+0x12400], R28 ;  /* 0x0124001c00007988 */ /* 0x0101e80008000406 */
[----:B------:R1:W-:Y:S04]  /*2e10*/  STS.U16 [R0+UR6+0x12600], R26 ;  /* 0x0126001a00007988 */ /* 0x0003e80008000406 */
[----:B0-----:R-:W4:Y:S04]  /*2e20*/  LDL.LU R28, [R1+0x48] ;  /* 0x00004800011c7983 */ /* 0x001f280000300800 */
[----:B-1----:R-:W4:Y:S04]  /*2e30*/  LDL.LU R26, [R1+0x40] ;  /* 0x00004000011a7983 */ /* 0x002f280000300800 */
[----:B------:R0:W-:Y:S04]  /*2e40*/  STS.U16 [R0+UR6+0x13800], R29 ;  /* 0x0138001d00007988 */ /* 0x0001e80008000406 */
[----:B0-----:R-:W4:Y:S04]  /*2e50*/  LDL.LU R29, [R1+0x3c] ;  /* 0x00003c00011d7983 */ /* 0x001f280000300800 */
[----:B------:R-:W-:Y:S04]  /*2e60*/  STS.U16 [R0+UR6+0x12800], R2 ;  /* 0x0128000200007988 */ /* 0x000fe80008000406 */
[----:B--2---:R0:W-:Y:S04]  /*2e70*/  STS.U16 [R0+UR6+0x13e00], R18 ;  /* 0x013e001200007988 */ /* 0x0041e80008000406 */
[----:B------:R-:W-:Y:S04]  /*2e80*/  STS.U16 [R0+UR6+0x12a00], R13 ;  /* 0x012a000d00007988 */ /* 0x000fe80008000406 */
[----:B------:R1:W-:Y:S04]  /*2e90*/  STS.U16 [R0+UR6+0x14000], R24 ;  /* 0x0140001800007988 */ /* 0x0003e80008000406 */
[----:B0-----:R-:W2:Y:S04]  /*2ea0*/  LDL.LU R18, [R1+0x38] ;  /* 0x0000380001127983 */ /* 0x001ea80000300800 */
[----:B------:R0:W-:Y:S04]  /*2eb0*/  STS.U16 [R0+UR6+0x12c00], R8 ;  /* 0x012c000800007988 */ /* 0x0001e80008000406 */
[----:B-1----:R-:W2:Y:S04]  /*2ec0*/  LDL.LU R24, [R1+0x34] ;  /* 0x0000340001187983 */ /* 0x002ea80000300800 */
[----:B------:R-:W2:Y:S04]  /*2ed0*/  LDL.LU R2, [R1+0x30] ;  /* 0x0000300001027983 */ /* 0x000ea80000300800 */
[----:B------:R-:W2:Y:S04]  /*2ee0*/  LDL.LU R13, [R1+0x2c] ;  /* 0x00002c00010d7983 */ /* 0x000ea80000300800 */
[----:B------:R1:W-:Y:S04]  /*2ef0*/  STS.U16 [R0+UR6+0x12e00], R16 ;  /* 0x012e001000007988 */ /* 0x0003e80008000406 */
[----:B0-----:R-:W2:Y:S04]  /*2f00*/  LDL.LU R8, [R1+0x28] ;  /* 0x0000280001087983 */ /* 0x001ea80000300800 */
[----:B------:R0:W-:Y:S04]  /*2f10*/  STS.U16 [R0+UR6+0x13000], R17 ;  /* 0x0130001100007988 */ /* 0x0001e80008000406 */
[----:B-1----:R-:W2:Y:S04]  /*2f20*/  LDL.LU R16, [R1+0x24] ;  /* 0x0000240001107983 */ /* 0x002ea80000300800 */
        /* <DEDUP_REMOVED lines=10> */
[----:B---3--:R0:W-:Y:S04]  /*2fd0*/  STS.U16 [R0+UR6+0x14200], R5 ;  /* 0x0142000500007988 */ /* 0x0081e80008000406 */
[----:B-1----:R-:W3:Y:S04]  /*2fe0*/  LDL.LU R4, [R1+0xc] ;  /* 0x00000c0001047983 */ /* 0x002ee80000300800 */
[----:B0-----:R-:W3:Y:S04]  /*2ff0*/  LDL.LU R5, [R1+0x8] ;  /* 0x0000080001057983 */ /* 0x001ee80000300800 */
[----:B----4-:R0:W-:Y:S04]  /*3000*/  STS.U16 [R0+UR6+0x15e00], R26 ;  /* 0x015e001a00007988 */ /* 0x0101e80008000406 */
[----:B0-----:R-:W4:Y:S04]  /*3010*/  LDL.LU R26, [R1+0x4] ;  /* 0x00000400011a7983 */ /* 0x001f280000300800 */
[----:B------:R0:W-:Y:S04]  /*3020*/  STS.U16 [R0+UR6+0x16000], R29 ;  /* 0x0160001d00007988 */ /* 0x0001e80008000406 */
[----:B0-----:R-:W3:Y:S04]  /*3030*/  LDL.LU R29, [R1] ;  /* 0x00000000011d7983 */ /* 0x001ee80000300800 */
[----:B------:R0:W-:Y:S04]  /*3040*/  STS.U16 [R0+UR6+0x14400], R10 ;  /* 0x0144000a00007988 */ /* 0x0001e80008000406 */
[----:B------:R1:W-:Y:S04]  /*3050*/  STS.U16 [R0+UR6+0x14600], R3 ;  /* 0x0146000300007988 */ /* 0x0003e80008000406 */
[----:B------:R1:W-:Y:S04]  /*3060*/  STS.U16 [R0+UR6+0x14800], R20 ;  /* 0x0148001400007988 */ /* 0x0003e80008000406 */
[----:B0-----:R-:W3:Y:S04]  /*3070*/  LDL.LU R10, [R1+0x1b8] ;  /* 0x0001b800010a7983 */ /* 0x001ee80000300800 */
[----:B-1----:R-:W3:Y:S04]  /*3080*/  LDL.LU R3, [R1+0x1b4] ;  /* 0x0001b40001037983 */ /* 0x002ee80000300800 */
[----:B------:R0:W-:Y:S04]  /*3090*/  STS.U16 [R0+UR6+0x14a00], R21 ;  /* 0x014a001500007988 */ /* 0x0001e80008000406 */
[----:B------:R-:W3:Y:S04]  /*30a0*/  LDL.LU R20, [R1+0x1b0] ;  /* 0x0001b00001147983 */ /* 0x000ee80000300800 */
[----:B------:R1:W-:Y:S04]  /*30b0*/  STS.U16 [R0+UR6+0x14c00], R27 ;  /* 0x014c001b00007988 */ /* 0x0003e80008000406 */
[----:B0-----:R-:W3:Y:S04]  /*30c0*/  LDL.LU R21, [R1+0x1ac] ;  /* 0x0001ac0001157983 */ /* 0x001ee80000300800 */
[----:B------:R0:W-:Y:S04]  /*30d0*/  STS.U16 [R0+UR6+0x14e00], R6 ;  /* 0x014e000600007988 */ /* 0x0001e80008000406 */
[----:B-1----:R-:W3:Y:S04]  /*30e0*/  LDL.LU R27, [R1+0x1a8] ;  /* 0x0001a800011b7983 */ /* 0x002ee80000300800 */
        /* <DEDUP_REMOVED lines=14> */
[----:B--2---:R0:W-:Y:S04]  /*31d0*/  STS.U16 [R0+UR6+0x16200], R18 ;  /* 0x0162001200007988 */ /* 0x0041e80008000406 */
[----:B-1----:R-:W2:Y:S04]  /*31e0*/  LDL.LU R28, [R1+0x178] ;  /* 0x00017800011c7983 */ /* 0x002ea80000300800 */
[----:B------:R1:W-:Y:S04]  /*31f0*/  STS.U16 [R0+UR6+0x16400], R24 ;  /* 0x0164001800007988 */ /* 0x0003e80008000406 */
[----:B0-----:R-:W2:Y:S04]  /*3200*/  LDL.LU R18, [R1+0x16c] ;  /* 0x00016c0001127983 */ /* 0x001ea80000300800 */
[----:B------:R-:W-:Y:S04]  /*3210*/  STS.U16 [R0+UR6+0x16800], R13 ;  /* 0x0168000d00007988 */ /* 0x000fe80008000406 */
[----:B-1----:R-:W2:Y:S04]  /*3220*/  LDL.LU R24, [R1+0x168] ;  /* 0x0001680001187983 */ /* 0x002ea80000300800 */
[----:B----4-:R0:W-:Y:S04]  /*3230*/  STS.U16 [R0+UR6+0x17c00], R26 ;  /* 0x017c001a00007988 */ /* 0x0101e80008000406 */
[----:B0-----:R-:W4:Y:S04]  /*3240*/  LDL.LU R26, [R1+0x15c] ;  /* 0x00015c00011a7983 */ /* 0x001f280000300800 */
[----:B---3--:R0:W-:Y:S04]  /*3250*/  STS.U16 [R0+UR6+0x17e00], R29 ;  /* 0x017e001d00007988 */ /* 0x0081e80008000406 */
[----:B0-----:R-:W3:Y:S04]  /*3260*/  LDL.LU R29, [R1+0x158] ;  /* 0x00015800011d7983 */ /* 0x001ee80000300800 */
[----:B------:R-:W2:Y:S04]  /*3270*/  LDL.LU R13, [R1+0x148] ;  /* 0x00014800010d7983 */ /* 0x000ea80000300800 */
[----:B------:R0:W-:Y:S04]  /*3280*/  STS.U16 [R0+UR6+0x16600], R2 ;  /* 0x0166000200007988 */ /* 0x0001e80008000406 */
[----:B------:R-:W-:Y:S04]  /*3290*/  STS.U16 [R0+UR6+0x16a00], R8 ;  /* 0x016a000800007988 */ /* 0x000fe80008000406 */
[----:B------:R-:W-:Y:S01]  /*32a0*/  STS.U16 [R0+UR6+0x16c00], R16 ;  /* 0x016c001000007988 */ /* 0x000fe20008000406 */
[----:B0-----:R-:W-:-:S03]  /*32b0*/  LOP3.LUT R2, R0, 0x20, RZ, 0x3c, !PT ;  /* 0x0000002000027812 */ /* 0x001fc600078e3cff */
[----:B------:R-:W-:Y:S04]  /*32c0*/  STS.U16 [R0+UR6+0x17000], R14 ;  /* 0x0170000e00007988 */ /* 0x000fe80008000406 */
[----:B------:R-:W-:Y:S04]  /*32d0*/  STS.U16 [R0+UR6+0x17400], R12 ;  /* 0x0174000c00007988 */ /* 0x000fe80008000406 */
[----:B--2---:R0:W-:Y:S04]  /*32e0*/  STL [R1+0x1578], R13 ;  /* 0x0015780d01007387 */ /* 0x0041e80000100800 */
[----:B0-----:R-:W2:Y:S04]  /*32f0*/  LDL.LU R13, [R1+0x14c] ;  /* 0x00014c00010d7983 */ /* 0x001ea80000300800 */
[----:B------:R-:W2:Y:S04]  /*3300*/  LDL.LU R8, [R1+0x13c] ;  /* 0x00013c0001087983 */ /* 0x000ea80000300800 */
[----:B------:R-:W2:Y:S04]  /*3310*/  LDL.LU R16, [R1+0x138] ;  /* 0x0001380001107983 */ /* 0x000ea80000300800 */
[----:B------:R-:W2:Y:S04]  /*3320*/  LDL.LU R14, [R1+0x12c] ;  /* 0x00012c00010e7983 */ /* 0x000ea80000300800 */
[----:B------:R-:W-:Y:S04]  /*3330*/  STS.U16 [R0+UR6+0x16e00], R17 ;  /* 0x016e001100007988 */ /* 0x000fe80008000406 */
[----:B------:R-:W-:Y:S04]  /*3340*/  STS.U16 [R0+UR6+0x17200], R15 ;  /* 0x0172000f00007988 */ /* 0x000fe80008000406 */
[----:B------:R-:W-:Y:S04]  /*3350*/  STS.U16 [R0+UR6+0x17600], R11 ;  /* 0x0176000b00007988 */ /* 0x000fe80008000406 */
[----:B------:R0:W-:Y:S04]  /*3360*/  STS.U16 [R0+UR6+0x17800], R4 ;  /* 0x0178000400007988 */ /* 0x0001e80008000406 */
[----:B------:R-:W-:Y:S04]  /*3370*/  STS.U16 [R0+UR6+0x17a00], R5 ;  /* 0x017a000500007988 */ /* 0x000fe80008000406 */
        /* <DEDUP_REMOVED lines=23> */
[----:B----4-:R0:W-:Y:S04]  /*34f0*/  STS.U16 [R2+UR6+0x11f00], R26 ;  /* 0x011f001a02007988 */ /* 0x0101e80008000406 */
[----:B-1----:R-:W4:Y:S04]  /*3500*/  LDL.LU R24, [R1+0xbc] ;  /* 0x0000bc0001187983 */ /* 0x002f280000300800 */
[----:B---3--:R1:W-:Y:S04]  /*3510*/  STS.U16 [R2+UR6+0x12100], R29 ;  /* 0x0121001d02007988 */ /* 0x0083e80008000406 */
[----:B0-----:R-:W3:Y:S04]  /*3520*/  LDL.LU R26, [R1+0xac] ;  /* 0x0000ac00011a7983 */ /* 0x001ee80000300800 */
[----:B-1----:R-:W3:Y:S04]  /*3530*/  LDL.LU R29, [R1+0xa8] ;  /* 0x0000a800011d7983 */ /* 0x002ee80000300800 */
[----:B------:R-:W3:Y:S04]  /*3540*/  LDL.LU R0, [R1+0x94] ;  /* 0x0000940001007983 */ /* 0x000ee80000300800 */
[----:B------:R-:W3:Y:S04]  /*3550*/  LDL.LU R17, [R1+0x80] ;  /* 0x0000800001117983 */ /* 0x000ee80000300800 */
[----:B------:R-:W3:Y:S04]  /*3560*/  LDL.LU R15, [R1+0x7c] ;  /* 0x00007c00010f7983 */ /* 0x000ee80000300800 */
[----:B------:R-:W3:Y:S04]  /*3570*/  LDL.LU R11, [R1+0x6c] ;  /* 0x00006c00010b7983 */ /* 0x000ee80000300800 */
        /* <DEDUP_REMOVED lines=8> */
[----:B-1----:R-:W3:Y:S04]  /*3600*/  LDL.LU R28, [R1+0x44] ;  /* 0x00004400011c7983 */ /* 0x002ee80000300800 */
[----:B--2---:R0:W-:Y:S04]  /*3610*/  STS.U16 [R2+UR6+0x12300], R13 ;  /* 0x0123000d02007988 */ /* 0x0041e80008000406 */
[----:B0-----:R-:W2:Y:S04]  /*3620*/  LDL.LU R13, [R1+0x1578] ;  /* 0x00157800010d7983 */ /* 0x001ea80000300800 */
        /* <DEDUP_REMOVED lines=11> */
[----:B--2---:R0:W-:Y:S04]  /*36e0*/  STS.U16 [R2+UR6+0x12500], R13 ;  /* 0x0125000d02007988 */ /* 0x0041e80008000406 */
[----:B0-----:R0:W5:Y:S04]  /*36f0*/  LDL.LU R13, [R1+0x1574] ;  /* 0x00157400010d7983 */ /* 0x0011680000300800 */
[----:B------:R-:W2:Y:S04]  /*3700*/  LDL.LU R8, [R1+0x1570] ;  /* 0x0015700001087983 */ /* 0x000ea80000300800 */
        /* <DEDUP_REMOVED lines=10> */
[----:B------:R-:W-:Y:S04]  /*37b0*/  STS.U16 [R2+UR6+0x13d00], R19 ;  /* 0x013d001302007988 */ /* 0x000fe80008000406 */
[----:B------:R-:W-:Y:S04]  /*37c0*/  STS.U16 [R2+UR6+0x13f00], R9 ;  /* 0x013f000902007988 */ /* 0x000fe80008000406 */
[----:B------:R-:W-:Y:S04]  /*37d0*/  STS.U16 [R2+UR6+0x14100], R7 ;  /* 0x0141000702007988 */ /* 0x000fe80008000406 */
[----:B------:R-:W-:Y:S04]  /*37e0*/  STS.U16 [R2+UR6+0x14300], R18 ;  /* 0x0143001202007988 */ /* 0x000fe80008000406 */
[----:B----4-:R-:W-:Y:S04]  /*37f0*/  STS.U16 [R2+UR6+0x14500], R24 ;  /* 0x0145001802007988 */ /* 0x010fe80008000406 */
[----:B---3--:R-:W-:Y:S04]  /*3800*/  STS.U16 [R2+UR6+0x14700], R26 ;  /* 0x0147001a02007988 */ /* 0x008fe80008000406 */
[----:B------:R-:W-:Y:S04]  /*3810*/  STS.U16 [R2+UR6+0x14900], R29 ;  /* 0x0149001d02007988 */ /* 0x000fe80008000406 */
[----:B--2---:R1:W-:Y:S04]  /*3820*/  STS.U16 [R2+UR6+0x17f00], R23 ;  /* 0x017f001702007988 */ /* 0x0043e80008000406 */
[----:B-1----:R-:W2:Y:S04]  /*3830*/  LDL.LU R23, [R1+0x98] ;  /* 0x0000980001177983 */ /* 0x002ea80000300800 */
[----:B------:R-:W3:Y:S04]  /*3840*/  LDL.LU R19, [R1+0x1544] ;  /* 0x0015440001137983 */ /* 0x000ee80000300800 */
[----:B------:R-:W4:Y:S04]  /*3850*/  LDL.LU R9, [R1+0x1540] ;  /* 0x0015400001097983 */ /* 0x000f280000300800 */
[----:B------:R-:W4:Y:S04]  /*3860*/  LDL.LU R7, [R1+0x153c] ;  /* 0x00153c0001077983 */ /* 0x000f280000300800 */
[----:B------:R-:W4:Y:S04]  /*3870*/  LDL.LU R18, [R1+0x1538] ;  /* 0x0015380001127983 */ /* 0x000f280000300800 */
[----:B------:R-:W4:Y:S04]  /*3880*/  LDL.LU R24, [R1+0x1534] ;  /* 0x0015340001187983 */ /* 0x000f280000300800 */
[----:B------:R-:W4:Y:S04]  /*3890*/  LDL.LU R26, [R1+0x1530] ;  /* 0x00153000011a7983 */ /* 0x000f280000300800 */
[----:B------:R-:W4:Y:S04]  /*38a0*/  LDL.LU R29, [R1+0x152c] ;  /* 0x00152c00011d7983 */ /* 0x000f280000300800 */
[----:B------:R1:W-:Y:S04]  /*38b0*/  STS.U16 [R2+UR6+0x14d00], R0 ;  /* 0x014d000002007988 */ /* 0x0003e80008000406 */
[----:B------:R-:W-:Y:S04]  /*38c0*/  STS.U16 [R2+UR6+0x14f00], R17 ;  /* 0x014f001102007988 */ /* 0x000fe80008000406 */
[----:B------:R-:W-:Y:S04]  /*38d0*/  STS.U16 [R2+UR6+0x15100], R15 ;  /* 0x0151000f02007988 */ /* 0x000fe80008000406 */
[----:B------:R-:W-:Y:S04]  /*38e0*/  STS.U16 [R2+UR6+0x15300], R11 ;  /* 0x0153000b02007988 */ /* 0x000fe80008000406 */
[----:B------:R-:W-:Y:S04]  /*38f0*/  STS.U16 [R2+UR6+0x15500], R5 ;  /* 0x0155000502007988 */ /* 0x000fe80008000406 */
[----:B------:R-:W-:Y:S04]  /*3900*/  STS.U16 [R2+UR6+0x15700], R10 ;  /* 0x0157000a02007988 */ /* 0x000fe80008000406 */
[----:B------:R0:W-:Y:S04]  /*3910*/  STS.U16 [R2+UR6+0x15900], R3 ;  /* 0x0159000302007988 */ /* 0x0001e80008000406 */
[----:B------:R-:W-:Y:S04]  /*3920*/  STS.U16 [R2+UR6+0x15b00], R21 ;  /* 0x015b001502007988 */ /* 0x000fe80008000406 */
[----:B------:R0:W-:Y:S04]  /*3930*/  STS.U16 [R2+UR6+0x15d00], R28 ;  /* 0x015d001c02007988 */ /* 0x0001e80008000406 */
        /* <DEDUP_REMOVED lines=8> */
[----:B------:R-:W-:Y:S01]  /*39c0*/  STS.U16 [R2+UR6+0x17d00], R16 ;  /* 0x017d001002007988 */ /* 0x000fe20008000406 */
[----:B-1----:R-:W-:Y:S01]  /*39d0*/  MOV R0, 0xff800000 ;  /* 0xff80000000007802 */ /* 0x002fe20000000f00 */
[----:B0-----:R-:W-:Y:S01]  /*39e0*/  IMAD.MOV.U32 R3, RZ, RZ, -0x800000 ;  /* 0xff800000ff037424 */ /* 0x001fe200078e00ff */
[----:B------:R-:W0:Y:S02]  /*39f0*/  S2R R28, SR_CTAID.X ;  /* 0x00000000001c7919 */ /* 0x000e240000002500 */
[----:B0-----:R-:W-:Y:S01]  /*3a00*/  SHF.L.U32 R28, R28, 0x5, RZ ;  /* 0x000000051c1c7819 */ /* 0x001fe200000006ff */
[----:B--2---:R-:W-:Y:S04]  /*3a10*/  STS.U16 [R2+UR6+0x14b00], R23 ;  /* 0x014b001702007988 */ /* 0x004fe80008000406 */
[----:B---3--:R-:W-:Y:S04]  /*3a20*/  STS.U16 [R2+UR6+0x16b00], R19 ;  /* 0x016b001302007988 */ /* 0x008fe80008000406 */
[----:B----4-:R-:W-:Y:S04]  /*3a30*/  STS.U16 [R2+UR6+0x16900], R9 ;  /* 0x0169000902007988 */ /* 0x010fe80008000406 */
[----:B------:R-:W-:Y:S04]  /*3a40*/  STS.U16 [R2+UR6+0x16700], R7 ;  /* 0x0167000702007988 */ /* 0x000fe80008000406 */
[----:B------:R-:W-:Y:S04]  /*3a50*/  STS.U16 [R2+UR6+0x16500], R18 ;  /* 0x0165001202007988 */ /* 0x000fe80008000406 */
[----:B------:R-:W-:Y:S04]  /*3a60*/  STS.U16 [R2+UR6+0x16300], R24 ;  /* 0x0163001802007988 */ /* 0x000fe80008000406 */
[----:B------:R-:W-:Y:S04]  /*3a70*/  STS.U16 [R2+UR6+0x16100], R26 ;  /* 0x0161001a02007988 */ /* 0x000fe80008000406 */
[----:B------:R0:W-:Y:S02]  /*3a80*/  STS.U16 [R2+UR6+0x15f00], R29 ;  /* 0x015f001d02007988 */ /* 0x0001e40008000406 */
[----:B0-----:R-:W-:-:S05]  /*3a90*/  IMAD.MOV.U32 R2, RZ, RZ, 0x3f800000 ;  /* 0x3f800000ff027424 */ /* 0x001fca00078e00ff */
[----:B------:R0:W-:Y:S04]  /*3aa0*/  STL [R1+0x648], R2 ;  /* 0x0006480201007387 */ /* 0x0001e80000100800 */
[----:B------:R-:W-:Y:S01]  /*3ab0*/  STL [R1+0x3a4], R0 ;  /* 0x0003a40001007387 */ /* 0x000fe20000100800 */
[----:B0-----:R-:W-:-:S03]  /*3ac0*/  MOV R2, 0xff800000 ;  /* 0xff80000000027802 */ /* 0x001fc60000000f00 */
[----:B------:R0:W-:Y:S04]  /*3ad0*/  STL [R1+0x3a0], R3 ;  /* 0x0003a00301007387 */ /* 0x0001e80000100800 */
[----:B------:R1:W-:Y:S04]  /*3ae0*/  STL [R1+0x39c], R2 ;  /* 0x00039c0201007387 */ /* 0x0003e80000100800 */
[----:B------:R2:W-:Y:S01]  /*3af0*/  STL [R1+0x398], R0 ;  /* 0x0003980001007387 */ /* 0x0005e20000100800 */
[----:B0-----:R-:W-:Y:S01]  /*3b00*/  IMAD.MOV.U32 R3, RZ, RZ, 0x3f800000 ;  /* 0x3f800000ff037424 */ /* 0x001fe200078e00ff */
[----:B-1----:R-:W-:-:S04]  /*3b10*/  MOV R2, 0x3f800000 ;  /* 0x3f80000000027802 */ /* 0x002fc80000000f00 */
[----:B------:R-:W-:Y:S01]  /*3b20*/  STL [R1+0x64c], R3 ;  /* 0x00064c0301007387 */ /* 0x000fe20000100800 */
[----:B--2---:R-:W-:-:S03]  /*3b30*/  IMAD.MOV.U32 R0, RZ, RZ, 0x3f800000 ;  /* 0x3f800000ff007424 */ /* 0x004fc600078e00ff */
[----:B------:R-:W-:Y:S04]  /*3b40*/  STL [R1+0x650], R2 ;  /* 0x0006500201007387 */ /* 0x000fe80000100800 */
[----:B------:R-:W-:Y:S04]  /*3b50*/  STL [R1+0x2d0], RZ ;  /* 0x0002d0ff01007387 */ /* 0x000fe80000100800 */
[----:B------:R0:W-:Y:S04]  /*3b60*/  STL [R1+0x654], R0 ;  /* 0x0006540001007387 */ /* 0x0001e80000100800 */
[----:B------:R1:W-:Y:S04]  /*3b70*/  STL [R1+0x2d4], RZ ;  /* 0x0002d4ff01007387 */ /* 0x0003e80000100800 */
        /* <DEDUP_REMOVED lines=121> */
[----:B------:R1:W-:Y:S01]  /*4310*/  STL [R1+0x4dc], RZ ;  /* 0x0004dcff01007387 */ /* 0x0003e20000100800 */
[----:B0-----:R-:W-:-:S03]  /*4320*/  VIADD R0, R28, 0x20 ;  /* 0x000000201c007836 */ /* 0x001fc60000000000 */
[----:B------:R1:W-:Y:S04]  /*4330*/  STL [R1+0x4e0], RZ ;  /* 0x0004e0ff01007387 */ /* 0x0003e80000100800 */
[----:B------:R1:W-:Y:S04]  /*4340*/  STL [R1+0x4e4], RZ ;  /* 0x0004e4ff01007387 */ /* 0x0003e80000100800 */
[----:B------:R1:W-:Y:S04]  /*4350*/  STL [R1+0x4e8], RZ ;  /* 0x0004e8ff01007387 */ /* 0x0003e80000100800 */
[----:B------:R1:W-:Y:S01]  /*4360*/  STL [R1+0x4ec], RZ ;  /* 0x0004ecff01007387 */ /* 0x0003e20000100800 */
[----:B------:R-:W-:-:S02]  /*4370*/  ISETP.GE.AND P0, PT, R0, 0x1, PT ;  /* 0x000000010000780c */ /* 0x000fc40003f06270 */
[----:B------:R-:W-:-:S11]  /*4380*/  LOP3.LUT R0, R8, 0x7f, RZ, 0xc0, !PT ;  /* 0x0000007f08007812 */ /* 0x000fd600078ec0ff */
[----:B-1----:R-:W-:Y:S05]  /*4390*/  @!P0 BRA `(.L_x_0) ;  /* 0x0000024800948947 */ /* 0x002fea0003800000 */
[----:B------:R-:W0:Y:S01]  /*43a0*/  LDC.64 R10, c[0x0][0x250] ;  /* 0x00009400ff0a7b82 */ /* 0x000e220000000a00 */
[--C-:B------:R-:W-:Y:S01]  /*43b0*/  SHF.R.U32.HI R3, RZ, 0x2, R8.reuse ;  /* 0x00000002ff037819 */ /* 0x100fe20000011608 */
[----:B------:R-:W-:Y:S01]  /*43c0*/  ULDC.64 UR4, c[0x0][0x260] ;  /* 0x0000980000047ab9 */ /* 0x000fe20000000a00 */
[----:B------:R-:W-:Y:S01]  /*43d0*/  SHF.R.U32.HI R7, RZ, 0x6, R8 ;  /* 0x00000006ff077819 */ /* 0x000fe20000011608 */
[----:B------:R-:W-:Y:S01]  /*43e0*/  UIMAD UR4, UR7, UR4, URZ ;  /* 0x00000004070472a4 */ /* 0x000fe2000f8e023f */
[----:B------:R-:W-:Y:S01]  /*43f0*/  SGXT.U32 R3, R3, 0x3 ;  /* 0x000000030303781a */ /* 0x000fe20000000000 */
[----:B------:R-:W-:Y:S02]  /*4400*/  ULDC UR9, c[0x0][0x238] ;  /* 0x00008e0000097ab9 */ /* 0x000fe40000000800 */
[----:B------:R-:W1:Y:S01]  /*4410*/  LDC.64 R4, c[0x0][0x218] ;  /* 0x00008600ff047b82 */ /* 0x000e620000000a00 */
[----:B------:R-:W-:Y:S01]  /*4420*/  LOP3.LUT R8, R3, R28, RZ, 0xfc, !PT ;  /* 0x0000001c03087212 */ /* 0x000fe200078efcff */
[----:B------:R-:W-:Y:S01]  /*4430*/  USHF.L.U32 UR8, UR4, 0x1, URZ ;  /* 0x0000000104087899 */ /* 0x000fe2000800063f */
[----:B------:R-:W-:-:S05]  /*4440*/  LOP3.LUT R6, R28, 0x8, R3, 0xfe, !PT ;  /* 0x000000081c067812 */ /* 0x000fca00078efe03 */
[----:B------:R-:W2:Y:S08]  /*4450*/  LDC R17, c[0x0][0x258] ;  /* 0x00009600ff117b82 */ /* 0x000eb00000000800 */
[----:B------:R-:W3:Y:S01]  /*4460*/  LDC R2, c[0x0][0x268] ;  /* 0x00009a00ff027b82 */ /* 0x000ee20000000800 */
[----:B0-----:R-:W-:Y:S01]  /*4470*/  IMAD R10, R10, UR7, RZ ;  /* 0x000000070a0a7c24 */ /* 0x001fe2000f8e02ff */
[----:B------:R0:W-:Y:S04]  /*4480*/  STL [R1+0x1628], R11 ;  /* 0x0016280b01007387 */ /* 0x0001e80000100800 */
[----:B-1----:R-:W-:-:S02]  /*4490*/  LEA R9, P0, R10, R4, 0x1 ;  /* 0x000000040a097211 */ /* 0x002fc400078008ff */
[----:B------:R-:W1:Y:S01]  /*44a0*/  LDC R8, c[0x0][0x268] ;  /* 0x00009a00ff087b82 */ /* 0x000e620000000800 */
[C-C-:B------:R-:W-:Y:S02]  /*44b0*/  LOP3.LUT R4, R28.reuse, 0x10, R3.reuse, 0xfe, !PT ;  /* 0x000000101c047812 */ /* 0x140fe400078efe03 */
[----:B------:R-:W-:Y:S02]  /*44c0*/  LOP3.LUT R3, R28, 0x18, R3, 0xfe, !PT ;  /* 0x000000181c037812 */ /* 0x000fe400078efe03 */
[----:B------:R-:W-:Y:S01]  /*44d0*/  SGXT.U32 R3, R7, 0x1 ;  /* 0x000000010703781a */ /* 0x000fe20000000000 */
[----:B--2---:R-:W-:Y:S01]  /*44e0*/  IMAD R0, R0, R17, RZ ;  /* 0x0000001100007224 */ /* 0x004fe200078e02ff */
[----:B------:R-:W-:Y:S01]  /*44f0*/  LEA.HI.X.SX32 R15, R10, R5, 0x1, P0 ;  /* 0x000000050a0f7211 */ /* 0x000fe200000f0eff */
[----:B------:R-:W2:Y:S03]  /*4500*/  LDC R7, c[0x0][0x268] ;  /* 0x00009a00ff077b82 */ /* 0x000ea60000000800 */
[----:B------:R-:W-:-:S02]  /*4510*/  LEA R6, R17, R0, 0x7 ;  /* 0x0000000011067211 */ /* 0x000fc400078e38ff */
[-C--:B------:R-:W-:Y:S01]  /*4520*/  LEA R24, P0, R0, R9.reuse, 0x1 ;  /* 0x0000000900187211 */ /* 0x080fe200078008ff */
[----:B---3--:R-:W-:Y:S01]  /*4530*/  IMAD R3, R3, R2, RZ ;  /* 0x0000000203037224 */ /* 0x008fe200078e02ff */
[----:B------:R-:W-:Y:S01]  /*4540*/  LEA R22, P1, R6, R9, 0x1 ;  /* 0x0000000906167211 */ /* 0x000fe200078208ff */
[C---:B------:R-:W-:Y:S01]  /*4550*/  IMAD R10, R17.reuse, 0x80, R6 ;  /* 0x00000080110a7824 */ /* 0x040fe200078e0206 */
[----:B------:R-:W3:Y:S01]  /*4560*/  LDC.64 R4, c[0x0][0x220] ;  /* 0x00008800ff047b82 */ /* 0x000ee20000000a00 */
[-C--:B------:R-:W-:Y:S01]  /*4570*/  LEA.HI.X.SX32 R25, R0, R15.reuse, 0x1, P0 ;  /* 0x0000000f00197211 */ /* 0x080fe200000f0eff */
[----:B------:R-:W-:Y:S01]  /*4580*/  IMAD R0, R2, 0x2, R3 ;  /* 0x0000000202007824 */ /* 0x000fe200078e0203 */
[----:B------:R-:W-:Y:S02]  /*4590*/  LEA.HI.X.SX32 R23, R6, R15, 0x1, P1 ;  /* 0x0000000f06177211 */ /* 0x000fe400008f0eff */
[----:B------:R-:W-:Y:S02]  /*45a0*/  LEA R12, R17, R10, 0x7 ;  /* 0x0000000a110c7211 */ /* 0x000fe400078e38ff */
[----:B------:R-:W-:Y:S01]  /*45b0*/  LEA R0, R2, R0, 0x1 ;  /* 0x0000000002007211 */ /* 0x000fe200078e08ff */
[----:B------:R-:W4:Y:S01]  /*45c0*/  LDC R6, c[0x0][0x268] ;  /* 0x00009a00ff067b82 */ /* 0x000f220000000800 */
[-C--:B------:R-:W-:Y:S01]  /*45d0*/  LEA R20, P2, R10, R9.reuse, 0x1 ;  /* 0x000000090a147211 */ /* 0x080fe200078408ff */
[----:B------:R-:W-:Y:S01]  /*45e0*/  STL.64 [R1+0x378], R22 ;  /* 0x0003781601007387 */ /* 0x000fe20000100a00 */
[----:B------:R-:W-:Y:S01]  /*45f0*/  LEA R18, P3, R12, R9, 0x1 ;  /* 0x000000090c127211 */ /* 0x000fe200078608ff */
[----:B0-----:R-:W-:Y:S01]  /*4600*/  IMAD R11, R2, 0x2, R0 ;  /* 0x00000002020b7824 */ /* 0x001fe200078e0200 */
[-C--:B------:R-:W-:Y:S01]  /*4610*/  LEA.HI.X.SX32 R21, R10, R15.reuse, 0x1, P2 ;  /* 0x0000000f0a157211 */ /* 0x080fe200010f0eff */
[----:B-----5:R-:W-:Y:S01]  /*4620*/  IMAD R9, R13, UR5, RZ ;  /* 0x000000050d097c24 */ /* 0x020fe2000f8e02ff */
[----:B------:R-:W-:Y:S01]  /*4630*/  LEA.HI.X.SX32 R19, R12, R15, 0x1, P3 ;  /* 0x0000000f0c137211 */ /* 0x000fe200018f0eff */
[----:B------:R-:W0:Y:S01]  /*4640*/  LDC R29, c[0x0][0x268] ;  /* 0x00009a00ff1d7b82 */ /* 0x000e220000000800 */
[----:B------:R-:W-:Y:S01]  /*4650*/  IMAD R10, R2, 0x2, R11 ;  /* 0x00000002020a7824 */ /* 0x000fe200078e020b */
[----:B------:R-:W-:Y:S01]  /*4660*/  STL.64 [R1+0x380], R24 ;  /* 0x0003801801007387 */ /* 0x000fe20000100a00 */
[----:B------:R-:W-:Y:S01]  /*4670*/  UIMAD.WIDE UR4, UR4, 0x2, URZ ;  /* 0x00000002040478a5 */ /* 0x000fe2000f8e023f */
[----:B------:R-:W-:-:S02]  /*4680*/  IMAD.HI R2, R9, 0x2, RZ ;  /* 0x0000000209027827 */ /* 0x000fc400078e02ff */
[----:B------:R-:W-:Y:S01]  /*4690*/  STL.64 [R1+0x370], R20 ;  /* 0x0003701401007387 */ /* 0x000fe20000100a00 */
[----:B-1----:R-:W-:Y:S01]  /*46a0*/  LEA R8, R8, R10, 0x1 ;  /* 0x0000000a08087211 */ /* 0x002fe200078e08ff */
[----:B------:R-:W1:Y:S02]  /*46b0*/  LDC R28, c[0x0][0x268] ;  /* 0x00009a00ff1c7b82 */ /* 0x000e640000000800 */
[----:B------:R-:W-:Y:S04]  /*46c0*/  STL.64 [R1+0x388], R18 ;  /* 0x0003881201007387 */ /* 0x000fe80000100a00 */
[----:B------:R2:W-:Y:S02]  /*46d0*/  STL [R1+0xa4], R0 ;  /* 0x0000a40001007387 */ /* 0x0005e40000100800 */
[----:B------:R-:W1:Y:S02]  /*46e0*/  LDC R27, c[0x0][0x268] ;  /* 0x00009a00ff1b7b82 */ /* 0x000e640000000800 */
[----:B------:R-:W-:Y:S04]  /*46f0*/  STL [R1+0xb4], R10 ;  /* 0x0000b40a01007387 */ /* 0x000fe80000100800 */
[----:B------:R4:W-:Y:S01]  /*4700*/  STL [R1+0x8], R8 ;  /* 0x0000080801007387 */ /* 0x0009e20000100800 */
[----:B--2---:R-:W-:Y:S01]  /*4710*/  SHF.L.U32 R0, R9, 0x1, RZ ;  /* 0x0000000109007819 */ /* 0x004fe200000006ff */
[----:B------:R-:W2:Y:S03]  /*4720*/  LDC R26, c[0x0][0x268] ;  /* 0x00009a00ff1a7b82 */ /* 0x000ea60000000800 */
[----:B---3--:R-:W-:Y:S01]  /*4730*/  IADD3 R0, P0, P1, R0, UR8, R4 ;  /* 0x0000000800007c10 */ /* 0x008fe2000f91e004 */
[----:B------:R-:W-:-:S03]  /*4740*/  IMAD R4, R7, 0x2, R8 ;  /* 0x0000000207047824 */ /* 0x000fc600078e0208 */
[----:B------:R-:W-:Y:S01]  /*4750*/  IADD3.X R2, R2, UR5, R5, P0, P1 ;  /* 0x0000000502027c10 */ /* 0x000fe200087e2405 */
[----:B------:R-:W3:Y:S01]  /*4760*/  LDC R25, c[0x0][0x268] ;  /* 0x00009a00ff197b82 */ /* 0x000ee20000000800 */
[----:B----4-:R-:W-:Y:S01]  /*4770*/  LEA R8, R6, R4, 0x1 ;  /* 0x0000000406087211 */ /* 0x010fe200078e08ff */
[----:B------:R-:W-:Y:S04]  /*4780*/  STL [R1+0x4], R4 ;  /* 0x0000040401007387 */ /* 0x000fe80000100800 */
[----:B0-----:R-:W-:Y:S01]  /*4790*/  IMAD R29, R29, 0x2, R8 ;  /* 0x000000021d1d7824 */ /* 0x001fe200078e0208 */
[----:B------:R-:W-:Y:S01]  /*47a0*/  STL [R1], R8 ;  /* 0x0000000801007387 */ /* 0x000fe20000100800 */
[----:B------:R-:W0:Y:S03]  /*47b0*/  LDC R24, c[0x0][0x268] ;  /* 0x00009a00ff187b82 */ /* 0x000e260000000800 */
[----:B-1----:R-:W-:Y:S01]  /*47c0*/  LEA R28, R28, R29, 0x1 ;  /* 0x0000001d1c1c7211 */ /* 0x002fe200078e08ff */
[----:B------:R1:W-:Y:S04]  /*47d0*/  STL [R1+0x1720], R29 ;  /* 0x0017201d01007387 */ /* 0x0003e80000100800 */
[----:B------:R-:W4:Y:S01]  /*47e0*/  LDC R23, c[0x0][0x268] ;  /* 0x00009a00ff177b82 */ /* 0x000f220000000800 */
[----:B------:R-:W-:-:S05]  /*47f0*/  IMAD R27, R27, 0x2, R28 ;  /* 0x000000021b1b7824 */ /* 0x000fca00078e021c */
[----:B--2---:R-:W-:Y:S02]  /*4800*/  LEA R26, R26, R27, 0x1 ;  /* 0x0000001b1a1a7211 */ /* 0x004fe400078e08ff */
[----:B------:R-:W2:Y:S01]  /*4810*/  LDC R22, c[0x0][0x268] ;  /* 0x00009a00ff167b82 */ /* 0x000ea20000000800 */
[----:B-1----:R-:W-:Y:S02]  /*4820*/  MOV R29, R11 ;  /* 0x0000000b001d7202 */ /* 0x002fe40000000f00 */
[----:B---3--:R-:W-:Y:S01]  /*4830*/  IMAD R25, R25, 0x2, R26 ;  /* 0x0000000219197824 */ /* 0x008fe200078e021a */
[----:B------:R-:W-:Y:S04]  /*4840*/  STL.64 [R1+0x1718], R26 ;  /* 0x0017181a01007387 */ /* 0x000fe80000100a00 */
[----:B------:R-:W1:Y:S01]  /*4850*/  LDC R4, c[0x0][0x268] ;  /* 0x00009a00ff047b82 */ /* 0x000e620000000800 */
[----:B0-----:R-:W-:-:S05]  /*4860*/  LEA R24, R24, R25, 0x1 ;  /* 0x0000001918187211 */ /* 0x001fca00078e08ff */
[----:B------:R-:W-:Y:S02]  /*4870*/  STL.64 [R1+0x1710], R24 ;  /* 0x0017101801007387 */ /* 0x000fe40000100a00 */
[----:B------:R-:W0:Y:S01]  /*4880*/  LDC R5, c[0x0][0x268] ;  /* 0x00009a00ff057b82 */ /* 0x000e220000000800 */
[----:B----4-:R-:W-:-:S07]  /*4890*/  IMAD R23, R23, 0x2, R24 ;  /* 0x0000000217177824 */ /* 0x010fce00078e0218 */
[----:B------:R-:W3:Y:S01]  /*48a0*/  LDC R6, c[0x0][0x268] ;  /* 0x00009a00ff067b82 */ /* 0x000ee20000000800 */
[----:B--2---:R-:W-:-:S05]  /*48b0*/  LEA R22, R22, R23, 0x1 ;  /* 0x0000001716167211 */ /* 0x004fca00078e08ff */
[----:B------:R-:W-:Y:S02]  /*48c0*/  STL.64 [R1+0x1728], R22 ;  /* 0x0017281601007387 */ /* 0x000fe40000100a00 */
[----:B------:R-:W2:Y:S01]  /*48d0*/  LDC R7, c[0x0][0x268] ;  /* 0x00009a00ff077b82 */ /* 0x000ea20000000800 */
[----:B-1----:R-:W-:-:S07]  /*48e0*/  IMAD R4, R4, 0x2, R22 ;  /* 0x0000000204047824 */ /* 0x002fce00078e0216 */
[----:B------:R-:W1:Y:S01]  /*48f0*/  LDC R8, c[0x0][0x268] ;  /* 0x00009a00ff087b82 */ /* 0x000e620000000800 */
[----:B0-----:R-:W-:-:S05]  /*4900*/  LEA R5, R5, R4, 0x1 ;  /* 0x0000000405057211 */ /* 0x001fca00078e08ff */
[----:B------:R0:W-:Y:S02]  /*4910*/  STL.64 [R1+0x16f8], R4 ;  /* 0x0016f80401007387 */ /* 0x0001e40000100a00 */
[----:B------:R-:W4:Y:S01]  /*4920*/  LDC R9, c[0x0][0x268] ;  /* 0x00009a00ff097b82 */ /* 0x000f220000000800 */
[----:B---3--:R-:W-:-:S07]  /*4930*/  IMAD R6, R6, 0x2, R5 ;  /* 0x0000000206067824 */ /* 0x008fce00078e0205 */
[----:B------:R-:W3:Y:S01]  /*4940*/  LDC R10, c[0x0][0x268] ;  /* 0x00009a00ff0a7b82 */ /* 0x000ee20000000800 */
[----:B--2---:R-:W-:-:S05]  /*4950*/  IMAD R7, R7, 0x2, R6 ;  /* 0x0000000207077824 */ /* 0x004fca00078e0206 */
[----:B------:R2:W-:Y:S02]  /*4960*/  STL.64 [R1+0x16f0], R6 ;  /* 0x0016f00601007387 */ /* 0x0005e40000100a00 */
[----:B------:R-:W0:Y:S01]  /*4970*/  LDC R12, c[0x0][0x268] ;  /* 0x00009a00ff0c7b82 */ /* 0x000e220000000800 */
[----:B-1----:R-:W-:-:S07]  /*4980*/  LEA R8, R8, R7, 0x1 ;  /* 0x0000000708087211 */ /* 0x002fce00078e08ff */
[----:B------:R-:W1:Y:S01]  /*4990*/  LDC R13, c[0x0][0x268] ;  /* 0x00009a00ff0d7b82 */ /* 0x000e620000000800 */
[----:B----4-:R-:W-:-:S05]  /*49a0*/  IMAD R9, R9, 0x2, R8 ;  /* 0x0000000209097824 */ /* 0x010fca00078e0208 */
[----:B------:R-:W-:Y:S02]  /*49b0*/  STL.64 [R1+0x1700], R8 ;  /* 0x0017000801007387 */ /* 0x000fe40000100a00 */
[----:B------:R-:W4:Y:S01]  /*49c0*/  LDC R14, c[0x0][0x268] ;  /* 0x00009a00ff0e7b82 */ /* 0x000f220000000800 */
[----:B---3--:R-:W-:-:S07]  /*49d0*/  LEA R10, R10, R9, 0x1 ;  /* 0x000000090a0a7211 */ /* 0x008fce00078e08ff */
[----:B------:R-:W3:Y:S01]  /*49e0*/  LDC R15, c[0x0][0x268] ;  /* 0x00009a00ff0f7b82 */ /* 0x000ee20000000800 */
[----:B0-----:R-:W-:-:S07]  /*49f0*/  IMAD R12, R12, 0x2, R10 ;  /* 0x000000020c0c7824 */ /* 0x001fce00078e020a */
[----:B------:R-:W0:Y:S01]  /*4a00*/  LDC R16, c[0x0][0x268] ;  /* 0x00009a00ff107b82 */ /* 0x000e220000000800 */
[----:B-1----:R-:W-:-:S05]  /*4a10*/  LEA R13, R13, R12, 0x1 ;  /* 0x0000000c0d0d7211 */ /* 0x002fca00078e08ff */
[----:B------:R-:W-:Y:S02]  /*4a20*/  STL.64 [R1+0x1708], R12 ;  /* 0x0017080c01007387 */ /* 0x000fe40000100a00 */
[----:B------:R-:W1:Y:S01]  /*4a30*/  LDC R17, c[0x0][0x268] ;  /* 0x00009a00ff117b82 */ /* 0x000e620000000800 */
[----:B----4-:R-:W-:-:S07]  /*4a40*/  IMAD R14, R14, 0x2, R13 ;  /* 0x000000020e0e7824 */ /* 0x010fce00078e020d */
[----:B------:R-:W4:Y:S01]  /*4a50*/  LDC R18, c[0x0][0x268] ;  /* 0x00009a00ff127b82 */ /* 0x000f220000000800 */
[----:B---3--:R-:W-:-:S05]  /*4a60*/  LEA R15, R15, R14, 0x1 ;  /* 0x0000000e0f0f7211 */ /* 0x008fca00078e08ff */
[----:B------:R-:W-:Y:S02]  /*4a70*/  STL.64 [R1+0x1730], R14 ;  /* 0x0017300e01007387 */ /* 0x000fe40000100a00 */
[----:B------:R-:W3:Y:S01]  /*4a80*/  LDC R19, c[0x0][0x268] ;  /* 0x00009a00ff137b82 */ /* 0x000ee20000000800 */
[----:B0-----:R-:W-:-:S07]  /*4a90*/  IMAD R16, R16, 0x2, R15 ;  /* 0x0000000210107824 */ /* 0x001fce00078e020f */
[----:B------:R-:W0:Y:S01]  /*4aa0*/  LDC R20, c[0x0][0x268] ;  /* 0x00009a00ff147b82 */ /* 0x000e220000000800 */
[----:B-1----:R-:W-:-:S05]  /*4ab0*/  LEA R17, R17, R16, 0x1 ;  /* 0x0000001011117211 */ /* 0x002fca00078e08ff */
[----:B------:R1:W-:Y:S02]  /*4ac0*/  STL.64 [R1+0x1738], R16 ;  /* 0x0017381001007387 */ /* 0x0003e40000100a00 */
[----:B------:R-:W1:Y:S01]  /*4ad0*/  LDC R21, c[0x0][0x268] ;  /* 0x00009a00ff157b82 */ /* 0x000e620000000800 */
[----:B----4-:R-:W-:-:S07]  /*4ae0*/  IMAD R18, R18, 0x2, R17 ;  /* 0x0000000212127824 */ /* 0x010fce00078e0211 */
[----:B------:R-:W4:Y:S01]  /*4af0*/  LDC R5, c[0x0][0x268] ;  /* 0x00009a00ff057b82 */ /* 0x000f220000000800 */
[----:B---3--:R-:W-:-:S07]  /*4b00*/  LEA R19, R19, R18, 0x1 ;  /* 0x0000001213137211 */ /* 0x008fce00078e08ff */
[----:B--2---:R-:W2:Y:S01]  /*4b10*/  LDC R6, c[0x0][0x268] ;  /* 0x00009a00ff067b82 */ /* 0x004ea20000000800 */
[----:B0-----:R-:W-:-:S07]  /*4b20*/  IMAD R20, R20, 0x2, R19 ;  /* 0x0000000214147824 */ /* 0x001fce00078e0213 */
[----:B-1----:R-:W0:Y:S01]  /*4b30*/  LDC R17, c[0x0][0x268] ;  /* 0x00009a00ff117b82 */ /* 0x002e220000000800 */
[----:B------:R-:W-:-:S05]  /*4b40*/  LEA R21, R21, R20, 0x1 ;  /* 0x0000001415157211 */ /* 0x000fca00078e08ff */
[----:B----4-:R-:W-:Y:S02]  /*4b50*/  IMAD R16, R5, 0x2, R21 ;  /* 0x0000000205107824 */ /* 0x010fe400078e0215 */
[----:B------:R-:W1:Y:S03]  /*4b60*/  LDC R11, c[0x0][0x268] ;  /* 0x00009a00ff0b7b82 */ /* 0x000e660000000800 */
[----:B------:R2:W-:Y:S05]  /*4b70*/  STL [R1+0x18], R16 ;  /* 0x0000181001007387 */ /* 0x0005ea0000100800 */
[----:B------:R-:W3:Y:S01]  /*4b80*/  LDC R9, c[0x0][0x268] ;  /* 0x00009a00ff097b82 */ /* 0x000ee20000000800 */
[----:B--2---:R-:W-:-:S07]  /*4b90*/  LEA R16, R6, R16, 0x1 ;  /* 0x0000001006107211 */ /* 0x004fce00078e08ff */
[----:B------:R-:W2:Y:S01]  /*4ba0*/  LDC R22, c[0x0][0x268] ;  /* 0x00009a00ff167b82 */ /* 0x000ea20000000800 */
[----:B------:R0:W-:Y:S07]  /*4bb0*/  STL [R1+0x14], R16 ;  /* 0x0000141001007387 */ /* 0x0001ee0000100800 */
[----:B------:R-:W4:Y:S01]  /*4bc0*/  LDC R26, c[0x0][0x268] ;  /* 0x00009a00ff1a7b82 */ /* 0x000f220000000800 */
[----:B0-----:R-:W-:-:S07]  /*4bd0*/  IMAD R16, R17, 0x2, R16 ;  /* 0x0000000211107824 */ /* 0x001fce00078e0210 */
[----:B------:R-:W0:Y:S01]  /*4be0*/  LDC R17, c[0x0][0x268] ;  /* 0x00009a00ff117b82 */ /* 0x000e220000000800 */
[----:B------:R0:W-:Y:S07]  /*4bf0*/  STL [R1+0x10], R16 ;  /* 0x0000101001007387 */ /* 0x0001ee0000100800 */
[----:B------:R-:W4:Y:S08]  /*4c00*/  LDC R24, c[0x0][0x268] ;  /* 0x00009a00ff187b82 */ /* 0x000f300000000800 */
[----:B------:R-:W4:Y:S01]  /*4c10*/  LDC R14, c[0x0][0x268] ;  /* 0x00009a00ff0e7b82 */ /* 0x000f220000000800 */
[----:B0-----:R-:W-:-:S07]  /*4c20*/  LEA R16, R17, R16, 0x1 ;  /* 0x0000001011107211 */ /* 0x001fce00078e08ff */
[----:B------:R-:W0:Y:S01]  /*4c30*/  LDC R15, c[0x0][0x268] ;  /* 0x00009a00ff0f7b82 */ /* 0x000e220000000800 */
[----:B------:R1:W-:Y:S07]  /*4c40*/  STL [R1+0x24], R16 ;  /* 0x0000241001007387 */ /* 0x0003ee0000100800 */
[----:B------:R-:W1:Y:S08]  /*4c50*/  LDC R17, c[0x0][0x268] ;  /* 0x00009a00ff117b82 */ /* 0x000e700000000800 */
[----:B------:R-:W0:Y:S08]  /*4c60*/  LDC R13, c[0x0][0x268] ;  /* 0x00009a00ff0d7b82 */ /* 0x000e300000000800 */
[----:B------:R-:W0:Y:S01]  /*4c70*/  LDC R12, c[0x0][0x268] ;  /* 0x00009a00ff0c7b82 */ /* 0x000e220000000800 */
[----:B-1----:R-:W-:-:S07]  /*4c80*/  IMAD R16, R17, 0x2, R16 ;  /* 0x0000000211107824 */ /* 0x002fce00078e0210 */
[----:B------:R-:W1:Y:S01]  /*4c90*/  LDC R8, c[0x0][0x268] ;  /* 0x00009a00ff087b82 */ /* 0x000e620000000800 */
[----:B------:R3:W-:Y:S07]  /*4ca0*/  STL [R1+0x20], R16 ;  /* 0x0000201001007387 */ /* 0x0007ee0000100800 */
[----:B------:R-:W3:Y:S08]  /*4cb0*/  LDC R17, c[0x0][0x268] ;  /* 0x00009a00ff117b82 */ /* 0x000ef00000000800 */
[----:B------:R-:W1:Y:S08]  /*4cc0*/  LDC R23, c[0x0][0x268] ;  /* 0x00009a00ff177b82 */ /* 0x000e700000000800 */
[----:B------:R-:W1:Y:S01]  /*4cd0*/  LDC R27, c[0x0][0x268] ;  /* 0x00009a00ff1b7b82 */ /* 0x000e620000000800 */
[----:B---3--:R-:W-:-:S07]  /*4ce0*/  LEA R16, R17, R16, 0x1 ;  /* 0x0000001011107211 */ /* 0x008fce00078e08ff */
[----:B------:R-:W3:Y:S01]  /*4cf0*/  LDC R25, c[0x0][0x268] ;  /* 0x00009a00ff197b82 */ /* 0x000ee20000000800 */
[----:B------:R2:W-:Y:S07]  /*4d00*/  STL [R1+0x1c], R16 ;  /* 0x00001c1001007387 */ /* 0x0005ee0000100800 */
[----:B------:R-:W2:Y:S08]  /*4d10*/  LDC R17, c[0x0][0x268] ;  /* 0x00009a00ff117b82 */ /* 0x000eb00000000800 */
[----:B------:R-:W3:Y:S08]  /*4d20*/  LDC R5, c[0x0][0x268] ;  /* 0x00009a00ff057b82 */ /* 0x000ef00000000800 */
[----:B------:R-:W3:Y:S01]  /*4d30*/  LDC R4, c[0x0][0x268] ;  /* 0x00009a00ff047b82 */ /* 0x000ee20000000800 */
[----:B--2---:R-:W-:-:S07]  /*4d40*/  IMAD R16, R17, 0x2, R16 ;  /* 0x0000000211107824 */ /* 0x004fce00078e0210 */
[----:B------:R-:W2:Y:S01]  /*4d50*/  LDC R7, c[0x0][0x268] ;  /* 0x00009a00ff077b82 */ /* 0x000ea20000000800 */
[----:B------:R4:W-:Y:S07]  /*4d60*/  STL [R1+0x30], R16 ;  /* 0x0000301001007387 */ /* 0x0009ee0000100800 */
[----:B------:R-:W4:Y:S08]  /*4d70*/  LDC R17, c[0x0][0x268] ;  /* 0x00009a00ff117b82 */ /* 0x000f300000000800 */
[----:B------:R-:W2:Y:S01]  /*4d80*/  LDC R6, c[0x0][0x268] ;  /* 0x00009a00ff067b82 */ /* 0x000ea20000000800 */
[----:B----4-:R-:W-:-:S07]  /*4d90*/  LEA R16, R17, R16, 0x1 ;  /* 0x0000001011107211 */ /* 0x010fce00078e08ff */
[----:B------:R-:W4:Y:S01]  /*4da0*/  LDC R17, c[0x0][0x268] ;  /* 0x00009a00ff117b82 */ /* 0x000f220000000800 */
[----:B------:R4:W-:Y:S02]  /*4db0*/  STL [R1+0x2c], R16 ;  /* 0x00002c1001007387 */ /* 0x0009e40000100800 */
[----:B----4-:R-:W-:-:S05]  /*4dc0*/  IMAD R16, R17, 0x2, R16 ;  /* 0x0000000211107824 */ /* 0x010fca00078e0210 */
[----:B------:R-:W4:Y:S01]  /*4dd0*/  LDC R17, c[0x0][0x268] ;  /* 0x00009a00ff117b82 */ /* 0x000f220000000800 */
[----:B------:R4:W-:Y:S02]  /*4de0*/  STL [R1+0x28], R16 ;  /* 0x0000281001007387 */ /* 0x0009e40000100800 */
[----:B----4-:R-:W-:-:S05]  /*4df0*/  LEA R16, R17, R16, 0x1 ;  /* 0x0000001011107211 */ /* 0x010fca00078e08ff */
        /* <DEDUP_REMOVED lines=80> */
[----:B0-----:R-:W-:-:S05]  /*5300*/  IMAD R16, R11, 0x2, R16 ;  /* 0x000000020b107824 */ /* 0x001fca00078e0210 */
[----:B------:R-:W0:Y:S01]  /*5310*/  LDC R11, c[0x0][0x268] ;  /* 0x00009a00ff0b7b82 */ /* 0x000e220000000800 */
[----:B------:R4:W-:Y:S02]  /*5320*/  STL [R1+0xb0], R16 ;  /* 0x0000b01001007387 */ /* 0x0009e40000100800 */
[----:B----4-:R-:W-:-:S05]  /*5330*/  LEA R16, R17, R16, 0x1 ;  /* 0x0000001011107211 */ /* 0x010fca00078e08ff */
[----:B------:R-:W4:Y:S01]  /*5340*/  LDC R17, c[0x0][0x268] ;  /* 0x00009a00ff117b82 */ /* 0x000f220000000800 */
[----:B0-----:R4:W-:Y:S04]  /*5350*/  STL [R1+0x1650], R11 ;  /* 0x0016500b01007387 */ /* 0x0019e80000100800 */
[----:B------:R-:W-:Y:S01]  /*5360*/  STL [R1+0xac], R16 ;  /* 0x0000ac1001007387 */ /* 0x000fe20000100800 */
[----:B----4-:R-:W-:Y:S02]  /*5370*/  IMAD R11, R17, 0x2, R16 ;  /* 0x00000002110b7824 */ /* 0x010fe400078e0210 */
[----:B------:R-:W0:Y:S03]  /*5380*/  LDC R17, c[0x0][0x268] ;  /* 0x00009a00ff117b82 */ /* 0x000e260000000800 */
[----:B------:R0:W-:Y:S02]  /*5390*/  STL [R1+0xa8], R11 ;  /* 0x0000a80b01007387 */ /* 0x0001e40000100800 */
[----:B0-----:R-:W-:-:S03]  /*53a0*/  LEA R11, R17, R11, 0x1 ;  /* 0x0000000b110b7211 */ /* 0x001fc600078e08ff */
[----:B------:R-:W0:Y:S02]  /*53b0*/  LDC R17, c[0x0][0x268] ;  /* 0x00009a00ff117b82 */ /* 0x000e240000000800 */
[----:B------:R0:W-:Y:S02]  /*53c0*/  STL [R1+0xc8], R11 ;  /* 0x0000c80b01007387 */ /* 0x0001e40000100800 */
[----:B0-----:R-:W-:-:S04]  /*53d0*/  IMAD R11, R17, 0x2, R11 ;  /* 0x00000002110b7824 */ /* 0x001fc800078e020b */
[----:B------:R-:W0:Y:S01]  /*53e0*/  LDC R17, c[0x0][0x268] ;  /* 0x00009a00ff117b82 */ /* 0x000e220000000800 */
[----:B------:R0:W-:Y:S02]  /*53f0*/  STL [R1+0xc4], R11 ;  /* 0x0000c40b01007387 */ /* 0x0001e40000100800 */
[----:B0-----:R-:W-:-:S05]  /*5400*/  LEA R11, R17, R11, 0x1 ;  /* 0x0000000b110b7211 */ /* 0x001fca00078e08ff */
[----:B------:R-:W0:Y:S01]  /*5410*/  LDC R17, c[0x0][0x268] ;  /* 0x00009a00ff117b82 */ /* 0x000e220000000800 */
[----:B------:R0:W-:Y:S02]  /*5420*/  STL [R1+0xc0], R11 ;  /* 0x0000c00b01007387 */ /* 0x0001e40000100800 */
[----:B0-----:R-:W-:-:S05]  /*5430*/  IMAD R11, R17, 0x2, R11 ;  /* 0x00000002110b7824 */ /* 0x001fca00078e020b */
        /* <DEDUP_REMOVED lines=12> */
[----:B------:R-:W-:Y:S01]  /*5500*/  LEA R9, R9, R11, 0x1 ;  /* 0x0000000b09097211 */ /* 0x000fe200078e08ff */
[----:B------:R-:W-:Y:S04]  /*5510*/  STL [R1+0xf4], R11 ;  /* 0x0000f40b01007387 */ /* 0x000fe80000100800 */
[----:B------:R0:W-:Y:S02]  /*5520*/  STL [R1+0xf0], R9 ;  /* 0x0000f00901007387 */ /* 0x0001e40000100800 */
[----:B0-----:R-:W-:Y:S02]  /*5530*/  IMAD R9, R22, 0x2, R9 ;  /* 0x0000000216097824 */ /* 0x001fe400078e0209 */
[----:B------:R-:W4:Y:S03]  /*5540*/  LDL.LU R22, [R1+0xa4] ;  /* 0x0000a40001167983 */ /* 0x000f260000300800 */
[----:B------:R-:W-:Y:S01]  /*5550*/  LEA R11, R26, R9, 0x1 ;  /* 0x000000091a0b7211 */ /* 0x000fe200078e08ff */
[----:B------:R0:W-:Y:S04]  /*5560*/  STL [R1+0x108], R9 ;  /* 0x0001080901007387 */ /* 0x0001e80000100800 */
[----:B------:R1:W-:Y:S01]  /*5570*/  STL [R1+0x104], R11 ;  /* 0x0001040b01007387 */ /* 0x0003e20000100800 */
[----:B0-----:R-:W-:-:S03]  /*5580*/  IMAD.MOV.U32 R9, RZ, RZ, R29 ;  /* 0x000000ffff097224 */ /* 0x001fc600078e001d */
[----:B------:R-:W3:Y:S01]  /*5590*/  LDL.LU R29, [R1+0xb4] ;  /* 0x0000b400011d7983 */ /* 0x000ee20000300800 */
[----:B------:R-:W-:-:S03]  /*55a0*/  LEA R16, R24, R11, 0x1 ;  /* 0x0000000b18107211 */ /* 0x000fc600078e08ff */
[----:B------:R-:W2:Y:S02]  /*55b0*/  LDL.LU R26, [R1+0x8] ;  /* 0x00000800011a7983 */ /* 0x000ea40000300800 */
[----:B------:R-:W-:Y:S02]  /*55c0*/  IMAD R14, R14, 0x2, R16 ;  /* 0x000000020e0e7824 */ /* 0x000fe400078e0210 */
[----:B------:R0:W-:Y:S04]  /*55d0*/  STL [R1+0x100], R16 ;  /* 0x0001001001007387 */ /* 0x0001e80000100800 */
[----:B-1----:R-:W2:Y:S04]  /*55e0*/  LDL.LU R11, [R1+0x4] ;  /* 0x00000400010b7983 */ /* 0x002ea80000300800 */
[----:B------:R-:W2:Y:S01]  /*55f0*/  LDL.LU R24, [R1] ;  /* 0x0000000001187983 */ /* 0x000ea20000300800 */
[----:B0-----:R-:W-:-:S03]  /*5600*/  LEA R16, P0, R3, R0, 0x1 ;  /* 0x0000000003107211 */ /* 0x001fc600078008ff */
[----:B------:R0:W-:Y:S02]  /*5610*/  STL [R1+0x128], R14 ;  /* 0x0001280e01007387 */ /* 0x0001e40000100800 */
[----:B0-----:R-:W-:Y:S02]  /*5620*/  LEA R14, R15, R14, 0x1 ;  /* 0x0000000e0f0e7211 */ /* 0x001fe400078e08ff */
[----:B------:R-:W0:Y:S03]  /*5630*/  LDC R15, c[0x0][0x268] ;  /* 0x00009a00ff0f7b82 */ /* 0x000e260000000800 */
[----:B------:R1:W-:Y:S02]  /*5640*/  STL [R1+0x124], R14 ;  /* 0x0001240e01007387 */ /* 0x0003e40000100800 */
[----:B-1----:R-:W-:-:S03]  /*5650*/  IMAD R14, R13, 0x2, R14 ;  /* 0x000000020d0e7824 */ /* 0x002fc600078e020e */
[----:B------:R-:W1:Y:S01]  /*5660*/  LDC R13, c[0x0][0x268] ;  /* 0x00009a00ff0d7b82 */ /* 0x000e620000000800 */
[----:B------:R-:W-:Y:S01]  /*5670*/  IMAD R12, R12, 0x2, R14 ;  /* 0x000000020c0c7824 */ /* 0x000fe200078e020e */
[----:B------:R1:W-:Y:S04]  /*5680*/  STL [R1+0x120], R14 ;  /* 0x0001200e01007387 */ /* 0x0003e80000100800 */
[----:B------:R-:W-:Y:S01]  /*5690*/  MOV R17, R12 ;  /* 0x0000000c00117202 */ /* 0x000fe20000000f00 */
[----:B------:R-:W-:Y:S01]  /*56a0*/  STL [R1+0x134], R12 ;  /* 0x0001340c01007387 */ /* 0x000fe20000100800 */
[----:B0-----:R-:W-:Y:S02]  /*56b0*/  IMAD R15, R15, 0x2, R3 ;  /* 0x000000020f0f7824 */ /* 0x001fe400078e0203 */
[----:B------:R-:W-:-:S02]  /*56c0*/  LEA R8, R8, R17, 0x1 ;  /* 0x0000001108087211 */ /* 0x000fc400078e08ff */
[----:B------:R-:W-:-:S05]  /*56d0*/  LEA.HI.X.SX32 R17, R3, R2, 0x1, P0 ;  /* 0x0000000203117211 */ /* 0x000fca00000f0eff */
[----:B------:R0:W-:Y:S01]  /*56e0*/  STL.64 [R1+0x1518], R16 ;  /* 0x0015181001007387 */ /* 0x0001e20000100a00 */
[----:B-1----:R-:W-:Y:S02]  /*56f0*/  LEA R13, R13, R3, 0x1 ;  /* 0x000000030d0d7211 */ /* 0x002fe400078e08ff */
[----:B------:R-:W1:Y:S02]  /*5700*/  LDC R3, c[0x0][0x268] ;  /* 0x00009a00ff037b82 */ /* 0x000e640000000800 */
[----:B------:R-:W-:Y:S01]  /*5710*/  LEA R14, P1, R13, R0, 0x1 ;  /* 0x000000000d0e7211 */ /* 0x000fe200078208ff */
[----:B0-----:R-:W2:Y:S03]  /*5720*/  LDL.LU.64 R16, [R1+0x1738] ;  /* 0x0017380001107983 */ /* 0x001ea60000300a00 */
[----:B------:R-:W-:-:S05]  /*5730*/  LEA.HI.X.SX32 R15, R15, R2, 0x1, P1 ;  /* 0x000000020f0f7211 */ /* 0x000fca00008f0eff */
[----:B------:R0:W-:Y:S04]  /*5740*/  STL.64 [R1+0x1510], R14 ;  /* 0x0015100e01007387 */ /* 0x0001e80000100a00 */
[----:B0-----:R-:W2:Y:S04]  /*5750*/  LDL.LU.64 R14, [R1+0x1730] ;  /* 0x00173000010e7983 */ /* 0x001ea80000300a00 */
[----:B------:R0:W-:Y:S02]  /*5760*/  STL [R1+0x130], R8 ;  /* 0x0001300801007387 */ /* 0x0001e40000100800 */
[----:B0-----:R-:W-:Y:S01]  /*5770*/  IMAD R8, R23, 0x2, R8 ;  /* 0x0000000217087824 */ /* 0x001fe200078e0208 */
[----:B------:R-:W-:-:S02]  /*5780*/  MOV R23, R9 ;  /* 0x0000000900177202 */ /* 0x000fc40000000f00 */
[----:B----4-:R-:W-:-:S04]  /*5790*/  LEA R12, P2, R22, R0, 0x1 ;  /* 0x00000000160c7211 */ /* 0x010fc800078408ff */
[----:B------:R-:W-:Y:S02]  /*57a0*/  LEA.HI.X.SX32 R13, R22, R2, 0x1, P2 ;  /* 0x00000002160d7211 */ /* 0x000fe400010f0eff */
[----:B------:R-:W-:-:S03]  /*57b0*/  LEA R22, P0, R9, R0, 0x1 ;  /* 0x0000000009167211 */ /* 0x000fc600078008ff */
[----:B------:R0:W-:Y:S01]  /*57c0*/  STL.64 [R1+0x1508], R12 ;  /* 0x0015080c01007387 */ /* 0x0001e20000100a00 */
[----:B------:R-:W-:-:S03]  /*57d0*/  LEA.HI.X.SX32 R23, R23, R2, 0x1, P0 ;  /* 0x0000000217177211 */ /* 0x000fc600000f0eff */
[----:B------:R-:W-:Y:S01]  /*57e0*/  STL [R1+0x11c], R8 ;  /* 0x00011c0801007387 */ /* 0x000fe20000100800 */
[----:B0-----:R-:W-:Y:S01]  /*57f0*/  IMAD.MOV.U32 R13, RZ, RZ, R8 ;  /* 0x000000ffff0d7224 */ /* 0x001fe200078e0008 */
[----:B---3--:R-:W-:Y:S02]  /*5800*/  LEA R12, P1, R29, R0, 0x1 ;  /* 0x000000001d0c7211 */ /* 0x008fe400078208ff */
[----:B------:R0:W-:Y:S02]  /*5810*/  STL.64 [R1+0x1500], R22 ;  /* 0x0015001601007387 */ /* 0x0001e40000100a00 */
[----:B-1----:R-:W-:Y:S02]  /*5820*/  LEA R3, R3, R13, 0x1 ;  /* 0x0000000d03037211 */ /* 0x002fe400078e08ff */
[----:B------:R-:W-:Y:S01]  /*5830*/  LEA.HI.X.SX32 R13, R29, R2, 0x1, P1 ;  /* 0x000000021d0d7211 */ /* 0x000fe200008f0eff */
[----:B0-----:R-:W3:Y:S04]  /*5840*/  LDL.LU.64 R22, [R1+0x1728] ;  /* 0x0017280001167983 */ /* 0x001ee80000300a00 */
[----:B------:R-:W4:Y:S01]  /*5850*/  LDL.LU R29, [R1+0x1720] ;  /* 0x00172000011d7983 */ /* 0x000f220000300800 */
[----:B--2---:R-:W-:-:S04]  /*5860*/  LEA R8, P2, R26, R0, 0x1 ;  /* 0x000000001a087211 */ /* 0x004fc800078408ff */
[----:B------:R-:W-:Y:S01]  /*5870*/  LEA.HI.X.SX32 R9, R26, R2, 0x1, P2 ;  /* 0x000000021a097211 */ /* 0x000fe200010f0eff */
[----:B------:R-:W-:Y:S04]  /*5880*/  STL [R1+0x12c], R3 ;  /* 0x00012c0301007387 */ /* 0x000fe80000100800 */
[----:B------:R0:W-:Y:S02]  /*5890*/  STL.64 [R1+0x14f0], R8 ;  /* 0x0014f00801007387 */ /* 0x0001e40000100a00 */
[----:B0-----:R-:W-:Y:S02]  /*58a0*/  IMAD R8, R27, 0x2, R3 ;  /* 0x000000021b087824 */ /* 0x001fe400078e0203 */
[----:B------:R-:W0:Y:S01]  /*58b0*/  LDC R3, c[0x0][0x268] ;  /* 0x00009a00ff037b82 */ /* 0x000e220000000800 */
[----:B------:R-:W-:-:S02]  /*58c0*/  LEA R26, P0, R11, R0, 0x1 ;  /* 0x000000000b1a7211 */ /* 0x000fc400078008ff */
[----:B------:R-:W-:Y:S01]  /*58d0*/  MOV R27, R8 ;  /* 0x00000008001b7202 */ /* 0x000fe20000000f00 */
[----:B------:R1:W-:Y:S04]  /*58e0*/  STL.64 [R1+0x14f8], R12 ;  /* 0x0014f80c01007387 */ /* 0x0003e80000100a00 */
[----:B------:R-:W-:Y:S01]  /*58f0*/  STL [R1+0x118], R8 ;  /* 0x0001180801007387 */ /* 0x000fe20000100800 */
[C---:B-1----:R-:W-:Y:S01]  /*5900*/  LEA R12, P1, R24.reuse, R0, 0x1 ;  /* 0x00000000180c7211 */ /* 0x042fe200078208ff */
[----:B0-----:R-:W-:Y:S01]  /*5910*/  IMAD R3, R3, 0x2, R27 ;  /* 0x0000000203037824 */ /* 0x001fe200078e021b */
[-C--:B------:R-:W-:Y:S02]  /*5920*/  LEA.HI.X.SX32 R27, R11, R2.reuse, 0x1, P0 ;  /* 0x000000020b1b7211 */ /* 0x080fe400000f0eff */
[----:B------:R-:W-:-:S03]  /*5930*/  LEA.HI.X.SX32 R13, R24, R2, 0x1, P1 ;  /* 0x00000002180d7211 */ /* 0x000fc600008f0eff */
[----:B------:R0:W-:Y:S01]  /*5940*/  STL.64 [R1+0x14e8], R26 ;  /* 0x0014e81a01007387 */ /* 0x0001e20000100a00 */
[----:B------:R-:W-:-:S03]  /*5950*/  LEA R24, P0, R28, R0, 0x1 ;  /* 0x000000001c187211 */ /* 0x000fc600078008ff */
[----:B0-----:R-:W2:Y:S04]  /*5960*/  LDL.LU.64 R26, [R1+0x1718] ;  /* 0x00171800011a7983 */ /* 0x001ea80000300a00 */
[----:B------:R0:W-:Y:S04]  /*5970*/  STL [R1+0x114], R3 ;  /* 0x0001140301007387 */ /* 0x0001e80000100800 */
[----:B------:R-:W-:Y:S01]  /*5980*/  STL.64 [R1+0x14e0], R12 ;  /* 0x0014e00c01007387 */ /* 0x000fe20000100a00 */
[----:B0-----:R-:W-:Y:S02]  /*5990*/  LEA R3, R25, R3, 0x1 ;  /* 0x0000000319037211 */ /* 0x001fe400078e08ff */
[----:B------:R-:W-:-:S02]  /*59a0*/  LEA.HI.X.SX32 R25, R28, R2, 0x1, P0 ;  /* 0x000000021c197211 */ /* 0x000fc400000f0eff */
[----:B----4-:R-:W-:-:S04]  /*59b0*/  LEA R8, P2, R29, R0, 0x1 ;  /* 0x000000001d087211 */ /* 0x010fc800078408ff */
[----:B------:R-:W-:-:S05]  /*59c0*/  LEA.HI.X.SX32 R9, R29, R2, 0x1, P2 ;  /* 0x000000021d097211 */ /* 0x000fca00010f0eff */
[----:B------:R-:W-:Y:S04]  /*59d0*/  STL.64 [R1+0x14d8], R8 ;  /* 0x0014d80801007387 */ /* 0x000fe80000100a00 */
[----:B------:R0:W-:Y:S04]  /*59e0*/  STL.64 [R1+0x14d0], R24 ;  /* 0x0014d01801007387 */ /* 0x0001e80000100a00 */
[----:B0-----:R-:W4:Y:S01]  /*59f0*/  LDL.LU.64 R24, [R1+0x1710] ;  /* 0x0017100001187983 */ /* 0x001f220000300a00 */
[----:B------:R-:W-:-:S05]  /*5a00*/  IMAD R5, R5, 0x2, R3 ;  /* 0x0000000205057824 */ /* 0x000fca00078e0203 */
[----:B------:R-:W-:Y:S02]  /*5a10*/  LEA R11, R4, R5, 0x1 ;  /* 0x00000005040b7211 */ /* 0x000fe400078e08ff */
[CC--:B--2---:R-:W-:Y:S02]  /*5a20*/  LEA R12, P1, R27.reuse, R0.reuse, 0x1 ;  /* 0x000000001b0c7211 */ /* 0x0c4fe400078208ff */
[C---:B------:R-:W-:Y:S02]  /*5a30*/  LEA R8, P2, R26.reuse, R0, 0x1 ;  /* 0x000000001a087211 */ /* 0x040fe400078408ff */
[-C--:B------:R-:W-:Y:S02]  /*5a40*/  LEA.HI.X.SX32 R13, R27, R2.reuse, 0x1, P1 ;  /* 0x000000021b0d7211 */ /* 0x080fe400008f0eff */
[----:B------:R-:W-:-:S03]  /*5a50*/  LEA.HI.X.SX32 R9, R26, R2, 0x1, P2 ;  /* 0x000000021a097211 */ /* 0x000fc600010f0eff */
[----:B------:R0:W-:Y:S04]  /*5a60*/  STL.64 [R1+0x14c8], R12 ;  /* 0x0014c80c01007387 */ /* 0x0001e80000100a00 */
[----:B0-----:R-:W2:Y:S04]  /*5a70*/  LDL.LU.64 R12, [R1+0x1708] ;  /* 0x00170800010c7983 */ /* 0x001ea80000300a00 */
[----:B------:R-:W-:Y:S04]  /*5a80*/  STL [R1+0x10c], R5 ;  /* 0x00010c0501007387 */ /* 0x000fe80000100800 */
[----:B------:R-:W-:Y:S04]  /*5a90*/  STL.64 [R1+0x14c0], R8 ;  /* 0x0014c00801007387 */ /* 0x000fe80000100a00 */
[----:B------:R0:W-:Y:S01]  /*5aa0*/  STL [R1+0xec], R11 ;  /* 0x0000ec0b01007387 */ /* 0x0001e20000100800 */
[----:B------:R-:W-:Y:S01]  /*5ab0*/  IMAD R26, R7, 0x2, R11 ;  /* 0x00000002071a7824 */ /* 0x000fe200078e020b */
[----:B---3--:R-:W-:-:S04]  /*5ac0*/  LEA R28, P2, R23, R0, 0x1 ;  /* 0x00000000171c7211 */ /* 0x008fc800078408ff */
[----:B------:R-:W-:Y:S02]  /*5ad0*/  LEA R27, R6, R26, 0x1 ;  /* 0x0000001a061b7211 */ /* 0x000fe400078e08ff */
[----:B------:R-:W-:Y:S01]  /*5ae0*/  LEA.HI.X.SX32 R29, R23, R2, 0x1, P2 ;  /* 0x00000002171d7211 */ /* 0x000fe200010f0eff */
[----:B0-----:R-:W0:Y:S01]  /*5af0*/  LDC R11, c[0x0][0x268] ;  /* 0x00009a00ff0b7b82 */ /* 0x001e220000000800 */
[CC--:B----4-:R-:W-:Y:S02]  /*5b00*/  LEA R8, P0, R25.reuse, R0.reuse, 0x1 ;  /* 0x0000000019087211 */ /* 0x0d0fe400078008ff */
[C---:B------:R-:W-:Y:S02]  /*5b10*/  LEA R4, P1, R24.reuse, R0, 0x1 ;  /* 0x0000000018047211 */ /* 0x040fe400078208ff */
[-C--:B------:R-:W-:Y:S02]  /*5b20*/  LEA.HI.X.SX32 R9, R25, R2.reuse, 0x1, P0 ;  /* 0x0000000219097211 */ /* 0x080fe400000f0eff */
[----:B------:R-:W-:-:S03]  /*5b30*/  LEA.HI.X.SX32 R5, R24, R2, 0x1, P1 ;  /* 0x0000000218057211 */ /* 0x000fc600008f0eff */
[----:B------:R1:W-:Y:S04]  /*5b40*/  STL.64 [R1+0x14b8], R8 ;  /* 0x0014b80801007387 */ /* 0x0003e80000100a00 */
[----:B-1----:R-:W3:Y:S04]  /*5b50*/  LDL.LU.64 R8, [R1+0x1700] ;  /* 0x0017000001087983 */ /* 0x002ee80000300a00 */
[----:B------:R1:W-:Y:S04]  /*5b60*/  STL.64 [R1+0x14b0], R4 ;  /* 0x0014b00401007387 */ /* 0x0003e80000100a00 */
[----:B-1----:R-:W4:Y:S01]  /*5b70*/  LDL.LU.64 R4, [R1+0x16f8] ;  /* 0x0016f80001047983 */ /* 0x002f220000300a00 */
[----:B------:R-:W-:-:S04]  /*5b80*/  LEA R6, P0, R22, R0, 0x1 ;  /* 0x0000000016067211 */ /* 0x000fc800078008ff */
[----:B------:R-:W-:Y:S01]  /*5b90*/  LEA.HI.X.SX32 R7, R22, R2, 0x1, P0 ;  /* 0x0000000216077211 */ /* 0x000fe200000f0eff */
[----:B------:R-:W-:Y:S04]  /*5ba0*/  STL.64 [R1+0x14a8], R28 ;  /* 0x0014a81c01007387 */ /* 0x000fe80000100a00 */
[----:B------:R-:W-:Y:S04]  /*5bb0*/  STL [R1+0xe8], R27 ;  /* 0x0000e81b01007387 */ /* 0x000fe80000100800 */
[----:B------:R1:W-:Y:S04]  /*5bc0*/  STL.64 [R1+0x14a0], R6 ;  /* 0x0014a00601007387 */ /* 0x0003e80000100a00 */
[----:B-1----:R-:W2:Y:S01]  /*5bd0*/  LDL.LU.64 R6, [R1+0x16f0] ;  /* 0x0016f00001067983 */ /* 0x002ea20000300a00 */
[----:B0-----:R-:W-:-:S02]  /*5be0*/  IMAD R23, R11, 0x2, R27 ;  /* 0x000000020b177824 */ /* 0x001fc400078e021b */
[----:B------:R-:W0:Y:S03]  /*5bf0*/  LDC R11, c[0x0][0x268] ;  /* 0x00009a00ff0b7b82 */ /* 0x000e260000000800 */
[----:B------:R-:W-:Y:S01]  /*5c00*/  STL [R1+0xe4], R23 ;  /* 0x0000e41701007387 */ /* 0x000fe20000100800 */
[----:B------:R-:W-:Y:S02]  /*5c10*/  MOV R27, R3 ;  /* 0x00000003001b7202 */ /* 0x000fe40000000f00 */
[----:B----4-:R-:W-:-:S04]  /*5c20*/  LEA R28, P1, R4, R0, 0x1 ;  /* 0x00000000041c7211 */ /* 0x010fc800078208ff */
[----:B------:R-:W-:Y:S02]  /*5c30*/  LEA.HI.X.SX32 R29, R4, R2, 0x1, P1 ;  /* 0x00000002041d7211 */ /* 0x000fe400008f0eff */
[----:B0-----:R-:W-:Y:S02]  /*5c40*/  LEA R4, R11, R23, 0x1 ;  /* 0x000000170b047211 */ /* 0x001fe400078e08ff */
[----:B------:R-:W0:Y:S01]  /*5c50*/  LDC R11, c[0x0][0x268] ;  /* 0x00009a00ff0b7b82 */ /* 0x000e220000000800 */
[----:B------:R-:W-:-:S04]  /*5c60*/  LEA R24, P2, R5, R0, 0x1 ;  /* 0x0000000005187211 */ /* 0x000fc800078408ff */
[----:B------:R-:W-:Y:S01]  /*5c70*/  LEA.HI.X.SX32 R25, R5, R2, 0x1, P2 ;  /* 0x0000000205197211 */ /* 0x000fe200010f0eff */
[----:B------:R-:W-:Y:S04]  /*5c80*/  STL.64 [R1+0x1498], R28 ;  /* 0x0014981c01007387 */ /* 0x000fe80000100a00 */
[----:B------:R-:W-:Y:S04]  /*5c90*/  STL.64 [R1+0x1490], R24 ;  /* 0x0014901801007387 */ /* 0x000fe80000100a00 */
[----:B------:R0:W-:Y:S02]  /*5ca0*/  STL [R1+0xe0], R4 ;  /* 0x0000e00401007387 */ /* 0x0001e40000100800 */
[----:B0-----:R-:W-:-:S02]  /*5cb0*/  IMAD R4, R11, 0x2, R4 ;  /* 0x000000020b047824 */ /* 0x001fc400078e0204 */
[----:B------:R-:W0:Y:S01]  /*5cc0*/  LDC R11, c[0x0][0x268] ;  /* 0x00009a00ff0b7b82 */ /* 0x000e220000000800 */
[CC--:B--2---:R-:W-:Y:S02]  /*5cd0*/  LEA R28, P0, R6.reuse, R0.reuse, 0x1 ;  /* 0x00000000061c7211 */ /* 0x0c4fe400078008ff */
[C---:B------:R-:W-:Y:S02]  /*5ce0*/  LEA R24, P1, R7.reuse, R0, 0x1 ;  /* 0x0000000007187211 */ /* 0x040fe400078208ff */
[-C--:B------:R-:W-:Y:S02]  /*5cf0*/  LEA.HI.X.SX32 R29, R6, R2.reuse, 0x1, P0 ;  /* 0x00000002061d7211 */ /* 0x080fe400000f0eff */
[----:B------:R-:W-:Y:S01]  /*5d00*/  LEA.HI.X.SX32 R25, R7, R2, 0x1, P1 ;  /* 0x0000000207197211 */ /* 0x000fe200008f0eff */
[----:B------:R-:W-:Y:S04]  /*5d10*/  STL [R1+0xdc], R4 ;  /* 0x0000dc0401007387 */ /* 0x000fe80000100800 */
[----:B------:R1:W-:Y:S04]  /*5d20*/  STL.64 [R1+0x1488], R28 ;  /* 0x0014881c01007387 */ /* 0x0003e80000100a00 */
[----:B------:R0:W-:Y:S01]  /*5d30*/  STL.64 [R1+0x1480], R24 ;  /* 0x0014801801007387 */ /* 0x0001e20000100a00 */
[----:B---3--:R-:W-:Y:S01]  /*5d40*/  LEA R22, P2, R8, R0, 0x1 ;  /* 0x0000000008167211 */ /* 0x008fe200078408ff */
[----:B-1----:R-:W1:Y:S01]  /*5d50*/  LDC R29, c[0x0][0x268] ;  /* 0x00009a00ff1d7b82 */ /* 0x002e620000000800 */
[----:B0-----:R-:W-:-:S07]  /*5d60*/  LEA R24, R11, R4, 0x1 ;  /* 0x000000040b187211 */ /* 0x001fce00078e08ff */
[----:B------:R-:W0:Y:S01]  /*5d70*/  LDC R11, c[0x0][0x268] ;  /* 0x00009a00ff0b7b82 */ /* 0x000e220000000800 */
[----:B------:R-:W-:Y:S02]  /*5d80*/  LEA.HI.X.SX32 R23, R8, R2, 0x1, P2 ;  /* 0x0000000208177211 */ /* 0x000fe400010f0eff */
[----:B------:R-:W-:Y:S01]  /*5d90*/  LEA R4, P2, R12, R0, 0x1 ;  /* 0x000000000c047211 */ /* 0x000fe200078408ff */
[----:B0-----:R-:W-:-:S04]  /*5da0*/  IMAD R28, R11, 0x2, R24 ;  /* 0x000000020b1c7824 */ /* 0x001fc800078e0218 */
[----:B------:R-:W0:Y:S01]  /*5db0*/  LDC R11, c[0x0][0x268] ;  /* 0x00009a00ff0b7b82 */ /* 0x000e220000000800 */
[----:B------:R-:W-:Y:S01]  /*5dc0*/  LEA.HI.X.SX32 R5, R12, R2, 0x1, P2 ;  /* 0x000000020c057211 */ /* 0x000fe200010f0eff */
[----:B------:R2:W-:Y:S01]  /*5dd0*/  STL.64 [R1+0x1478], R22 ;  /* 0x0014781601007387 */ /* 0x0005e20000100a00 */
[----:B------:R-:W-:-:S03]  /*5de0*/  LEA R6, P1, R10, R0, 0x1 ;  /* 0x000000000a067211 */ /* 0x000fc600078208ff */
[----:B------:R-:W-:Y:S01]  /*5df0*/  STL [R1+0xbc], R24 ;  /* 0x0000bc1801007387 */ /* 0x000fe20000100800 */
[----:B------:R-:W-:-:S03]  /*5e00*/  LEA.HI.X.SX32 R7, R10, R2, 0x1, P1 ;  /* 0x000000020a077211 */ /* 0x000fc600008f0eff */
[----:B------:R0:W-:Y:S01]  /*5e10*/  STL.64 [R1+0x1460], R4 ;  /* 0x0014600401007387 */ /* 0x0001e20000100a00 */
[----:B--2---:R-:W-:-:S04]  /*5e20*/  LEA R22, P0, R9, R0, 0x1 ;  /* 0x0000000009167211 */ /* 0x004fc800078008ff */
[----:B------:R-:W-:Y:S02]  /*5e30*/  LEA.HI.X.SX32 R23, R9, R2, 0x1, P0 ;  /* 0x0000000209177211 */ /* 0x000fe400000f0eff */
[----:B------:R-:W-:Y:S02]  /*5e40*/  LEA R10, P0, R13, R0, 0x1 ;  /* 0x000000000d0a7211 */ /* 0x000fe400078008ff */
[----:B0-----:R-:W-:Y:S01]  /*5e50*/  LEA R4, R11, R28, 0x1 ;  /* 0x0000001c0b047211 */ /* 0x001fe200078e08ff */
[----:B------:R0:W-:Y:S01]  /*5e60*/  STL.64 [R1+0x1470], R22 ;  /* 0x0014701601007387 */ /* 0x0001e20000100a00 */
[----:B------:R-:W-:-:S03]  /*5e70*/  LEA.HI.X.SX32 R11, R13, R2, 0x1, P0 ;  /* 0x000000020d0b7211 */ /* 0x000fc600000f0eff */
[----:B-1----:R-:W-:Y:S01]  /*5e80*/  IMAD R5, R29, 0x2, R4 ;  /* 0x000000021d057824 */ /* 0x002fe200078e0204 */
[----:B------:R1:W-:Y:S01]  /*5e90*/  STL.64 [R1+0x1468], R6 ;  /* 0x0014680601007387 */ /* 0x0003e20000100a00 */
[----:B------:R-:W2:Y:S03]  /*5ea0*/  LDC R29, c[0x0][0x268] ;  /* 0x00009a00ff1d7b82 */ /* 0x000ea60000000800 */
[----:B------:R3:W-:Y:S04]  /*5eb0*/  STL [R1+0xb8], R4 ;  /* 0x0000b80401007387 */ /* 0x0007e80000100800 */
[----:B------:R-:W-:Y:S01]  /*5ec0*/  STL.64 [R1+0x16e8], R26 ;  /* 0x0016e81a01007387 */ /* 0x000fe20000100a00 */
[-C--:B------:R-:W-:Y:S01]  /*5ed0*/  LEA R8, P1, R14, R0.reuse, 0x1 ;  /* 0x000000000e087211 */ /* 0x080fe200078208ff */
[----:B0-----:R-:W0:Y:S02]  /*5ee0*/  LDC R23, c[0x0][0x268] ;  /* 0x00009a00ff177b82 */ /* 0x001e240000000800 */
[----:B------:R-:W-:Y:S04]  /*5ef0*/  STL [R1+0xb4], R5 ;  /* 0x0000b40501007387 */ /* 0x000fe80000100800 */
[----:B------:R-:W4:Y:S02]  /*5f00*/  LDL.LU R3, [R1+0x18] ;  /* 0x0000180001037983 */ /* 0x000f240000300800 */
[----:B------:R-:W0:Y:S02]  /*5f10*/  LDC R22, c[0x0][0x268] ;  /* 0x00009a00ff167b82 */ /* 0x000e240000000800 */
[----:B------:R3:W-:Y:S01]  /*5f20*/  STL.64 [R1+0x1458], R10 ;  /* 0x0014580a01007387 */ /* 0x0007e20000100a00 */
[----:B-1----:R-:W-:-:S02]  /*5f30*/  LEA R6, P2, R15, R0, 0x1 ;  /* 0x000000000f067211 */ /* 0x002fc400078408ff */
[-C--:B------:R-:W-:Y:S01]  /*5f40*/  LEA.HI.X.SX32 R9, R14, R2.reuse, 0x1, P1 ;  /* 0x000000020e097211 */ /* 0x080fe200008f0eff */
[----:B---3--:R-:W3:Y:S02]  /*5f50*/  LDL.LU R4, [R1+0x10] ;  /* 0x0000100001047983 */ /* 0x008ee40000300800 */
[----:B------:R-:W1:Y:S01]  /*5f60*/  LDC R11, c[0x0][0x268] ;  /* 0x00009a00ff0b7b82 */ /* 0x000e620000000800 */
[----:B------:R-:W-:Y:S02]  /*5f70*/  LEA.HI.X.SX32 R7, R15, R2, 0x1, P2 ;  /* 0x000000020f077211 */ /* 0x000fe400010f0eff */
[C---:B------:R-:W-:Y:S01]  /*5f80*/  LEA R14, P0, R16.reuse, R0, 0x1 ;  /* 0x00000000100e7211 */ /* 0x040fe200078008ff */
[----:B------:R-:W-:Y:S03]  /*5f90*/  STL.64 [R1+0x1450], R8 ;  /* 0x0014500801007387 */ /* 0x000fe60000100a00 */
[----:B------:R-:W-:Y:S01]  /*5fa0*/  LEA.HI.X.SX32 R15, R16, R2, 0x1, P0 ;  /* 0x00000002100f7211 */ /* 0x000fe200000f0eff */
[----:B------:R2:W-:Y:S04]  /*5fb0*/  STL.64 [R1+0x1448], R6 ;  /* 0x0014480601007387 */ /* 0x0005e80000100a00 */
[----:B------:R-:W3:Y:S01]  /*5fc0*/  LDL.LU R16, [R1+0x14] ;  /* 0x0000140001107983 */ /* 0x000ee20000300800 */
[----:B-1----:R-:W-:-:S05]  /*5fd0*/  IMAD R11, R11, 0x2, R5 ;  /* 0x000000020b0b7824 */ /* 0x002fca00078e0205 */
[----:B--2---:R-:W-:Y:S02]  /*5fe0*/  LEA R7, R29, R11, 0x1 ;  /* 0x0000000b1d077211 */ /* 0x004fe400078e08ff */
[----:B------:R-:W1:Y:S03]  /*5ff0*/  LDC R29, c[0x0][0x268] ;  /* 0x00009a00ff1d7b82 */ /* 0x000e660000000800 */
[----:B------:R2:W-:Y:S04]  /*6000*/  STL [R1+0xa0], R7 ;  /* 0x0000a00701007387 */ /* 0x0005e80000100800 */
[----:B------:R0:W-:Y:S04]  /*6010*/  STL.64 [R1+0x1440], R14 ;  /* 0x0014400e01007387 */ /* 0x0001e80000100a00 */
[----:B------:R-:W3:Y:S01]  /*6020*/  LDL.LU R5, [R1+0x24] ;  /* 0x0000240001057983 */ /* 0x000ee20000300800 */
[----:B------:R-:W-:-:S02]  /*6030*/  LEA R12, P1, R17, R0, 0x1 ;  /* 0x00000000110c7211 */ /* 0x000fc400078208ff */
[C---:B------:R-:W-:Y:S02]  /*6040*/  LEA R8, P2, R18.reuse, R0, 0x1 ;  /* 0x0000000012087211 */ /* 0x040fe400078408ff */
[-C--:B------:R-:W-:Y:S01]  /*6050*/  LEA.HI.X.SX32 R13, R17, R2.reuse, 0x1, P1 ;  /* 0x00000002110d7211 */ /* 0x080fe200008f0eff */
[----:B-1----:R-:W-:Y:S02]  /*6060*/  IMAD R24, R29, 0x2, R7 ;  /* 0x000000021d187824 */ /* 0x002fe400078e0207 */
[----:B------:R-:W1:Y:S02]  /*6070*/  LDC R29, c[0x0][0x268] ;  /* 0x00009a00ff1d7b82 */ /* 0x000e640000000800 */
[----:B------:R-:W-:Y:S01]  /*6080*/  STL.64 [R1+0x1438], R12 ;  /* 0x0014380c01007387 */ /* 0x000fe20000100a00 */
[----:B------:R-:W-:-:S03]  /*6090*/  LEA.HI.X.SX32 R9, R18, R2, 0x1, P2 ;  /* 0x0000000212097211 */ /* 0x000fc600010f0eff */
[----:B------:R-:W3:Y:S04]  /*60a0*/  LDL.LU R6, [R1+0x1c] ;  /* 0x00001c0001067983 */ /* 0x000ee80000300800 */
[----:B------:R-:W3:Y:S04]  /*60b0*/  LDL.LU R18, [R1+0x20] ;  /* 0x0000200001127983 */ /* 0x000ee80000300800 */
[----:B------:R0:W-:Y:S04]  /*60c0*/  STL.64 [R1+0x1430], R8 ;  /* 0x0014300801007387 */ /* 0x0001e80000100a00 */
[----:B--2---:R-:W2:Y:S01]  /*60d0*/  LDL.LU R7, [R1+0x30] ;  /* 0x0000300001077983 */ /* 0x004ea20000300800 */
[----:B-1----:R-:W-:-:S03]  /*60e0*/  LEA R25, R29, R24, 0x1 ;  /* 0x000000181d197211 */ /* 0x002fc600078e08ff */
[----:B------:R-:W2:Y:S01]  /*60f0*/  LDL.LU R29, [R1+0x2c] ;  /* 0x00002c00011d7983 */ /* 0x000ea20000300800 */
[-C--:B------:R-:W-:Y:S02]  /*6100*/  LEA R26, P0, R19, R0.reuse, 0x1 ;  /* 0x00000000131a7211 */ /* 0x080fe400078008ff */
[CC--:B0-----:R-:W-:Y:S01]  /*6110*/  LEA R14, P1, R20.reuse, R0.reuse, 0x1 ;  /* 0x00000000140e7211 */ /* 0x0c1fe200078208ff */
[----:B------:R-:W2:Y:S01]  /*6120*/  LDL.LU R8, [R1+0x28] ;  /* 0x0000280001087983 */ /* 0x000ea20000300800 */
[----:B------:R-:W-:Y:S02]  /*6130*/  LEA R12, P2, R21, R0, 0x1 ;  /* 0x00000000150c7211 */ /* 0x000fe400078408ff */
[-C--:B------:R-:W-:Y:S02]  /*6140*/  LEA.HI.X.SX32 R27, R19, R2.reuse, 0x1, P0 ;  /* 0x00000002131b7211 */ /* 0x080fe400000f0eff */
[-C--:B------:R-:W-:Y:S01]  /*6150*/  LEA.HI.X.SX32 R15, R20, R2.reuse, 0x1, P1 ;  /* 0x00000002140f7211 */ /* 0x080fe200008f0eff */
[----:B------:R-:W-:Y:S01]  /*6160*/  STL [R1+0x16a0], R24 ;  /* 0x0016a01801007387 */ /* 0x000fe20000100800 */
[----:B------:R-:W-:-:S03]  /*6170*/  LEA.HI.X.SX32 R13, R21, R2, 0x1, P2 ;  /* 0x00000002150d7211 */ /* 0x000fc600010f0eff */
[----:B------:R0:W-:Y:S04]  /*6180*/  STL.64 [R1+0x1428], R26 ;  /* 0x0014281a01007387 */ /* 0x0001e80000100a00 */
[----:B0-----:R-:W2:Y:S04]  /*6190*/  LDL.LU.64 R26, [R1+0x16e8] ;  /* 0x0016e800011a7983 */ /* 0x001ea80000300a00 */
[----:B------:R-:W-:Y:S04]  /*61a0*/  STL.64 [R1+0x1420], R14 ;  /* 0x0014200e01007387 */ /* 0x000fe80000100a00 */
[----:B------:R-:W-:Y:S04]  /*61b0*/  STL [R1+0x16c8], R25 ;  /* 0x0016c81901007387 */ /* 0x000fe80000100800 */
[----:B------:R3:W-:Y:S04]  /*61c0*/  STL.64 [R1+0x1418], R12 ;  /* 0x0014180c01007387 */ /* 0x0007e80000100a00 */
[----:B------:R-:W2:Y:S04]  /*61d0*/  LDL.LU R24, [R1+0x3c] ;  /* 0x00003c0001187983 */ /* 0x000ea80000300800 */
[----:B------:R-:W2:Y:S01]  /*61e0*/  LDL.LU R9, [R1+0x38] ;  /* 0x0000380001097983 */ /* 0x000ea20000300800 */
[----:B------:R-:W-:-:S05]  /*61f0*/  IMAD R23, R23, 0x2, R25 ;  /* 0x0000000217177824 */ /* 0x000fca00078e0219 */
[----:B------:R-:W-:Y:S02]  /*6200*/  LEA R22, R22, R23, 0x1 ;  /* 0x0000001716167211 */ /* 0x000fe400078e08ff */
[----:B----4-:R-:W-:-:S04]  /*6210*/  LEA R20, P0, R3, R0, 0x1 ;  /* 0x0000000003147211 */ /* 0x010fc800078008ff */
[----:B------:R-:W-:Y:S02]  /*6220*/  LEA.HI.X.SX32 R21, R3, R2, 0x1, P0 ;  /* 0x0000000203157211 */ /* 0x000fe400000f0eff */
[----:B------:R-:W0:Y:S01]  /*6230*/  LDC R3, c[0x0][0x268] ;  /* 0x00009a00ff037b82 */ /* 0x000e220000000800 */
[C---:B---3--:R-:W-:Y:S02]  /*6240*/  LEA R12, P2, R4.reuse, R0, 0x1 ;  /* 0x00000000040c7211 */ /* 0x048fe400078408ff */
[----:B------:R-:W-:Y:S02]  /*6250*/  STL.64 [R1+0x1410], R20 ;  /* 0x0014101401007387 */ /* 0x000fe40000100a00 */
[----:B------:R-:W-:Y:S02]  /*6260*/  LEA.HI.X.SX32 R13, R4, R2, 0x1, P2 ;  /* 0x00000002040d7211 */ /* 0x000fe400010f0eff */
[----:B------:R-:W3:Y:S01]  /*6270*/  LDL.LU R10, [R1+0x34] ;  /* 0x00003400010a7983 */ /* 0x000ee20000300800 */
[----:B------:R-:W1:Y:S03]  /*6280*/  LDC R4, c[0x0][0x268] ;  /* 0x00009a00ff047b82 */ /* 0x000e660000000800 */
[----:B------:R-:W-:Y:S01]  /*6290*/  STL.64 [R1+0x16a8], R22 ;  /* 0x0016a81601007387 */ /* 0x000fe20000100a00 */
[----:B------:R-:W-:-:S04]  /*62a0*/  LEA R14, P1, R16, R0, 0x1 ;  /* 0x00000000100e7211 */ /* 0x000fc800078208ff */
[----:B------:R-:W-:-:S05]  /*62b0*/  LEA.HI.X.SX32 R15, R16, R2, 0x1, P1 ;  /* 0x00000002100f7211 */ /* 0x000fca00008f0eff */
[----:B------:R-:W-:Y:S04]  /*62c0*/  STL.64 [R1+0x1408], R14 ;  /* 0x0014080e01007387 */ /* 0x000fe80000100a00 */
[----:B------:R4:W-:Y:S02]  /*62d0*/  STL.64 [R1+0x1400], R12 ;  /* 0x0014000c01007387 */ /* 0x0009e40000100a00 */
[----:B----4-:R-:W-:-:S04]  /*62e0*/  LEA R12, P0, R5, R0, 0x1 ;  /* 0x00000000050c7211 */ /* 0x010fc800078008ff */
[----:B------:R-:W-:Y:S02]  /*62f0*/  LEA.HI.X.SX32 R13, R5, R2, 0x1, P0 ;  /* 0x00000002050d7211 */ /* 0x000fe400000f0eff */
[----:B------:R-:W4:Y:S03]  /*6300*/  LDC R5, c[0x0][0x268] ;  /* 0x00009a00ff057b82 */ /* 0x000f260000000800 */
[----:B------:R0:W-:Y:S04]  /*6310*/  STL.64 [R1+0x13f8], R12 ;  /* 0x0013f80c01007387 */ /* 0x0001e80000100a00 */
[----:B0-----:R-:W3:Y:S01]  /*6320*/  LDL.LU R12, [R1+0x48] ;  /* 0x00004800010c7983 */ /* 0x001ee20000300800 */
[----:B------:R-:W-:-:S02]  /*6330*/  LEA R14, P2, R6, R0, 0x1 ;  /* 0x00000000060e7211 */ /* 0x000fc400078408ff */
[----:B------:R-:W-:Y:S01]  /*6340*/  LEA R16, P1, R18, R0, 0x1 ;  /* 0x0000000012107211 */ /* 0x000fe200078208ff */
[----:B------:R-:W-:Y:S01]  /*6350*/  IMAD R3, R3, 0x2, R22 ;  /* 0x0000000203037824 */ /* 0x000fe200078e0216 */
[-C--:B------:R-:W-:Y:S01]  /*6360*/  LEA.HI.X.SX32 R15, R6, R2.reuse, 0x1, P2 ;  /* 0x00000002060f7211 */ /* 0x080fe200010f0eff */
[----:B------:R-:W3:Y:S01]  /*6370*/  LDL.LU R20, [R1+0x44] ;  /* 0x0000440001147983 */ /* 0x000ee20000300800 */
[----:B------:R-:W-:Y:S01]  /*6380*/  LEA.HI.X.SX32 R17, R18, R2, 0x1, P1 ;  /* 0x0000000212117211 */ /* 0x000fe200008f0eff */
[----:B------:R-:W0:Y:S01]  /*6390*/  LDC R6, c[0x0][0x268] ;  /* 0x00009a00ff067b82 */ /* 0x000e220000000800 */
[----:B-1----:R-:W-:Y:S01]  /*63a0*/  LEA R4, R4, R3, 0x1 ;  /* 0x0000000304047211 */ /* 0x002fe200078e08ff */
[----:B------:R-:W3:Y:S01]  /*63b0*/  LDL.LU R13, [R1+0x40] ;  /* 0x00004000010d7983 */ /* 0x000ee20000300800 */
[----:B--2---:R-:W-:-:S03]  /*63c0*/  LEA R18, P0, R7, R0, 0x1 ;  /* 0x0000000007127211 */ /* 0x004fc600078008ff */
[----:B------:R-:W-:Y:S04]  /*63d0*/  STL.64 [R1+0x13f0], R16 ;  /* 0x0013f01001007387 */ /* 0x000fe80000100a00 */
[----:B------:R1:W-:Y:S01]  /*63e0*/  STL.64 [R1+0x13e8], R14 ;  /* 0x0013e80e01007387 */ /* 0x0003e20000100a00 */
[----:B----4-:R-:W-:Y:S01]  /*63f0*/  IMAD R5, R5, 0x2, R4 ;  /* 0x0000000205057824 */ /* 0x010fe200078e0204 */
[----:B------:R-:W-:Y:S02]  /*6400*/  LEA.HI.X.SX32 R19, R7, R2, 0x1, P0 ;  /* 0x0000000207137211 */ /* 0x000fe400000f0eff */
[----:B------:R-:W2:Y:S01]  /*6410*/  LDC R7, c[0x0][0x268] ;  /* 0x00009a00ff077b82 */ /* 0x000ea20000000800 */
[----:B-1----:R-:W-:-:S04]  /*6420*/  LEA R14, P1, R29, R0, 0x1 ;  /* 0x000000001d0e7211 */ /* 0x002fc800078208ff */
[----:B------:R-:W-:Y:S01]  /*6430*/  LEA.HI.X.SX32 R15, R29, R2, 0x1, P1 ;  /* 0x000000021d0f7211 */ /* 0x000fe200008f0eff */
[----:B------:R-:W-:Y:S04]  /*6440*/  STL.64 [R1+0x1698], R4 ;  /* 0x0016980401007387 */ /* 0x000fe80000100a00 */
[----:B------:R1:W-:Y:S04]  /*6450*/  STL.64 [R1+0x13d8], R14 ;  /* 0x0013d80e01007387 */ /* 0x0003e80000100a00 */
[----:B------:R4:W-:Y:S04]  /*6460*/  STL.64 [R1+0x13e0], R18 ;  /* 0x0013e01201007387 */ /* 0x0009e80000100a00 */
[----:B-1----:R-:W3:Y:S04]  /*6470*/  LDL.LU R14, [R1+0x54] ;  /* 0x00005400010e7983 */ /* 0x002ee80000300800 */
[----:B------:R-:W3:Y:S01]  /*6480*/  LDL.LU R29, [R1+0x50] ;  /* 0x00005000011d7983 */ /* 0x000ee20000300800 */
[----:B------:R-:W-:-:S02]  /*6490*/  LEA R16, P2, R8, R0, 0x1 ;  /* 0x0000000008107211 */ /* 0x000fc400078408ff */
[----:B0-----:R-:W-:Y:S01]  /*64a0*/  LEA R6, R6, R5, 0x1 ;  /* 0x0000000506067211 */ /* 0x001fe200078e08ff */
[----:B------:R-:W3:Y:S01]  /*64b0*/  LDL.LU R15, [R1+0x4c] ;  /* 0x00004c00010f7983 */ /* 0x000ee20000300800 */
[----:B------:R-:W-:Y:S02]  /*64c0*/  LEA.HI.X.SX32 R17, R8, R2, 0x1, P2 ;  /* 0x0000000208117211 */ /* 0x000fe400010f0eff */
[C---:B----4-:R-:W-:Y:S01]  /*64d0*/  LEA R18, P0, R24.reuse, R0, 0x1 ;  /* 0x0000000018127211 */ /* 0x050fe200078008ff */
[----:B--2---:R-:W-:Y:S01]  /*64e0*/  IMAD R7, R7, 0x2, R6 ;  /* 0x0000000207077824 */ /* 0x004fe200078e0206 */
[----:B------:R-:W0:Y:S01]  /*64f0*/  LDC R8, c[0x0][0x268] ;  /* 0x00009a00ff087b82 */ /* 0x000e220000000800 */
[----:B------:R1:W-:Y:S01]  /*6500*/  STL.64 [R1+0x13d0], R16 ;  /* 0x0013d01001007387 */ /* 0x0003e20000100a00 */
[----:B------:R-:W-:-:S03]  /*6510*/  LEA.HI.X.SX32 R19, R24, R2, 0x1, P0 ;  /* 0x0000000218137211 */ /* 0x000fc600000f0eff */
[----:B------:R-:W-:Y:S04]  /*6520*/  STL.64 [R1+0x1690], R6 ;  /* 0x0016900601007387 */ /* 0x000fe80000100a00 */
[----:B------:R-:W2:Y:S01]  /*6530*/  LDL.LU R24, [R1+0x60] ;  /* 0x0000600001187983 */ /* 0x000ea20000300800 */
[----:B-1----:R-:W-:-:S04]  /*6540*/  LEA R16, P1, R9, R0, 0x1 ;  /* 0x0000000009107211 */ /* 0x002fc800078208ff */
[----:B------:R-:W-:Y:S01]  /*6550*/  LEA.HI.X.SX32 R17, R9, R2, 0x1, P1 ;  /* 0x0000000209117211 */ /* 0x000fe200008f0eff */
[----:B------:R-:W-:Y:S01]  /*6560*/  STL.64 [R1+0x13c8], R18 ;  /* 0x0013c81201007387 */ /* 0x000fe20000100a00 */
[----:B------:R-:W1:Y:S03]  /*6570*/  LDC R9, c[0x0][0x268] ;  /* 0x00009a00ff097b82 */ /* 0x000e660000000800 */
[----:B------:R4:W-:Y:S04]  /*6580*/  STL.64 [R1+0x13c0], R16 ;  /* 0x0013c01001007387 */ /* 0x0009e80000100a00 */
[----:B----4-:R-:W4:Y:S01]  /*6590*/  LDL.LU R16, [R1+0x5c] ;  /* 0x00005c0001107983 */ /* 0x010f220000300800 */
[----:B0-----:R-:W-:-:S03]  /*65a0*/  LEA R8, R8, R7, 0x1 ;  /* 0x0000000708087211 */ /* 0x001fc600078e08ff */
[----:B------:R-:W4:Y:S02]  /*65b0*/  LDL.LU R17, [R1+0x58] ;  /* 0x0000580001117983 */ /* 0x000f240000300800 */
[----:B-1----:R-:W-:Y:S01]  /*65c0*/  IMAD R9, R9, 0x2, R8 ;  /* 0x0000000209097824 */ /* 0x002fe200078e0208 */
[----:B---3--:R-:W-:-:S04]  /*65d0*/  LEA R4, P2, R10, R0, 0x1 ;  /* 0x000000000a047211 */ /* 0x008fc800078408ff */
[----:B------:R-:W-:Y:S02]  /*65e0*/  LEA.HI.X.SX32 R5, R10, R2, 0x1, P2 ;  /* 0x000000020a057211 */ /* 0x000fe400010f0eff */
[----:B------:R-:W0:Y:S03]  /*65f0*/  LDC R10, c[0x0][0x268] ;  /* 0x00009a00ff0a7b82 */ /* 0x000e260000000800 */
[----:B------:R-:W-:Y:S04]  /*6600*/  STL.64 [R1+0x13b8], R4 ;  /* 0x0013b80401007387 */ /* 0x000fe80000100a00 */
[----:B------:R-:W-:Y:S04]  /*6610*/  STL.64 [R1+0x16b0], R8 ;  /* 0x0016b00801007387 */ /* 0x000fe80000100a00 */
[----:B------:R-:W3:Y:S01]  /*6620*/  LDL.LU R23, [R1+0x6c] ;  /* 0x00006c0001177983 */ /* 0x000ee20000300800 */
[----:B------:R-:W-:-:S04]  /*6630*/  LEA R18, P0, R12, R0, 0x1 ;  /* 0x000000000c127211 */ /* 0x000fc800078008ff */
[----:B------:R-:W-:Y:S02]  /*6640*/  LEA.HI.X.SX32 R19, R12, R2, 0x1, P0 ;  /* 0x000000020c137211 */ /* 0x000fe400000f0eff */
[C---:B------:R-:W-:Y:S01]  /*6650*/  LEA R6, P1, R20.reuse, R0, 0x1 ;  /* 0x0000000014067211 */ /* 0x040fe200078208ff */
[----:B------:R-:W1:Y:S02]  /*6660*/  LDC R12, c[0x0][0x268] ;  /* 0x00009a00ff0c7b82 */ /* 0x000e640000000800 */
[----:B------:R0:W-:Y:S04]  /*6670*/  STL.64 [R1+0x13b0], R18 ;  /* 0x0013b01201007387 */ /* 0x0001e80000100a00 */
[----:B0-----:R-:W3:Y:S04]  /*6680*/  LDL.LU R19, [R1+0x68] ;  /* 0x0000680001137983 */ /* 0x001ee80000300800 */
[----:B------:R-:W3:Y:S01]  /*6690*/  LDL.LU R18, [R1+0x64] ;  /* 0x0000640001127983 */ /* 0x000ee20000300800 */
[----:B------:R-:W-:-:S02]  /*66a0*/  LEA.HI.X.SX32 R7, R20, R2, 0x1, P1 ;  /* 0x0000000214077211 */ /* 0x000fc400008f0eff */
[C---:B------:R-:W-:Y:S02]  /*66b0*/  LEA R4, P2, R13.reuse, R0, 0x1 ;  /* 0x000000000d047211 */ /* 0x040fe400078408ff */
[----:B------:R-:W-:Y:S01]  /*66c0*/  LEA R10, R10, R9, 0x1 ;  /* 0x000000090a0a7211 */ /* 0x000fe200078e08ff */
[----:B------:R0:W-:Y:S01]  /*66d0*/  STL.64 [R1+0x13a8], R6 ;  /* 0x0013a80601007387 */ /* 0x0001e20000100a00 */
[----:B------:R-:W-:Y:S02]  /*66e0*/  LEA.HI.X.SX32 R5, R13, R2, 0x1, P2 ;  /* 0x000000020d057211 */ /* 0x000fe400010f0eff */
[----:B------:R-:W2:Y:S01]  /*66f0*/  LDC R13, c[0x0][0x268] ;  /* 0x00009a00ff0d7b82 */ /* 0x000ea20000000800 */
[----:B------:R-:W-:Y:S04]  /*6700*/  STL.64 [R1+0x16d8], R10 ;  /* 0x0016d80a01007387 */ /* 0x000fe80000100a00 */
[----:B------:R1:W-:Y:S04]  /*6710*/  STL.64 [R1+0x13a0], R4 ;  /* 0x0013a00401007387 */ /* 0x0003e80000100a00 */
[----:B------:R-:W3:Y:S01]  /*6720*/  LDL.LU R21, [R1+0x78] ;  /* 0x0000780001157983 */ /* 0x000ee20000300800 */
[----:B------:R-:W-:-:S02]  /*6730*/  LEA R8, P0, R14, R0, 0x1 ;  /* 0x000000000e087211 */ /* 0x000fc400078008ff */
[C---:B0-----:R-:W-:Y:S02]  /*6740*/  LEA R6, P1, R29.reuse, R0, 0x1 ;  /* 0x000000001d067211 */ /* 0x041fe400078208ff */
[-C--:B------:R-:W-:Y:S02]  /*6750*/  LEA.HI.X.SX32 R9, R14, R2.reuse, 0x1, P0 ;  /* 0x000000020e097211 */ /* 0x080fe400000f0eff */
[----:B------:R-:W-:Y:S01]  /*6760*/  LEA.HI.X.SX32 R7, R29, R2, 0x1, P1 ;  /* 0x000000021d077211 */ /* 0x000fe200008f0eff */
[----:B-1----:R-:W-:Y:S01]  /*6770*/  IMAD R12, R12, 0x2, R10 ;  /* 0x000000020c0c7824 */ /* 0x002fe200078e020a */
[-C--:B------:R-:W-:Y:S01]  /*6780*/  LEA R4, P2, R15, R0.reuse, 0x1 ;  /* 0x000000000f047211 */ /* 0x080fe200078408ff */
[----:B------:R2:W-:Y:S01]  /*6790*/  STL.64 [R1+0x1398], R8 ;  /* 0x0013980801007387 */ /* 0x0005e20000100a00 */
[----:B------:R-:W0:Y:S03]  /*67a0*/  LDC R14, c[0x0][0x268] ;  /* 0x00009a00ff0e7b82 */ /* 0x000e260000000800 */
[----:B------:R-:W3:Y:S04]  /*67b0*/  LDL.LU R20, [R1+0x74] ;  /* 0x0000740001147983 */ /* 0x000ee80000300800 */
[----:B------:R4:W-:Y:S04]  /*67c0*/  STL.64 [R1+0x1390], R6 ;  /* 0x0013900601007387 */ /* 0x0009e80000100a00 */
[----:B------:R-:W3:Y:S01]  /*67d0*/  LDL.LU R29, [R1+0x70] ;  /* 0x00007000011d7983 */ /* 0x000ee20000300800 */
[----:B--2---:R-:W-:-:S02]  /*67e0*/  LEA R8, P0, R24, R0, 0x1 ;  /* 0x0000000018087211 */ /* 0x004fc400078008ff */
[----:B------:R-:W-:Y:S02]  /*67f0*/  LEA R13, R13, R12, 0x1 ;  /* 0x0000000c0d0d7211 */ /* 0x000fe400078e08ff */
[-C--:B------:R-:W-:Y:S02]  /*6800*/  LEA.HI.X.SX32 R5, R15, R2.reuse, 0x1, P2 ;  /* 0x000000020f057211 */ /* 0x080fe400010f0eff */
[----:B------:R-:W-:Y:S01]  /*6810*/  LEA.HI.X.SX32 R9, R24, R2, 0x1, P0 ;  /* 0x0000000218097211 */ /* 0x000fe200000f0eff */
[----:B------:R-:W-:Y:S01]  /*6820*/  STL.64 [R1+0x1688], R12 ;  /* 0x0016880c01007387 */ /* 0x000fe20000100a00 */
[----:B------:R-:W1:Y:S03]  /*6830*/  LDC R15, c[0x0][0x268] ;  /* 0x00009a00ff0f7b82 */ /* 0x000e660000000800 */
[----:B------:R2:W-:Y:S04]  /*6840*/  STL.64 [R1+0x1388], R4 ;  /* 0x0013880401007387 */ /* 0x0005e80000100a00 */
[----:B------:R-:W3:Y:S04]  /*6850*/  LDL.LU R11, [R1+0x84] ;  /* 0x00008400010b7983 */ /* 0x000ee80000300800 */
[----:B------:R3:W-:Y:S04]  /*6860*/  STL.64 [R1+0x1380], R8 ;  /* 0x0013800801007387 */ /* 0x0007e80000100a00 */
[----:B------:R-:W3:Y:S01]  /*6870*/  LDL.LU R24, [R1+0x80] ;  /* 0x0000800001187983 */ /* 0x000ee20000300800 */
[----:B----4-:R-:W-:-:S04]  /*6880*/  LEA R6, P1, R16, R0, 0x1 ;  /* 0x0000000010067211 */ /* 0x010fc800078208ff */
[----:B------:R-:W-:Y:S01]  /*6890*/  LEA.HI.X.SX32 R7, R16, R2, 0x1, P1 ;  /* 0x0000000210077211 */ /* 0x000fe200008f0eff */
[----:B0-----:R-:W-:Y:S01]  /*68a0*/  IMAD R14, R14, 0x2, R13 ;  /* 0x000000020e0e7824 */ /* 0x001fe200078e020d */
[----:B--2---:R-:W-:Y:S01]  /*68b0*/  LEA R4, P2, R17, R0, 0x1 ;  /* 0x0000000011047211 */ /* 0x004fe200078408ff */
[----:B------:R-:W0:Y:S02]  /*68c0*/  LDC R16, c[0x0][0x268] ;  /* 0x00009a00ff107b82 */ /* 0x000e240000000800 */
[----:B------:R2:W-:Y:S04]  /*68d0*/  STL.64 [R1+0x1378], R6 ;  /* 0x0013780601007387 */ /* 0x0005e80000100a00 */
[----:B------:R-:W4:Y:S01]  /*68e0*/  LDL.LU R25, [R1+0x7c] ;  /* 0x00007c0001197983 */ /* 0x000f220000300800 */
[----:B-1----:R-:W-:-:S02]  /*68f0*/  LEA R15, R15, R14, 0x1 ;  /* 0x0000000e0f0f7211 */ /* 0x002fc400078e08ff */
[----:B------:R-:W-:Y:S02]  /*6900*/  LEA.HI.X.SX32 R5, R17, R2, 0x1, P2 ;  /* 0x0000000211057211 */ /* 0x000fe400010f0eff */
[----:B------:R-:W1:Y:S01]  /*6910*/  LDC R17, c[0x0][0x268] ;  /* 0x00009a00ff117b82 */ /* 0x000e620000000800 */
[----:B------:R-:W-:Y:S04]  /*6920*/  STL.64 [R1+0x1680], R14 ;  /* 0x0016800e01007387 */ /* 0x000fe80000100a00 */
[----:B------:R2:W-:Y:S01]  /*6930*/  STL.64 [R1+0x1370], R4 ;  /* 0x0013700401007387 */ /* 0x0005e20000100a00 */
[----:B0-----:R-:W-:-:S05]  /*6940*/  IMAD R16, R16, 0x2, R15 ;  /* 0x0000000210107824 */ /* 0x001fca00078e020f */
[----:B-1----:R-:W-:Y:S02]  /*6950*/  LEA R17, R17, R16, 0x1 ;  /* 0x0000001011117211 */ /* 0x002fe400078e08ff */
[----:B---3--:R-:W-:-:S04]  /*6960*/  LEA R8, P0, R23, R0, 0x1 ;  /* 0x0000000017087211 */ /* 0x008fc800078008ff */
[----:B------:R-:W-:-:S05]  /*6970*/  LEA.HI.X.SX32 R9, R23, R2, 0x1, P0 ;  /* 0x0000000217097211 */ /* 0x000fca00000f0eff */
[----:B------:R-:W-:Y:S01]  /*6980*/  STL.64 [R1+0x1368], R8 ;  /* 0x0013680801007387 */ /* 0x000fe20000100a00 */
[CC--:B--2---:R-:W-:Y:S02]  /*6990*/  LEA R6, P1, R19.reuse, R0.reuse, 0x1 ;  /* 0x0000000013067211 */ /* 0x0c4fe400078208ff */
[C---:B------:R-:W-:Y:S02]  /*69a0*/  LEA R4, P2, R18.reuse, R0, 0x1 ;  /* 0x0000000012047211 */ /* 0x040fe400078408ff */
[-C--:B------:R-:W-:Y:S02]  /*69b0*/  LEA.HI.X.SX32 R7, R19, R2.reuse, 0x1, P1 ;  /* 0x0000000213077211 */ /* 0x080fe400008f0eff */
[----:B------:R-:W-:Y:S01]  /*69c0*/  LEA.HI.X.SX32 R5, R18, R2, 0x1, P2 ;  /* 0x0000000212057211 */ /* 0x000fe200010f0eff */
[----:B------:R-:W0:Y:S02]  /*69d0*/  LDC R19, c[0x0][0x268] ;  /* 0x00009a00ff137b82 */ /* 0x000e240000000800 */
[----:B------:R-:W-:Y:S04]  /*69e0*/  STL.64 [R1+0x1360], R6 ;  /* 0x0013600601007387 */ /* 0x000fe80000100a00 */
[----:B------:R1:W-:Y:S02]  /*69f0*/  STL.64 [R1+0x1358], R4 ;  /* 0x0013580401007387 */ /* 0x0003e40000100a00 */
[----:B------:R-:W2:Y:S02]  /*6a00*/  LDC R18, c[0x0][0x268] ;  /* 0x00009a00ff127b82 */ /* 0x000ea40000000800 */
[----:B-1----:R-:W3:Y:S04]  /*6a10*/  LDL.LU R4, [R1+0x90] ;  /* 0x0000900001047983 */ /* 0x002ee80000300800 */
[----:B------:R-:W3:Y:S04]  /*6a20*/  LDL.LU R23, [R1+0x8c] ;  /* 0x00008c0001177983 */ /* 0x000ee80000300800 */
[----:B------:R-:W3:Y:S01]  /*6a30*/  LDL.LU R22, [R1+0x88] ;  /* 0x0000880001167983 */ /* 0x000ee20000300800 */
[----:B------:R-:W-:-:S04]  /*6a40*/  LEA R12, P0, R21, R0, 0x1 ;  /* 0x00000000150c7211 */ /* 0x000fc800078008ff */
[----:B------:R-:W-:Y:S01]  /*6a50*/  LEA.HI.X.SX32 R13, R21, R2, 0x1, P0 ;  /* 0x00000002150d7211 */ /* 0x000fe200000f0eff */
[----:B------:R-:W-:Y:S01]  /*6a60*/  STL.64 [R1+0x16b8], R16 ;  /* 0x0016b81001007387 */ /* 0x000fe20000100a00 */
[----:B------:R-:W-:-:S03]  /*6a70*/  LEA R6, P2, R29, R0, 0x1 ;  /* 0x000000001d067211 */ /* 0x000fc600078408ff */
[----:B------:R-:W-:Y:S01]  /*6a80*/  STL.64 [R1+0x1350], R12 ;  /* 0x0013500c01007387 */ /* 0x000fe20000100a00 */
[----:B------:R-:W-:Y:S01]  /*6a90*/  LEA R8, P1, R20, R0, 0x1 ;  /* 0x0000000014087211 */ /* 0x000fe200078208ff */
[----:B--2---:R-:W-:Y:S01]  /*6aa0*/  IMAD R18, R18, 0x2, R17 ;  /* 0x0000000212127824 */ /* 0x004fe200078e0211 */
[-C--:B------:R-:W-:Y:S01]  /*6ab0*/  LEA.HI.X.SX32 R7, R29, R2.reuse, 0x1, P2 ;  /* 0x000000021d077211 */ /* 0x080fe200010f0eff */
[----:B------:R-:W1:Y:S01]  /*6ac0*/  LDC R21, c[0x0][0x268] ;  /* 0x00009a00ff157b82 */ /* 0x000e620000000800 */
[----:B------:R-:W2:Y:S01]  /*6ad0*/  LDL.LU R29, [R1+0x9c] ;  /* 0x00009c00011d7983 */ /* 0x000ea20000300800 */
[----:B------:R-:W-:-:S05]  /*6ae0*/  LEA.HI.X.SX32 R9, R20, R2, 0x1, P1 ;  /* 0x0000000214097211 */ /* 0x000fca00008f0eff */
[----:B------:R0:W-:Y:S02]  /*6af0*/  STL.64 [R1+0x1348], R8 ;  /* 0x0013480801007387 */ /* 0x0001e40000100a00 */
[----:B0-----:R-:W-:Y:S01]  /*6b00*/  LEA R19, R19, R18, 0x1 ;  /* 0x0000001213137211 */ /* 0x001fe200078e08ff */
[----:B------:R-:W0:Y:S01]  /*6b10*/  LDC R20, c[0x0][0x268] ;  /* 0x00009a00ff147b82 */ /* 0x000e220000000800 */
[----:B------:R-:W2:Y:S04]  /*6b20*/  LDL.LU R10, [R1+0x98] ;  /* 0x00009800010a7983 */ /* 0x000ea80000300800 */
[----:B------:R1:W-:Y:S01]  /*6b30*/  STL.64 [R1+0x1340], R6 ;  /* 0x0013400601007387 */ /* 0x0003e20000100a00 */
[----:B------:R-:W-:-:S03]  /*6b40*/  LEA R8, P0, R11, R0, 0x1 ;  /* 0x000000000b087211 */ /* 0x000fc600078008ff */
[----:B------:R-:W2:Y:S01]  /*6b50*/  LDL.LU R5, [R1+0x94] ;  /* 0x0000940001057983 */ /* 0x000ea20000300800 */
[----:B------:R-:W-:Y:S02]  /*6b60*/  LEA.HI.X.SX32 R9, R11, R2, 0x1, P0 ;  /* 0x000000020b097211 */ /* 0x000fe400000f0eff */
[C---:B-1----:R-:W-:Y:S01]  /*6b70*/  LEA R6, P1, R24.reuse, R0, 0x1 ;  /* 0x0000000018067211 */ /* 0x042fe200078208ff */
[----:B------:R-:W-:Y:S03]  /*6b80*/  STL.64 [R1+0x16c0], R18 ;  /* 0x0016c01201007387 */ /* 0x000fe60000100a00 */
[----:B------:R-:W-:Y:S01]  /*6b90*/  LEA.HI.X.SX32 R7, R24, R2, 0x1, P1 ;  /* 0x0000000218077211 */ /* 0x000fe200008f0eff */
[----:B------:R1:W-:Y:S04]  /*6ba0*/  STL.64 [R1+0x1338], R8 ;  /* 0x0013380801007387 */ /* 0x0003e80000100a00 */
[----:B-1----:R-:W2:Y:S04]  /*6bb0*/  LDL.LU R9, [R1+0xb0] ;  /* 0x0000b00001097983 */ /* 0x002ea80000300800 */
[----:B------:R1:W-:Y:S04]  /*6bc0*/  STL.64 [R1+0x1330], R6 ;  /* 0x0013300601007387 */ /* 0x0003e80000100a00 */
[----:B-1----:R-:W2:Y:S04]  /*6bd0*/  LDL.LU R6, [R1+0xac] ;  /* 0x0000ac0001067983 */ /* 0x002ea80000300800 */
[----:B------:R-:W2:Y:S01]  /*6be0*/  LDL.LU R7, [R1+0xa8] ;  /* 0x0000a80001077983 */ /* 0x000ea20000300800 */
[----:B0-----:R-:W-:Y:S01]  /*6bf0*/  IMAD R20, R20, 0x2, R19 ;  /* 0x0000000214147824 */ /* 0x001fe200078e0213 */
[----:B----4-:R-:W-:-:S04]  /*6c00*/  LEA R12, P2, R25, R0, 0x1 ;  /* 0x00000000190c7211 */ /* 0x010fc800078408ff */
[----:B------:R-:W-:Y:S02]  /*6c10*/  LEA R21, R21, R20, 0x1 ;  /* 0x0000001415157211 */ /* 0x000fe400078e08ff */
[----:B------:R-:W-:-:S03]  /*6c20*/  LEA.HI.X.SX32 R13, R25, R2, 0x1, P2 ;  /* 0x00000002190d7211 */ /* 0x000fc600010f0eff */
[----:B------:R-:W-:Y:S04]  /*6c30*/  STL.64 [R1+0x16d0], R20 ;  /* 0x0016d01401007387 */ /* 0x000fe80000100a00 */
[----:B------:R0:W-:Y:S04]  /*6c40*/  STL.64 [R1+0x1328], R12 ;  /* 0x0013280c01007387 */ /* 0x0001e80000100a00 */
[----:B------:R-:W4:Y:S01]  /*6c50*/  LDL.LU R11, [R1+0xc8] ;  /* 0x0000c800010b7983 */ /* 0x000f220000300800 */
[----:B------:R-:W-:Y:S02]  /*6c60*/  IMAD.MOV.U32 R24, RZ, RZ, R28 ;  /* 0x000000ffff187224 */ /* 0x000fe400078e001c */
[----:B------:R-:W1:Y:S01]  /*6c70*/  LDC R28, c[0x0][0x268] ;  /* 0x00009a00ff1c7b82 */ /* 0x000e620000000800 */
[----:B------:R-:W-:-:S07]  /*6c80*/  IMAD.MOV.U32 R25, RZ, RZ, R27 ;  /* 0x000000ffff197224 */ /* 0x000fce00078e001b */
[----:B------:R-:W0:Y:S01]  /*6c90*/  LDC R27, c[0x0][0x268] ;  /* 0x00009a00ff1b7b82 */ /* 0x000e220000000800 */
[----:B-1----:R-:W-:-:S04]  /*6ca0*/  LEA R28, R28, R21, 0x1 ;  /* 0x000000151c1c7211 */ /* 0x002fc800078e08ff */
[----:B0-----:R-:W-:Y:S02]  /*6cb0*/  LEA R27, R27, R28, 0x1 ;  /* 0x0000001c1b1b7211 */ /* 0x001fe400078e08ff */
[----:B---3--:R-:W-:-:S04]  /*6cc0*/  LEA R14, P1, R23, R0, 0x1 ;  /* 0x00000000170e7211 */ /* 0x008fc800078208ff */
[----:B------:R-:W-:Y:S01]  /*6cd0*/  LEA.HI.X.SX32 R15, R23, R2, 0x1, P1 ;  /* 0x00000002170f7211 */ /* 0x000fe200008f0eff */
[----:B------:R-:W-:Y:S01]  /*6ce0*/  IMAD.MOV.U32 R23, RZ, RZ, R26 ;  /* 0x000000ffff177224 */ /* 0x000fe200078e001a */
[C---:B------:R-:W-:Y:S01]  /*6cf0*/  LEA R12, P2, R22.reuse, R0, 0x1 ;  /* 0x00000000160c7211 */ /* 0x040fe200078408ff */
[----:B------:R-:W0:Y:S03]  /*6d00*/  LDC R26, c[0x0][0x268] ;  /* 0x00009a00ff1a7b82 */ /* 0x000e260000000800 */
[----:B------:R-:W-:-:S05]  /*6d10*/  LEA.HI.X.SX32 R13, R22, R2, 0x1, P2 ;  /* 0x00000002160d7211 */ /* 0x000fca00010f0eff */
[----:B------:R-:W1:Y:S01]  /*6d20*/  LDC R22, c[0x0][0x268] ;  /* 0x00009a00ff167b82 */ /* 0x000e620000000800 */
[----:B------:R-:W-:-:S04]  /*6d30*/  LEA R16, P0, R4, R0, 0x1 ;  /* 0x0000000004107211 */ /* 0x000fc800078008ff */
[----:B------:R-:W-:-:S05]  /*6d40*/  LEA.HI.X.SX32 R17, R4, R2, 0x1, P0 ;  /* 0x0000000204117211 */ /* 0x000fca00000f0eff */
[----:B------:R3:W-:Y:S04]  /*6d50*/  STL.64 [R1+0x1320], R16 ;  /* 0x0013201001007387 */ /* 0x0007e80000100a00 */
[----:B------:R3:W-:Y:S04]  /*6d60*/  STL.64 [R1+0x1318], R14 ;  /* 0x0013180e01007387 */ /* 0x0007e80000100a00 */
[----:B------:R-:W4:Y:S01]  /*6d70*/  LDL.LU R18, [R1+0xc4] ;  /* 0x0000c40001127983 */ /* 0x000f220000300800 */
[----:B0-----:R-:W-:-:S03]  /*6d80*/  LEA R26, R26, R27, 0x1 ;  /* 0x0000001b1a1a7211 */ /* 0x001fc600078e08ff */
[----:B------:R-:W4:Y:S02]  /*6d90*/  LDL.LU R8, [R1+0xc0] ;  /* 0x0000c00001087983 */ /* 0x000f240000300800 */
[----:B-1----:R-:W-:Y:S02]  /*6da0*/  IMAD R4, R22, 0x2, R26 ;  /* 0x0000000216047824 */ /* 0x002fe400078e021a */
[----:B------:R0:W-:Y:S04]  /*6db0*/  STL.64 [R1+0x1310], R12 ;  /* 0x0013100c01007387 */ /* 0x0001e80000100a00 */
[----:B------:R-:W4:Y:S01]  /*6dc0*/  LDL.LU R22, [R1+0xd8] ;  /* 0x0000d80001167983 */ /* 0x000f220000300800 */
[CC--:B--2---:R-:W-:Y:S02]  /*6dd0*/  LEA R20, P0, R29.reuse, R0.reuse, 0x1 ;  /* 0x000000001d147211 */ /* 0x0c4fe400078008ff */
[----:B---3--:R-:W-:Y:S01]  /*6de0*/  LEA R16, P1, R10, R0, 0x1 ;  /* 0x000000000a107211 */ /* 0x008fe200078208ff */
[----:B------:R-:W2:Y:S01]  /*6df0*/  LDL.LU R14, [R1+0xd4] ;  /* 0x0000d400010e7983 */ /* 0x000ea20000300800 */
[----:B------:R-:W-:-:S02]  /*6e00*/  LEA.HI.X.SX32 R21, R29, R2, 0x1, P0 ;  /* 0x000000021d157211 */ /* 0x000fc400000f0eff */
[----:B------:R-:W1:Y:S01]  /*6e10*/  LDC R29, c[0x0][0x268] ;  /* 0x00009a00ff1d7b82 */ /* 0x000e620000000800 */
[C---:B0-----:R-:W-:Y:S01]  /*6e20*/  LEA R12, P2, R5.reuse, R0, 0x1 ;  /* 0x00000000050c7211 */ /* 0x041fe200078408ff */
[----:B------:R-:W3:Y:S01]  /*6e30*/  LDL.LU R15, [R1+0xd0] ;  /* 0x0000d000010f7983 */ /* 0x000ee20000300800 */
[-C--:B------:R-:W-:Y:S02]  /*6e40*/  LEA.HI.X.SX32 R17, R10, R2.reuse, 0x1, P1 ;  /* 0x000000020a117211 */ /* 0x080fe400008f0eff */
[----:B------:R-:W-:Y:S01]  /*6e50*/  LEA.HI.X.SX32 R13, R5, R2, 0x1, P2 ;  /* 0x00000002050d7211 */ /* 0x000fe200010f0eff */
[----:B------:R-:W-:Y:S04]  /*6e60*/  STL [R1+0x4], R4 ;  /* 0x0000040401007387 */ /* 0x000fe80000100800 */
[----:B------:R-:W-:Y:S04]  /*6e70*/  STL.64 [R1+0x16e0], R26 ;  /* 0x0016e01a01007387 */ /* 0x000fe80000100a00 */
[----:B------:R-:W-:Y:S04]  /*6e80*/  STL.64 [R1+0x1308], R20 ;  /* 0x0013081401007387 */ /* 0x000fe80000100a00 */
[----:B------:R0:W-:Y:S04]  /*6e90*/  STL.64 [R1+0x1300], R16 ;  /* 0x0013001001007387 */ /* 0x0001e80000100a00 */
[----:B------:R0:W-:Y:S01]  /*6ea0*/  STL.64 [R1+0x12f8], R12 ;  /* 0x0012f80c01007387 */ /* 0x0001e20000100a00 */
[----:B-1----:R-:W-:-:S02]  /*6eb0*/  LEA R10, R29, R4, 0x1 ;  /* 0x000000041d0a7211 */ /* 0x002fc400078e08ff */
[----:B------:R-:W1:Y:S01]  /*6ec0*/  LDC R29, c[0x0][0x268] ;  /* 0x00009a00ff1d7b82 */ /* 0x000e620000000800 */
[-C--:B0-----:R-:W-:Y:S02]  /*6ed0*/  LEA R16, P0, R9, R0.reuse, 0x1 ;  /* 0x0000000009107211 */ /* 0x081fe400078008ff */
[CC--:B------:R-:W-:Y:S02]  /*6ee0*/  LEA R12, P1, R6.reuse, R0.reuse, 0x1 ;  /* 0x00000000060c7211 */ /* 0x0c0fe400078208ff */
[----:B------:R-:W-:Y:S02]  /*6ef0*/  LEA R4, P2, R7, R0, 0x1 ;  /* 0x0000000007047211 */ /* 0x000fe400078408ff */
[-C--:B------:R-:W-:Y:S02]  /*6f00*/  LEA.HI.X.SX32 R17, R9, R2.reuse, 0x1, P0 ;  /* 0x0000000209117211 */ /* 0x080fe400000f0eff */
[-C--:B------:R-:W-:Y:S02]  /*6f10*/  LEA.HI.X.SX32 R5, R7, R2.reuse, 0x1, P2 ;  /* 0x0000000207057211 */ /* 0x080fe400010f0eff */
[----:B------:R-:W-:Y:S01]  /*6f20*/  LEA.HI.X.SX32 R13, R6, R2, 0x1, P1 ;  /* 0x00000002060d7211 */ /* 0x000fe200008f0eff */
[----:B------:R-:W-:Y:S01]  /*6f30*/  STL [R1], R10 ;  /* 0x0000000a01007387 */ /* 0x000fe20000100800 */
[----:B------:R-:W0:Y:S03]  /*6f40*/  LDC R6, c[0x0][0x268] ;  /* 0x00009a00ff067b82 */ /* 0x000e260000000800 */
[----:B------:R-:W-:Y:S04]  /*6f50*/  STL.64 [R1+0x12f0], R16 ;  /* 0x0012f01001007387 */ /* 0x000fe80000100a00 */
[----:B------:R1:W-:Y:S04]  /*6f60*/  STL.64 [R1+0x12e0], R4 ;  /* 0x0012e00401007387 */ /* 0x0003e80000100a00 */
[----:B------:R-:W-:Y:S04]  /*6f70*/  STL.64 [R1+0x12e8], R12 ;  /* 0x0012e80c01007387 */ /* 0x000fe80000100a00 */
[----:B------:R-:W3:Y:S01]  /*6f80*/  LDL.LU R7, [R1+0xf8] ;  /* 0x0000f80001077983 */ /* 0x000ee20000300800 */
[----:B-1----:R-:W1:Y:S01]  /*6f90*/  LDC R5, c[0x0][0x268] ;  /* 0x00009a00ff057b82 */ /* 0x002e620000000800 */
[----:B------:R-:W-:Y:S01]  /*6fa0*/  IMAD R29, R29, 0x2, R10 ;  /* 0x000000021d1d7824 */ /* 0x000fe200078e020a */
[----:B----4-:R-:W-:Y:S01]  /*6fb0*/  LEA R4, P0, R11, R0, 0x1 ;  /* 0x000000000b047211 */ /* 0x010fe200078008ff */
[----:B------:R-:W4:Y:S04]  /*6fc0*/  LDL.LU R10, [R1+0xf4] ;  /* 0x0000f400010a7983 */ /* 0x000f280000300800 */
[----:B------:R-:W4:Y:S01]  /*6fd0*/  LDL.LU R9, [R1+0xf0] ;  /* 0x0000f00001097983 */ /* 0x000f220000300800 */
[----:B-1----:R-:W-:-:S02]  /*6fe0*/  LEA R19, R5, R29, 0x1 ;  /* 0x0000001d05137211 */ /* 0x002fc400078e08ff */
[----:B------:R-:W-:-:S03]  /*6ff0*/  LEA.HI.X.SX32 R5, R11, R2, 0x1, P0 ;  /* 0x000000020b057211 */ /* 0x000fc600000f0eff */
[----:B------:R-:W-:Y:S04]  /*7000*/  STL [R1+0x10], R19 ;  /* 0x0000101301007387 */ /* 0x000fe80000100800 */
[----:B------:R1:W-:Y:S04]  /*7010*/  STL.64 [R1+0x12d8], R4 ;  /* 0x0012d80401007387 */ /* 0x0003e80000100a00 */
[----:B-1----:R-:W4:Y:S01]  /*7020*/  LDL.LU R5, [R1+0x108] ;  /* 0x0001080001057983 */ /* 0x002f220000300800 */
[----:B------:R-:W1:Y:S01]  /*7030*/  LDC R4, c[0x0][0x268] ;  /* 0x00009a00ff047b82 */ /* 0x000e620000000800 */
[----:B0-----:R-:W-:-:S02]  /*7040*/  IMAD R6, R6, 0x2, R19 ;  /* 0x0000000206067824 */ /* 0x001fc400078e0213 */
[----:B------:R-:W4:Y:S04]  /*7050*/  LDL.LU R19, [R1+0x104] ;  /* 0x0001040001137983 */ /* 0x000f280000300800 */
[----:B------:R1:W-:Y:S04]  /*7060*/  STL [R1+0xc], R6 ;  /* 0x00000c0601007387 */ /* 0x0003e80000100800 */
[----:B------:R-:W4:Y:S01]  /*7070*/  LDL.LU R11, [R1+0x100] ;  /* 0x00010000010b7983 */ /* 0x000f220000300800 */
[----:B-1----:R-:W-:Y:S02]  /*7080*/  LEA R6, R4, R6, 0x1 ;  /* 0x0000000604067211 */ /* 0x002fe400078e08ff */
[----:B------:R-:W0:Y:S01]  /*7090*/  LDC R4, c[0x0][0x268] ;  /* 0x00009a00ff047b82 */ /* 0x000e220000000800 */
[----:B------:R-:W-:-:S04]  /*70a0*/  LEA R16, P1, R18, R0, 0x1 ;  /* 0x0000000012107211 */ /* 0x000fc800078208ff */
[----:B------:R-:W-:Y:S02]  /*70b0*/  LEA.HI.X.SX32 R17, R18, R2, 0x1, P1 ;  /* 0x0000000212117211 */ /* 0x000fe400008f0eff */
[----:B------:R-:W-:-:S03]  /*70c0*/  LEA R12, P2, R8, R0, 0x1 ;  /* 0x00000000080c7211 */ /* 0x000fc600078408ff */
[----:B------:R1:W-:Y:S01]  /*70d0*/  STL.64 [R1+0x12d0], R16 ;  /* 0x0012d01001007387 */ /* 0x0003e20000100a00 */
[----:B------:R-:W-:-:S05]  /*70e0*/  LEA.HI.X.SX32 R13, R8, R2, 0x1, P2 ;  /* 0x00000002080d7211 */ /* 0x000fca00010f0eff */
[----:B------:R-:W-:Y:S01]  /*70f0*/  STL.64 [R1+0x12c8], R12 ;  /* 0x0012c80c01007387 */ /* 0x000fe20000100a00 */
[----:B-1----:R-:W-:-:S03]  /*7100*/  LEA R16, P0, R22, R0, 0x1 ;  /* 0x0000000016107211 */ /* 0x002fc600078008ff */
[----:B------:R0:W-:Y:S01]  /*7110*/  STL [R1+0x8], R6 ;  /* 0x0000080601007387 */ /* 0x0001e20000100800 */
[----:B------:R-:W-:Y:S02]  /*7120*/  LEA.HI.X.SX32 R17, R22, R2, 0x1, P0 ;  /* 0x0000000216117211 */ /* 0x000fe400000f0eff */
[----:B------:R-:W1:Y:S01]  /*7130*/  LDC R22, c[0x0][0x268] ;  /* 0x00009a00ff167b82 */ /* 0x000e620000000800 */
[----:B0-----:R-:W-:Y:S02]  /*7140*/  IMAD R6, R4, 0x2, R6 ;  /* 0x0000000204067824 */ /* 0x001fe400078e0206 */
[----:B------:R0:W-:Y:S04]  /*7150*/  STL.64 [R1+0x12c0], R16 ;  /* 0x0012c01001007387 */ /* 0x0001e80000100a00 */
[----:B0-----:R-:W4:Y:S04]  /*7160*/  LDL.LU R17, [R1+0x128] ;  /* 0x0001280001117983 */ /* 0x001f280000300800 */
[----:B------:R0:W-:Y:S04]  /*7170*/  STL [R1+0x1c], R6 ;  /* 0x00001c0601007387 */ /* 0x0001e80000100800 */
[----:B------:R-:W4:Y:S04]  /*7180*/  LDL.LU R8, [R1+0x124] ;  /* 0x0001240001087983 */ /* 0x000f280000300800 */
[----:B------:R-:W4:Y:S01]  /*7190*/  LDL.LU R4, [R1+0x120] ;  /* 0x0001200001047983 */ /* 0x000f220000300800 */
[----:B-1----:R-:W-:-:S02]  /*71a0*/  LEA R18, R22, R6, 0x1 ;  /* 0x0000000616127211 */ /* 0x002fc400078e08ff */
[----:B0-----:R-:W0:Y:S01]  /*71b0*/  LDC R6, c[0x0][0x268] ;  /* 0x00009a00ff067b82 */ /* 0x001e220000000800 */
[CC--:B--2---:R-:W-:Y:S02]  /*71c0*/  LEA R20, P1, R14.reuse, R0.reuse, 0x1 ;  /* 0x000000000e147211 */ /* 0x0c4fe400078208ff */
[----:B---3--:R-:W-:Y:S02]  /*71d0*/  LEA R12, P2, R15, R0, 0x1 ;  /* 0x000000000f0c7211 */ /* 0x008fe400078408ff */
[----:B------:R-:W-:Y:S02]  /*71e0*/  LEA.HI.X.SX32 R21, R14, R2, 0x1, P1 ;  /* 0x000000020e157211 */ /* 0x000fe400008f0eff */
[----:B------:R-:W-:-:S04]  /*71f0*/  LEA R26, P0, R7, R0, 0x1 ;  /* 0x00000000071a7211 */ /* 0x000fc800078008ff */
[-C--:B------:R-:W-:Y:S02]  /*7200*/  LEA.HI.X.SX32 R27, R7, R2.reuse, 0x1, P0 ;  /* 0x00000002071b7211 */ /* 0x080fe400000f0eff */
[----:B------:R-:W1:Y:S01]  /*7210*/  LDC R7, c[0x0][0x268] ;  /* 0x00009a00ff077b82 */ /* 0x000e620000000800 */
[----:B------:R-:W-:Y:S01]  /*7220*/  LEA.HI.X.SX32 R13, R15, R2, 0x1, P2 ;  /* 0x000000020f0d7211 */ /* 0x000fe200010f0eff */
[----:B------:R2:W-:Y:S01]  /*7230*/  STL.64 [R1+0x12b8], R20 ;  /* 0x0012b81401007387 */ /* 0x0005e20000100a00 */
[----:B----4-:R-:W-:Y:S01]  /*7240*/  LEA R14, P1, R10, R0, 0x1 ;  /* 0x000000000a0e7211 */ /* 0x010fe200078208ff */
[----:B0-----:R-:W-:-:S03]  /*7250*/  IMAD R6, R6, 0x2, R18 ;  /* 0x0000000206067824 */ /* 0x001fc600078e0212 */
[----:B------:R-:W-:Y:S01]  /*7260*/  LEA.HI.X.SX32 R15, R10, R2, 0x1, P1 ;  /* 0x000000020a0f7211 */ /* 0x000fe200008f0eff */
[----:B--2---:R-:W2:Y:S04]  /*7270*/  LDL.LU R21, [R1+0x134] ;  /* 0x0001340001157983 */ /* 0x004ea80000300800 */
[----:B------:R0:W-:Y:S04]  /*7280*/  STL.64 [R1+0x12b0], R12 ;  /* 0x0012b00c01007387 */ /* 0x0001e80000100a00 */
[----:B------:R-:W3:Y:S04]  /*7290*/  LDL.LU R16, [R1+0x130] ;  /* 0x0001300001107983 */ /* 0x000ee80000300800 */
[----:B------:R-:W-:Y:S01]  /*72a0*/  STL [R1+0x18], R18 ;  /* 0x0000181201007387 */ /* 0x000fe20000100800 */
[----:B-1----:R-:W-:-:S03]  /*72b0*/  LEA R10, R7, R6, 0x1 ;  /* 0x00000006070a7211 */ /* 0x002fc600078e08ff */
[----:B------:R-:W4:Y:S01]  /*72c0*/  LDL.LU R22, [R1+0x11c] ;  /* 0x00011c0001167983 */ /* 0x000f220000300800 */
[----:B0-----:R-:W-:-:S03]  /*72d0*/  LEA R12, P2, R9, R0, 0x1 ;  /* 0x00000000090c7211 */ /* 0x001fc600078408ff */
[----:B------:R0:W-:Y:S01]  /*72e0*/  STL.64 [R1+0x12a8], R26 ;  /* 0x0012a81a01007387 */ /* 0x0001e20000100a00 */
[----:B------:R-:W-:Y:S02]  /*72f0*/  LEA.HI.X.SX32 R13, R9, R2, 0x1, P2 ;  /* 0x00000002090d7211 */ /* 0x000fe400010f0eff */
[----:B------:R-:W1:Y:S01]  /*7300*/  LDC R9, c[0x0][0x268] ;  /* 0x00009a00ff097b82 */ /* 0x000e620000000800 */
[----:B0-----:R-:W4:Y:S04]  /*7310*/  LDL.LU.64 R26, [R1+0x16e0] ;  /* 0x0016e000011a7983 */ /* 0x001f280000300a00 */
[----:B------:R0:W-:Y:S04]  /*7320*/  STL [R1+0x14], R6 ;  /* 0x0000140601007387 */ /* 0x0001e80000100800 */
[----:B------:R-:W-:Y:S01]  /*7330*/  STL.64 [R1+0x12a0], R14 ;  /* 0x0012a00e01007387 */ /* 0x000fe20000100a00 */
[----:B0-----:R-:W-:-:S03]  /*7340*/  LEA R6, P0, R5, R0, 0x1 ;  /* 0x0000000005067211 */ /* 0x001fc600078008ff */
[----:B------:R-:W-:Y:S01]  /*7350*/  STL.64 [R1+0x1298], R12 ;  /* 0x0012980c01007387 */ /* 0x000fe20000100a00 */
[----:B------:R-:W-:-:S03]  /*7360*/  LEA.HI.X.SX32 R7, R5, R2, 0x1, P0 ;  /* 0x0000000205077211 */ /* 0x000fc600000f0eff */
[----:B------:R-:W-:Y:S04]  /*7370*/  STL [R1+0x28], R10 ;  /* 0x0000280a01007387 */ /* 0x000fe80000100800 */
[----:B------:R0:W-:Y:S04]  /*7380*/  STL.64 [R1+0x1290], R6 ;  /* 0x0012900601007387 */ /* 0x0001e80000100a00 */
[----:B0-----:R-:W4:Y:S04]  /*7390*/  LDL.LU R6, [R1+0x12c] ;  /* 0x00012c0001067983 */ /* 0x001f280000300800 */
[----:B------:R-:W4:Y:S01]  /*73a0*/  LDL.LU R5, [R1+0x118] ;  /* 0x0001180001057983 */ /* 0x000f220000300800 */
[----:B-1----:R-:W-:-:S02]  /*73b0*/  IMAD R10, R9, 0x2, R10 ;  /* 0x00000002090a7824 */ /* 0x002fc400078e020a */
[----:B------:R-:W0:Y:S01]  /*73c0*/  LDC R9, c[0x0][0x268] ;  /* 0x00009a00ff097b82 */ /* 0x000e220000000800 */
[C---:B------:R-:W-:Y:S02]  /*73d0*/  LEA R12, P2, R11.reuse, R0, 0x1 ;  /* 0x000000000b0c7211 */ /* 0x040fe400078408ff */
[----:B------:R1:W-:Y:S02]  /*73e0*/  STL [R1+0x24], R10 ;  /* 0x0000240a01007387 */ /* 0x0003e40000100800 */
[----:B------:R-:W-:Y:S02]  /*73f0*/  LEA.HI.X.SX32 R13, R11, R2, 0x1, P2 ;  /* 0x000000020b0d7211 */ /* 0x000fe400010f0eff */
[----:B------:R-:W-:Y:S01]  /*7400*/  LEA R14, P1, R19, R0, 0x1 ;  /* 0x00000000130e7211 */ /* 0x000fe200078208ff */
[----:B------:R-:W4:Y:S01]  /*7410*/  LDL.LU R7, [R1+0x114] ;  /* 0x0001140001077983 */ /* 0x000f220000300800 */
[----:B0-----:R-:W-:Y:S02]  /*7420*/  LEA R18, R9, R10, 0x1 ;  /* 0x0000000a09127211 */ /* 0x001fe400078e08ff */
[----:B------:R-:W0:Y:S01]  /*7430*/  LDC R9, c[0x0][0x268] ;  /* 0x00009a00ff097b82 */ /* 0x000e220000000800 */
[----:B------:R-:W-:-:S05]  /*7440*/  LEA.HI.X.SX32 R15, R19, R2, 0x1, P1 ;  /* 0x00000002130f7211 */ /* 0x000fca00008f0eff */
[----:B------:R1:W-:Y:S04]  /*7450*/  STL.64 [R1+0x1288], R14 ;  /* 0x0012880e01007387 */ /* 0x0003e80000100a00 */
[----:B------:R1:W-:Y:S04]  /*7460*/  STL.64 [R1+0x1280], R12 ;  /* 0x0012800c01007387 */ /* 0x0003e80000100a00 */
[----:B------:R-:W-:Y:S01]  /*7470*/  STL [R1+0x20], R18 ;  /* 0x0000201201007387 */ /* 0x000fe20000100800 */
[----:B0-----:R-:W-:-:S05]  /*7480*/  IMAD R9, R9, 0x2, R18 ;  /* 0x0000000209097824 */ /* 0x001fca00078e0212 */
[----:B------:R0:W-:Y:S01]  /*7490*/  STL [R1+0x34], R9 ;  /* 0x0000340901007387 */ /* 0x0001e20000100800 */
[----:B-1----:R-:W-:-:S04]  /*74a0*/  LEA R10, P2, R4, R0, 0x1 ;  /* 0x00000000040a7211 */ /* 0x002fc800078408ff */
[----:B------:R-:W-:Y:S02]  /*74b0*/  LEA.HI.X.SX32 R11, R4, R2, 0x1, P2 ;  /* 0x00000002040b7211 */ /* 0x000fe400010f0eff */
[----:B------:R-:W0:Y:S01]  /*74c0*/  LDC R4, c[0x0][0x268] ;  /* 0x00009a00ff047b82 */ /* 0x000e220000000800 */
[CC--:B------:R-:W-:Y:S02]  /*74d0*/  LEA R14, P0, R17.reuse, R0.reuse, 0x1 ;  /* 0x00000000110e7211 */ /* 0x0c0fe400078008ff */
[C---:B------:R-:W-:Y:S02]  /*74e0*/  LEA R12, P1, R8.reuse, R0, 0x1 ;  /* 0x00000000080c7211 */ /* 0x040fe400078208ff */
[-C--:B------:R-:W-:Y:S02]  /*74f0*/  LEA.HI.X.SX32 R15, R17, R2.reuse, 0x1, P0 ;  /* 0x00000002110f7211 */ /* 0x080fe400000f0eff */
[----:B------:R-:W-:Y:S01]  /*7500*/  LEA.HI.X.SX32 R13, R8, R2, 0x1, P1 ;  /* 0x00000002080d7211 */ /* 0x000fe200008f0eff */
[----:B0-----:R-:W-:-:S02]  /*7510*/  IMAD R9, R4, 0x2, R9 ;  /* 0x0000000204097824 */ /* 0x001fc400078e0209 */
[----:B------:R-:W0:Y:S01]  /*7520*/  LDC R4, c[0x0][0x268] ;  /* 0x00009a00ff047b82 */ /* 0x000e220000000800 */
[----:B------:R1:W-:Y:S01]  /*7530*/  STL.64 [R1+0x1278], R14 ;  /* 0x0012780e01007387 */ /* 0x0003e20000100a00 */
[----:B------:R-:W-:-:S03]  /*7540*/  MOV R17, R25 ;  /* 0x0000001900117202 */ /* 0x000fc60000000f00 */
[----:B------:R3:W-:Y:S04]  /*7550*/  STL.64 [R1+0x1270], R12 ;  /* 0x0012700c01007387 */ /* 0x0007e80000100a00 */
[----:B------:R-:W-:Y:S04]  /*7560*/  STL.64 [R1+0x1268], R10 ;  /* 0x0012680a01007387 */ /* 0x000fe80000100a00 */
[----:B------:R-:W4:Y:S04]  /*7570*/  LDL.LU R25, [R1+0x10c] ;  /* 0x00010c0001197983 */ /* 0x000f280000300800 */
[----:B------:R-:W4:Y:S04]  /*7580*/  LDL.LU R8, [R1+0xec] ;  /* 0x0000ec0001087983 */ /* 0x000f280000300800 */
[----:B------:R2:W-:Y:S01]  /*7590*/  STL [R1+0x30], R9 ;  /* 0x0000300901007387 */ /* 0x0005e20000100800 */
[----:B0-----:R-:W-:-:S03]  /*75a0*/  LEA R4, R4, R9, 0x1 ;  /* 0x0000000904047211 */ /* 0x001fc600078e08ff */
[----:B-1----:R-:W4:Y:S01]  /*75b0*/  LDL.LU R14, [R1+0xe8] ;  /* 0x0000e800010e7983 */ /* 0x002f220000300800 */
[-C--:B---3--:R-:W-:Y:S02]  /*75c0*/  LEA R12, P1, R16, R0.reuse, 0x1 ;  /* 0x00000000100c7211 */ /* 0x088fe400078208ff */
[-C--:B--2---:R-:W-:Y:S01]  /*75d0*/  LEA R18, P0, R21, R0.reuse, 0x1 ;  /* 0x0000000015127211 */ /* 0x084fe200078008ff */
[----:B------:R-:W2:Y:S01]  /*75e0*/  LDL.LU R15, [R1+0xe4] ;  /* 0x0000e400010f7983 */ /* 0x000ea20000300800 */
[----:B------:R-:W-:Y:S02]  /*75f0*/  IMAD.MOV.U32 R9, RZ, RZ, R23 ;  /* 0x000000ffff097224 */ /* 0x000fe400078e0017 */
[----:B------:R-:W0:Y:S01]  /*7600*/  LDC R23, c[0x0][0x268] ;  /* 0x00009a00ff177b82 */ /* 0x000e220000000800 */
[----:B----4-:R-:W-:Y:S02]  /*7610*/  LEA R10, P2, R22, R0, 0x1 ;  /* 0x00000000160a7211 */ /* 0x010fe400078408ff */
[----:B------:R-:W-:-:S02]  /*7620*/  LEA.HI.X.SX32 R13, R16, R2, 0x1, P1 ;  /* 0x00000002100d7211 */ /* 0x000fc400008f0eff */
[-C--:B------:R-:W-:Y:S01]  /*7630*/  LEA.HI.X.SX32 R19, R21, R2.reuse, 0x1, P0 ;  /* 0x0000000215137211 */ /* 0x080fe200000f0eff */
[----:B------:R-:W-:Y:S01]  /*7640*/  STL [R1+0x2c], R4 ;  /* 0x00002c0401007387 */ /* 0x000fe20000100800 */
[----:B------:R-:W-:-:S03]  /*7650*/  LEA.HI.X.SX32 R11, R22, R2, 0x1, P2 ;  /* 0x00000002160b7211 */ /* 0x000fc600010f0eff */
[----:B------:R1:W-:Y:S04]  /*7660*/  STL.64 [R1+0x1258], R12 ;  /* 0x0012580c01007387 */ /* 0x0003e80000100a00 */
[----:B------:R-:W-:Y:S04]  /*7670*/  STL.64 [R1+0x1260], R18 ;  /* 0x0012601201007387 */ /* 0x000fe80000100a00 */
[----:B-1----:R-:W3:Y:S04]  /*7680*/  LDL.LU R12, [R1+0xe0] ;  /* 0x0000e000010c7983 */ /* 0x002ee80000300800 */
[----:B------:R-:W4:Y:S04]  /*7690*/  LDL.LU R22, [R1+0xdc] ;  /* 0x0000dc0001167983 */ /* 0x000f280000300800 */
[----:B------:R1:W-:Y:S01]  /*76a0*/  STL.64 [R1+0x1250], R10 ;  /* 0x0012500a01007387 */ /* 0x0003e20000100a00 */
[----:B0-----:R-:W-:-:S02]  /*76b0*/  LEA R13, R23, R4, 0x1 ;  /* 0x00000004170d7211 */ /* 0x001fc400078e08ff */
[----:B------:R-:W0:Y:S01]  /*76c0*/  LDC R4, c[0x0][0x268] ;  /* 0x00009a00ff047b82 */ /* 0x000e220000000800 */
[----:B------:R-:W4:Y:S04]  /*76d0*/  LDL.LU R23, [R1+0xbc] ;  /* 0x0000bc0001177983 */ /* 0x000f280000300800 */
[----:B------:R-:W-:Y:S01]  /*76e0*/  STL [R1+0x50], R13 ;  /* 0x0000500d01007387 */ /* 0x000fe20000100800 */
[----:B-1----:R-:W-:-:S04]  /*76f0*/  LEA R10, P0, R6, R0, 0x1 ;  /* 0x00000000060a7211 */ /* 0x002fc800078008ff */
[----:B------:R-:W-:-:S05]  /*7700*/  LEA.HI.X.SX32 R11, R6, R2, 0x1, P0 ;  /* 0x00000002060b7211 */ /* 0x000fca00000f0eff */
[----:B------:R1:W-:Y:S04]  /*7710*/  STL.64 [R1+0x1248], R10 ;  /* 0x0012480a01007387 */ /* 0x0003e80000100a00 */
[----:B-1----:R-:W2:Y:S01]  /*7720*/  LDL.LU.64 R10, [R1+0x16d8] ;  /* 0x0016d800010a7983 */ /* 0x002ea20000300a00 */
[----:B------:R-:W-:Y:S01]  /*7730*/  LEA R20, P1, R5, R0, 0x1 ;  /* 0x0000000005147211 */ /* 0x000fe200078208ff */
[----:B0-----:R-:W-:-:S03]  /*7740*/  IMAD R4, R4, 0x2, R13 ;  /* 0x0000000204047824 */ /* 0x001fc600078e020d */
[----:B------:R-:W-:Y:S02]  /*7750*/  LEA.HI.X.SX32 R21, R5, R2, 0x1, P1 ;  /* 0x0000000205157211 */ /* 0x000fe400008f0eff */
[----:B------:R0:W-:Y:S01]  /*7760*/  STL [R1+0x4c], R4 ;  /* 0x00004c0401007387 */ /* 0x0001e20000100800 */
[----:B------:R-:W-:Y:S01]  /*7770*/  MOV R13, R24 ;  /* 0x00000018000d7202 */ /* 0x000fe20000000f00 */
[----:B------:R-:W0:Y:S02]  /*7780*/  LDC R5, c[0x0][0x268] ;  /* 0x00009a00ff057b82 */ /* 0x000e240000000800 */
[----:B------:R1:W-:Y:S04]  /*7790*/  STL.64 [R1+0x1240], R20 ;  /* 0x0012401401007387 */ /* 0x0003e80000100a00 */
[----:B------:R-:W4:Y:S01]  /*77a0*/  LDL.LU R24, [R1+0xb8] ;  /* 0x0000b80001187983 */ /* 0x000f220000300800 */
[----:B------:R-:W-:-:S03]  /*77b0*/  LEA R18, P2, R7, R0, 0x1 ;  /* 0x0000000007127211 */ /* 0x000fc600078408ff */
[----:B------:R-:W4:Y:S01]  /*77c0*/  LDL.LU R6, [R1+0xb4] ;  /* 0x0000b40001067983 */ /* 0x000f220000300800 */
[----:B------:R-:W-:Y:S01]  /*77d0*/  LEA.HI.X.SX32 R19, R7, R2, 0x1, P2 ;  /* 0x0000000207137211 */ /* 0x000fe200010f0eff */
[----:B0-----:R-:W-:Y:S02]  /*77e0*/  IMAD R4, R5, 0x2, R4 ;  /* 0x0000000205047824 */ /* 0x001fe400078e0204 */
[----:B------:R-:W4:Y:S04]  /*77f0*/  LDL.LU R5, [R1+0xa0] ;  /* 0x0000a00001057983 */ /* 0x000f280000300800 */
[----:B------:R-:W-:Y:S04]  /*7800*/  STL.64 [R1+0x1238], R18 ;  /* 0x0012381201007387 */ /* 0x000fe80000100a00 */
[----:B------:R-:W-:Y:S01]  /*7810*/  STL [R1+0x48], R4 ;  /* 0x0000480401007387 */ /* 0x000fe20000100800 */
[----:B-1----:R-:W-:Y:S01]  /*7820*/  IMAD.MOV.U32 R21, RZ, RZ, R17 ;  /* 0x000000ffff157224 */ /* 0x002fe200078e0011 */
[----:B------:R-:W-:-:S04]  /*7830*/  LEA R20, P0, R17, R0, 0x1 ;  /* 0x0000000011147211 */ /* 0x000fc800078008ff */
[----:B------:R-:W-:-:S05]  /*7840*/  LEA.HI.X.SX32 R21, R21, R2, 0x1, P0 ;  /* 0x0000000215157211 */ /* 0x000fca00000f0eff */
[----:B------:R0:W-:Y:S04]  /*7850*/  STL.64 [R1+0x1230], R20 ;  /* 0x0012301401007387 */ /* 0x0001e80000100a00 */
[----:B0-----:R-:W4:Y:S01]  /*7860*/  LDL.LU.64 R20, [R1+0x16d0] ;  /* 0x0016d00001147983 */ /* 0x001f220000300a00 */
[----:B------:R-:W-:-:S04]  /*7870*/  LEA R18, P1, R25, R0, 0x1 ;  /* 0x0000000019127211 */ /* 0x000fc800078208ff */
[----:B------:R-:W-:Y:S02]  /*7880*/  LEA.HI.X.SX32 R19, R25, R2, 0x1, P1 ;  /* 0x0000000219137211 */ /* 0x000fe400008f0eff */
[----:B------:R-:W4:Y:S01]  /*7890*/  LDL.LU R25, [R1+0x16c8] ;  /* 0x0016c80001197983 */ /* 0x000f220000300800 */
[----:B------:R-:W-:-:S04]  /*78a0*/  LEA R16, P2, R8, R0, 0x1 ;  /* 0x0000000008107211 */ /* 0x000fc800078408ff */
[----:B------:R-:W-:Y:S02]  /*78b0*/  LEA.HI.X.SX32 R17, R8, R2, 0x1, P2 ;  /* 0x0000000208117211 */ /* 0x000fe400010f0eff */
[----:B--2---:R-:W-:Y:S02]  /*78c0*/  MOV R7, R11 ;  /* 0x0000000b00077202 */ /* 0x004fe40000000f00 */
[----:B------:R-:W0:Y:S02]  /*78d0*/  LDC R11, c[0x0][0x268] ;  /* 0x00009a00ff0b7b82 */ /* 0x000e240000000800 */
[----:B0-----:R-:W-:-:S06]  /*78e0*/  LEA R4, R11, R4, 0x1 ;  /* 0x000000040b047211 */ /* 0x001fcc00078e08ff */
[----:B------:R-:W0:Y:S01]  /*78f0*/  LDC R11, c[0x0][0x268] ;  /* 0x00009a00ff0b7b82 */ /* 0x000e220000000800 */
[----:B------:R0:W-:Y:S02]  /*7900*/  STL [R1+0x60], R4 ;  /* 0x0000600401007387 */ /* 0x0001e40000100800 */
[----:B0-----:R-:W-:-:S05]  /*7910*/  IMAD R4, R11, 0x2, R4 ;  /* 0x000000020b047824 */ /* 0x001fca00078e0204 */
[----:B------:R-:W0:Y:S01]  /*7920*/  LDC R11, c[0x0][0x268] ;  /* 0x00009a00ff0b7b82 */ /* 0x000e220000000800 */
[----:B------:R-:W-:Y:S04]  /*7930*/  STL.64 [R1+0x1228], R18 ;  /* 0x0012281201007387 */ /* 0x000fe80000100a00 */
[----:B------:R-:W-:Y:S04]  /*7940*/  STL.64 [R1+0x1220], R16 ;  /* 0x0012201001007387 */ /* 0x000fe80000100a00 */
[----:B------:R0:W-:Y:S02]  /*7950*/  STL [R1+0x5c], R4 ;  /* 0x00005c0401007387 */ /* 0x0001e40000100800 */
[----:B0-----:R-:W-:-:S02]  /*7960*/  IMAD R4, R11, 0x2, R4 ;  /* 0x000000020b047824 */ /* 0x001fc400078e0204 */
[----:B------:R-:W0:Y:S01]  /*7970*/  LDC R11, c[0x0][0x268] ;  /* 0x00009a00ff0b7b82 */ /* 0x000e220000000800 */
[----:B------:R-:W-:Y:S02]  /*7980*/  LEA R18, P0, R9, R0, 0x1 ;  /* 0x0000000009127211 */ /* 0x000fe400078008ff */
[----:B------:R-:W-:-:S04]  /*7990*/  MOV R19, R9 ;  /* 0x0000000900137202 */ /* 0x000fc80000000f00 */
[----:B------:R-:W-:-:S05]  /*79a0*/  LEA.HI.X.SX32 R19, R19, R2, 0x1, P0 ;  /* 0x0000000213137211 */ /* 0x000fca00000f0eff */
[----:B------:R1:W-:Y:S04]  /*79b0*/  STL.64 [R1+0x1218], R18 ;  /* 0x0012181201007387 */ /* 0x0003e80000100a00 */
[----:B-1----:R-:W2:Y:S04]  /*79c0*/  LDL.LU.64 R18, [R1+0x16c0] ;  /* 0x0016c00001127983 */ /* 0x002ea80000300a00 */
[----:B------:R0:W-:Y:S02]  /*79d0*/  STL [R1+0x58], R4 ;  /* 0x0000580401007387 */ /* 0x0001e40000100800 */
[----:B0-----:R-:W-:-:S02]  /*79e0*/  LEA R4, R11, R4, 0x1 ;  /* 0x000000040b047211 */ /* 0x001fc400078e08ff */
[----:B------:R-:W0:Y:S01]  /*79f0*/  LDC R11, c[0x0][0x268] ;  /* 0x00009a00ff0b7b82 */ /* 0x000e220000000800 */
[CC--:B------:R-:W-:Y:S02]  /*7a00*/  LEA R16, P1, R14.reuse, R0.reuse, 0x1 ;  /* 0x000000000e107211 */ /* 0x0c0fe400078208ff */
[C---:B------:R-:W-:Y:S02]  /*7a10*/  LEA R8, P2, R15.reuse, R0, 0x1 ;  /* 0x000000000f087211 */ /* 0x040fe400078408ff */
[-C--:B------:R-:W-:Y:S02]  /*7a20*/  LEA.HI.X.SX32 R17, R14, R2.reuse, 0x1, P1 ;  /* 0x000000020e117211 */ /* 0x080fe400008f0eff */
[----:B------:R-:W-:-:S03]  /*7a30*/  LEA.HI.X.SX32 R9, R15, R2, 0x1, P2 ;  /* 0x000000020f097211 */ /* 0x000fc600010f0eff */
[----:B------:R-:W-:Y:S04]  /*7a40*/  STL.64 [R1+0x1210], R16 ;  /* 0x0012101001007387 */ /* 0x000fe80000100a00 */
[----:B------:R-:W-:Y:S04]  /*7a50*/  STL.64 [R1+0x1208], R8 ;  /* 0x0012080801007387 */ /* 0x000fe80000100a00 */
[----:B------:R0:W-:Y:S02]  /*7a60*/  STL [R1+0x78], R4 ;  /* 0x0000780401007387 */ /* 0x0001e40000100800 */
[----:B0-----:R-:W-:-:S02]  /*7a70*/  IMAD R4, R11, 0x2, R4 ;  /* 0x000000020b047824 */ /* 0x001fc400078e0204 */
[----:B------:R-:W0:Y:S01]  /*7a80*/  LDC R11, c[0x0][0x268] ;  /* 0x00009a00ff0b7b82 */ /* 0x000e220000000800 */
[-C--:B---3--:R-:W-:Y:S02]  /*7a90*/  LEA R16, P0, R12, R0.reuse, 0x1 ;  /* 0x000000000c107211 */ /* 0x088fe400078008ff */
[----:B----4-:R-:W-:Y:S02]  /*7aa0*/  LEA R8, P1, R22, R0, 0x1 ;  /* 0x0000000016087211 */ /* 0x010fe400078208ff */
[----:B------:R-:W-:Y:S02]  /*7ab0*/  LEA.HI.X.SX32 R17, R12, R2, 0x1, P0 ;  /* 0x000000020c117211 */ /* 0x000fe400000f0eff */
[C---:B------:R-:W-:Y:S02]  /*7ac0*/  LEA R14, P2, R23.reuse, R0, 0x1 ;  /* 0x00000000170e7211 */ /* 0x040fe400078408ff */
[-C--:B------:R-:W-:Y:S01]  /*7ad0*/  LEA.HI.X.SX32 R9, R22, R2.reuse, 0x1, P1 ;  /* 0x0000000216097211 */ /* 0x080fe200008f0eff */
[----:B------:R1:W-:Y:S01]  /*7ae0*/  STL.64 [R1+0x1200], R16 ;  /* 0x0012001001007387 */ /* 0x0003e20000100a00 */
[----:B------:R-:W-:Y:S01]  /*7af0*/  LEA.HI.X.SX32 R15, R23, R2, 0x1, P2 ;  /* 0x00000002170f7211 */ /* 0x000fe200010f0eff */
[----:B------:R-:W-:Y:S01]  /*7b00*/  IMAD.MOV.U32 R23, RZ, RZ, R13 ;  /* 0x000000ffff177224 */ /* 0x000fe200078e000d */
[----:B------:R-:W-:-:S04]  /*7b10*/  LEA R22, P0, R13, R0, 0x1 ;  /* 0x000000000d167211 */ /* 0x000fc800078008ff */
[----:B------:R-:W-:Y:S01]  /*7b20*/  LEA.HI.X.SX32 R23, R23, R2, 0x1, P0 ;  /* 0x0000000217177211 */ /* 0x000fe200000f0eff */
[----:B-1----:R-:W3:Y:S04]  /*7b30*/  LDL.LU.64 R16, [R1+0x16b8] ;  /* 0x0016b80001107983 */ /* 0x002ee80000300a00 */
[----:B------:R1:W-:Y:S04]  /*7b40*/  STL.64 [R1+0x11f8], R8 ;  /* 0x0011f80801007387 */ /* 0x0003e80000100a00 */
[----:B-1----:R-:W4:Y:S04]  /*7b50*/  LDL.LU.64 R8, [R1+0x16b0] ;  /* 0x0016b00001087983 */ /* 0x002f280000300a00 */
[----:B------:R0:W-:Y:S04]  /*7b60*/  STL [R1+0x74], R4 ;  /* 0x0000740401007387 */ /* 0x0001e80000100800 */
[----:B------:R1:W-:Y:S01]  /*7b70*/  STL.64 [R1+0x11f0], R14 ;  /* 0x0011f00e01007387 */ /* 0x0003e20000100a00 */
[----:B0-----:R-:W-:-:S02]  /*7b80*/  LEA R4, R11, R4, 0x1 ;  /* 0x000000040b047211 */ /* 0x001fc400078e08ff */
[----:B------:R-:W0:Y:S01]  /*7b90*/  LDC R11, c[0x0][0x268] ;  /* 0x00009a00ff0b7b82 */ /* 0x000e220000000800 */
[C---:B-1----:R-:W-:Y:S02]  /*7ba0*/  LEA R14, P1, R24.reuse, R0, 0x1 ;  /* 0x00000000180e7211 */ /* 0x042fe400078208ff */
[----:B------:R-:W-:Y:S02]  /*7bb0*/  STL [R1+0x70], R4 ;  /* 0x0000700401007387 */ /* 0x000fe40000100800 */
[----:B------:R-:W-:Y:S02]  /*7bc0*/  LEA.HI.X.SX32 R15, R24, R2, 0x1, P1 ;  /* 0x00000002180f7211 */ /* 0x000fe400008f0eff */
[----:B------:R1:W-:Y:S04]  /*7bd0*/  STL.64 [R1+0x11e8], R22 ;  /* 0x0011e81601007387 */ /* 0x0003e80000100a00 */
[----:B-1----:R-:W2:Y:S04]  /*7be0*/  LDL.LU.64 R22, [R1+0x16a8] ;  /* 0x0016a80001167983 */ /* 0x002ea80000300a00 */
[----:B------:R-:W3:Y:S01]  /*7bf0*/  LDL.LU R24, [R1+0x16a0] ;  /* 0x0016a00001187983 */ /* 0x000ee20000300800 */
[----:B0-----:R-:W-:-:S02]  /*7c00*/  LEA R4, R11, R4, 0x1 ;  /* 0x000000040b047211 */ /* 0x001fc400078e08ff */
[----:B------:R-:W0:Y:S03]  /*7c10*/  LDC R11, c[0x0][0x268] ;  /* 0x00009a00ff0b7b82 */ /* 0x000e260000000800 */
[----:B------:R0:W-:Y:S01]  /*7c20*/  STL [R1+0x90], R4 ;  /* 0x0000900401007387 */ /* 0x0001e20000100800 */
[----:B------:R-:W-:Y:S01]  /*7c30*/  LEA R12, P2, R6, R0, 0x1 ;  /* 0x00000000060c7211 */ /* 0x000fe200078408ff */
[----:B0-----:R-:W-:-:S03]  /*7c40*/  IMAD R4, R11, 0x2, R4 ;  /* 0x000000020b047824 */ /* 0x001fc600078e0204 */
[----:B------:R-:W0:Y:S01]  /*7c50*/  LDC R11, c[0x0][0x268] ;  /* 0x00009a00ff0b7b82 */ /* 0x000e220000000800 */
[----:B------:R-:W-:Y:S01]  /*7c60*/  LEA.HI.X.SX32 R13, R6, R2, 0x1, P2 ;  /* 0x00000002060d7211 */ /* 0x000fe200010f0eff */
[----:B------:R-:W-:Y:S04]  /*7c70*/  STL.64 [R1+0x11e0], R14 ;  /* 0x0011e00e01007387 */ /* 0x000fe80000100a00 */
[----:B------:R-:W-:Y:S04]  /*7c80*/  STL.64 [R1+0x11d8], R12 ;  /* 0x0011d80c01007387 */ /* 0x000fe80000100a00 */
[----:B------:R0:W-:Y:S02]  /*7c90*/  STL [R1+0x8c], R4 ;  /* 0x00008c0401007387 */ /* 0x0001e40000100800 */
[----:B0-----:R-:W-:-:S02]  /*7ca0*/  IMAD R4, R11, 0x2, R4 ;  /* 0x000000020b047824 */ /* 0x001fc400078e0204 */
[----:B------:R-:W0:Y:S01]  /*7cb0*/  LDC R11, c[0x0][0x268] ;  /* 0x00009a00ff0b7b82 */ /* 0x000e220000000800 */
[-C--:B------:R-:W-:Y:S02]  /*7cc0*/  LEA R14, P0, R7, R0.reuse, 0x1 ;  /* 0x00000000070e7211 */ /* 0x080fe400078008ff */
[----:B------:R-:W-:Y:S02]  /*7cd0*/  MOV R15, R7 ;  /* 0x00000007000f7202 */ /* 0x000fe40000000f00 */
[----:B------:R-:W-:Y:S02]  /*7ce0*/  LEA R12, P1, R5, R0, 0x1 ;  /* 0x00000000050c7211 */ /* 0x000fe400078208ff */
[-C--:B------:R-:W-:Y:S02]  /*7cf0*/  LEA.HI.X.SX32 R15, R15, R2.reuse, 0x1, P0 ;  /* 0x000000020f0f7211 */ /* 0x080fe400000f0eff */
[----:B------:R-:W-:Y:S01]  /*7d00*/  LEA.HI.X.SX32 R13, R5, R2, 0x1, P1 ;  /* 0x00000002050d7211 */ /* 0x000fe200008f0eff */
[----:B------:R1:W-:Y:S04]  /*7d10*/  STL [R1+0x88], R4 ;  /* 0x0000880401007387 */ /* 0x0003e80000100800 */
[----:B------:R2:W-:Y:S04]  /*7d20*/  STL.64 [R1+0x11d0], R14 ;  /* 0x0011d00e01007387 */ /* 0x0005e80000100a00 */
[----:B------:R-:W-:Y:S01]  /*7d30*/  STL.64 [R1+0x11c8], R12 ;  /* 0x0011c80c01007387 */ /* 0x000fe20000100a00 */
[----:B---3--:R-:W-:-:S04]  /*7d40*/  LEA R6, P2, R24, R0, 0x1 ;  /* 0x0000000018067211 */ /* 0x008fc800078408ff */
[----:B------:R-:W-:Y:S02]  /*7d50*/  LEA.HI.X.SX32 R7, R24, R2, 0x1, P2 ;  /* 0x0000000218077211 */ /* 0x000fe400010f0eff */
[----:B0-----:R-:W-:Y:S02]  /*7d60*/  LEA R24, R11, R4, 0x1 ;  /* 0x000000040b187211 */ /* 0x001fe400078e08ff */
[----:B------:R-:W0:Y:S01]  /*7d70*/  LDC R11, c[0x0][0x268] ;  /* 0x00009a00ff0b7b82 */ /* 0x000e220000000800 */
[----:B------:R0:W-:Y:S01]  /*7d80*/  STL.64 [R1+0x11c0], R6 ;  /* 0x0011c00601007387 */ /* 0x0001e20000100a00 */
[-C--:B-1----:R-:W-:Y:S02]  /*7d90*/  LEA R4, P0, R25, R0.reuse, 0x1 ;  /* 0x0000000019047211 */ /* 0x082fe400078008ff */
[----:B--2---:R-:W-:Y:S02]  /*7da0*/  LEA R14, P1, R23, R0, 0x1 ;  /* 0x00000000170e7211 */ /* 0x004fe400078208ff */
[----:B------:R-:W-:Y:S01]  /*7db0*/  LEA.HI.X.SX32 R5, R25, R2, 0x1, P0 ;  /* 0x0000000219057211 */ /* 0x000fe200000f0eff */
[----:B0-----:R-:W-:Y:S01]  /*7dc0*/  IMAD R6, R11, 0x2, R24 ;  /* 0x000000020b067824 */ /* 0x001fe200078e0218 */
[----:B------:R-:W-:Y:S01]  /*7dd0*/  LEA R12, P2, R22, R0, 0x1 ;  /* 0x00000000160c7211 */ /* 0x000fe200078408ff */
[----:B------:R-:W0:Y:S02]  /*7de0*/  LDC R11, c[0x0][0x268] ;  /* 0x00009a00ff0b7b82 */ /* 0x000e240000000800 */
[----:B------:R1:W-:Y:S01]  /*7df0*/  STL.64 [R1+0x11b8], R4 ;  /* 0x0011b80401007387 */ /* 0x0003e20000100a00 */
[----:B------:R-:W-:-:S02]  /*7e00*/  LEA.HI.X.SX32 R15, R23, R2, 0x1, P1 ;  /* 0x00000002170f7211 */ /* 0x000fc400008f0eff */
[----:B------:R-:W-:-:S03]  /*7e10*/  LEA.HI.X.SX32 R13, R22, R2, 0x1, P2 ;  /* 0x00000002160d7211 */ /* 0x000fc600010f0eff */
[----:B------:R-:W2:Y:S01]  /*7e20*/  LDC R25, c[0x0][0x268] ;  /* 0x00009a00ff197b82 */ /* 0x000ea20000000800 */
[----:B-1----:R-:W3:Y:S04]  /*7e30*/  LDL.LU.64 R4, [R1+0x1698] ;  /* 0x0016980001047983 */ /* 0x002ee80000300a00 */
[----:B------:R1:W-:Y:S01]  /*7e40*/  STL [R1+0x98], R6 ;  /* 0x0000980601007387 */ /* 0x0003e20000100800 */
[----:B0-----:R-:W-:-:S03]  /*7e50*/  LEA R23, R11, R6, 0x1 ;  /* 0x000000060b177211 */ /* 0x001fc600078e08ff */
[----:B------:R-:W-:Y:S01]  /*7e60*/  STL.64 [R1+0x11b0], R14 ;  /* 0x0011b00e01007387 */ /* 0x000fe20000100a00 */
[----:B------:R-:W0:Y:S01]  /*7e70*/  LDC R11, c[0x0][0x268] ;  /* 0x00009a00ff0b7b82 */ /* 0x000e220000000800 */
[----:B-1----:R-:W-:-:S04]  /*7e80*/  LEA R6, P0, R3, R0, 0x1 ;  /* 0x0000000003067211 */ /* 0x002fc800078008ff */
[----:B------:R-:W-:Y:S01]  /*7e90*/  LEA.HI.X.SX32 R7, R3, R2, 0x1, P0 ;  /* 0x0000000203077211 */ /* 0x000fe200000f0eff */
[----:B------:R-:W-:Y:S04]  /*7ea0*/  STL.64 [R1+0x11a8], R12 ;  /* 0x0011a80c01007387 */ /* 0x000fe80000100a00 */
[----:B------:R-:W-:Y:S04]  /*7eb0*/  STL [R1+0x84], R23 ;  /* 0x0000841701007387 */ /* 0x000fe80000100800 */
[----:B------:R1:W-:Y:S04]  /*7ec0*/  STL.64 [R1+0x1128], R6 ;  /* 0x0011280601007387 */ /* 0x0003e80000100a00 */
[----:B-1----:R-:W4:Y:S01]  /*7ed0*/  LDL.LU.64 R6, [R1+0x1690] ;  /* 0x0016900001067983 */ /* 0x002f220000300a00 */
[----:B0-----:R-:W-:-:S02]  /*7ee0*/  IMAD R22, R11, 0x2, R23 ;  /* 0x000000020b167824 */ /* 0x001fc400078e0217 */
[----:B------:R-:W0:Y:S08]  /*7ef0*/  LDC R11, c[0x0][0x268] ;  /* 0x00009a00ff0b7b82 */ /* 0x000e300000000800 */
[----:B------:R-:W1:Y:S01]  /*7f00*/  LDC R23, c[0x0][0x268] ;  /* 0x00009a00ff177b82 */ /* 0x000e620000000800 */
[----:B0-----:R-:W-:-:S07]  /*7f10*/  LEA R3, R11, R22, 0x1 ;  /* 0x000000160b037211 */ /* 0x001fce00078e08ff */
[----:B------:R-:W0:Y:S01]  /*7f20*/  LDC R11, c[0x0][0x268] ;  /* 0x00009a00ff0b7b82 */ /* 0x000e220000000800 */
[CC--:B---3--:R-:W-:Y:S02]  /*7f30*/  LEA R14, P1, R4.reuse, R0.reuse, 0x1 ;  /* 0x00000000040e7211 */ /* 0x0c8fe400078208ff */
        /* <DEDUP_REMOVED lines=8> */
[----:B----4-:R-:W-:-:S04]  /*7fc0*/  LEA R12, P0, R6, R0, 0x1 ;  /* 0x00000000060c7211 */ /* 0x010fc800078008ff */
[----:B------:R-:W-:-:S05]  /*7fd0*/  LEA.HI.X.SX32 R13, R6, R2, 0x1, P0 ;  /* 0x00000002060d7211 */ /* 0x000fca00000f0eff */
[----:B------:R3:W-:Y:S01]  /*7fe0*/  STL.64 [R1+0xf68], R12 ;  /* 0x000f680c01007387 */ /* 0x0007e20000100a00 */
[----:B------:R-:W-:-:S03]  /*7ff0*/  LEA R14, P1, R7, R0, 0x1 ;  /* 0x00000000070e7211 */ /* 0x000fc600078208ff */
[----:B---3--:R-:W3:Y:S01]  /*8000*/  LDL.LU.64 R12, [R1+0x1688] ;  /* 0x00168800010c7983 */ /* 0x008ee20000300a00 */
[----:B------:R-:W-:Y:S02]  /*8010*/  LEA.HI.X.SX32 R15, R7, R2, 0x1, P1 ;  /* 0x00000002070f7211 */ /* 0x000fe400008f0eff */
[C---:B------:R-:W-:Y:S01]  /*8020*/  LEA R4, P2, R8.reuse, R0, 0x1 ;  /* 0x0000000008047211 */ /* 0x040fe200078408ff */
[----:B------:R0:W-:Y:S04]  /*8030*/  STL [R1+0x7c], R3 ;  /* 0x00007c0301007387 */ /* 0x0001e80000100800 */
[----:B------:R4:W-:Y:S01]  /*8040*/  STL.64 [R1+0xf60], R14 ;  /* 0x000f600e01007387 */ /* 0x0009e20000100a00 */
[----:B------:R-:W-:Y:S02]  /*8050*/  LEA.HI.X.SX32 R5, R8, R2, 0x1, P2 ;  /* 0x0000000208057211 */ /* 0x000fe400010f0eff */
[----:B0-----:R-:W-:-:S02]  /*8060*/  LEA R3, R11, R3, 0x1 ;  /* 0x000000030b037211 */ /* 0x001fc400078e08ff */
[C---:B----4-:R-:W-:Y:S01]  /*8070*/  LEA R14, P0, R9.reuse, R0, 0x1 ;  /* 0x00000000090e7211 */ /* 0x050fe200078008ff */
[----:B------:R-:W-:Y:S01]  /*8080*/  STL.64 [R1+0xf58], R4 ;  /* 0x000f580401007387 */ /* 0x000fe20000100a00 */
[----:B------:R-:W0:Y:S02]  /*8090*/  LDC R11, c[0x0][0x268] ;  /* 0x00009a00ff0b7b82 */ /* 0x000e240000000800 */
[----:B------:R-:W-:Y:S01]  /*80a0*/  LEA.HI.X.SX32 R15, R9, R2, 0x1, P0 ;  /* 0x00000002090f7211 */ /* 0x000fe200000f0eff */
[----:B------:R-:W-:Y:S04]  /*80b0*/  STL [R1+0x6c], R3 ;  /* 0x00006c0301007387 */ /* 0x000fe80000100800 */
[----:B------:R4:W-:Y:S04]  /*80c0*/  STL.64 [R1+0xdf8], R14 ;  /* 0x000df80e01007387 */ /* 0x0009e80000100a00 */
[----:B----4-:R-:W4:Y:S01]  /*80d0*/  LDL.LU.64 R14, [R1+0x1680] ;  /* 0x00168000010e7983 */ /* 0x010f220000300a00 */
[----:B0-----:R-:W-:-:S02]  /*80e0*/  IMAD R3, R11, 0x2, R3 ;  /* 0x000000020b037824 */ /* 0x001fc400078e0203 */
[----:B------:R-:W0:Y:S03]  /*80f0*/  LDC R11, c[0x0][0x268] ;  /* 0x00009a00ff0b7b82 */ /* 0x000e260000000800 */
[----:B------:R0:W-:Y:S01]  /*8100*/  STL [R1+0x68], R3 ;  /* 0x0000680301007387 */ /* 0x0001e20000100800 */
[C---:B------:R-:W-:Y:S02]  /*8110*/  LEA R6, P1, R10.reuse, R0, 0x1 ;  /* 0x000000000a067211 */ /* 0x040fe400078208ff */
[----:B0-----:R-:W-:Y:S02]  /*8120*/  LEA R3, R11, R3, 0x1 ;  /* 0x000000030b037211 */ /* 0x001fe400078e08ff */
[----:B------:R-:W0:Y:S01]  /*8130*/  LDC R11, c[0x0][0x268] ;  /* 0x00009a00ff0b7b82 */ /* 0x000e220000000800 */
[----:B------:R-:W-:-:S05]  /*8140*/  LEA.HI.X.SX32 R7, R10, R2, 0x1, P1 ;  /* 0x000000020a077211 */ /* 0x000fca00008f0eff */
[----:B------:R-:W-:Y:S01]  /*8150*/  STL.64 [R1+0xde8], R6 ;  /* 0x000de80601007387 */ /* 0x000fe20000100a00 */
[----:B---3--:R-:W-:-:S04]  /*8160*/  LEA R4, P2, R12, R0, 0x1 ;  /* 0x000000000c047211 */ /* 0x008fc800078408ff */
[----:B------:R-:W-:-:S05]  /*8170*/  LEA.HI.X.SX32 R5, R12, R2, 0x1, P2 ;  /* 0x000000020c057211 */ /* 0x000fca00010f0eff */
[----:B------:R-:W-:Y:S04]  /*8180*/  STL.64 [R1+0xdd8], R4 ;  /* 0x000dd80401007387 */ /* 0x000fe80000100a00 */
[----:B------:R0:W-:Y:S02]  /*8190*/  STL [R1+0x54], R3 ;  /* 0x0000540301007387 */ /* 0x0001e40000100800 */
[----:B0-----:R-:W-:Y:S02]  /*81a0*/  IMAD R3, R11, 0x2, R3 ;  /* 0x000000020b037824 */ /* 0x001fe400078e0203 */
[----:B------:R-:W0:Y:S01]  /*81b0*/  LDC R11, c[0x0][0x268] ;  /* 0x00009a00ff0b7b82 */ /* 0x000e220000000800 */
[----:B----4-:R-:W-:-:S04]  /*81c0*/  LEA R4, P2, R15, R0, 0x1 ;  /* 0x000000000f047211 */ /* 0x010fc800078408ff */
[----:B------:R-:W-:Y:S02]  /*81d0*/  LEA.HI.X.SX32 R5, R15, R2, 0x1, P2 ;  /* 0x000000020f057211 */ /* 0x000fe400010f0eff */
[----:B------:R-:W-:-:S05]  /*81e0*/  MOV R15, R3 ;  /* 0x00000003000f7202 */ /* 0x000fca0000000f00 */
[----:B0-----:R-:W-:Y:S02]  /*81f0*/  IMAD R3, R11, 0x2, R15 ;  /* 0x000000020b037824 */ /* 0x001fe400078e020f */
[----:B------:R-:W0:Y:S01]  /*8200*/  LDC R11, c[0x0][0x268] ;  /* 0x00009a00ff0b7b82 */ /* 0x000e220000000800 */
[CC--:B------:R-:W-:Y:S02]  /*8210*/  LEA R8, P0, R13.reuse, R0.reuse, 0x1 ;  /* 0x000000000d087211 */ /* 0x0c0fe400078008ff */
[C---:B------:R-:W-:Y:S02]  /*8220*/  LEA R6, P1, R14.reuse, R0, 0x1 ;  /* 0x000000000e067211 */ /* 0x040fe400078208ff */
[-C--:B------:R-:W-:Y:S02]  /*8230*/  LEA.HI.X.SX32 R9, R13, R2.reuse, 0x1, P0 ;  /* 0x000000020d097211 */ /* 0x080fe400000f0eff */
[----:B------:R-:W-:-:S03]  /*8240*/  LEA.HI.X.SX32 R7, R14, R2, 0x1, P1 ;  /* 0x000000020e077211 */ /* 0x000fc600008f0eff */
[----:B------:R-:W-:Y:S04]  /*8250*/  STL.64 [R1+0xc38], R8 ;  /* 0x000c380801007387 */ /* 0x000fe80000100a00 */
[----:B------:R-:W-:Y:S04]  /*8260*/  STL.64 [R1+0xc30], R6 ;  /* 0x000c300601007387 */ /* 0x000fe80000100a00 */
[----:B------:R3:W-:Y:S04]  /*8270*/  STL.64 [R1+0xc28], R4 ;  /* 0x000c280401007387 */ /* 0x0007e80000100a00 */
[----:B------:R4:W-:Y:S01]  /*8280*/  STL [R1+0x44], R3 ;  /* 0x0000440301007387 */ /* 0x0009e20000100800 */
[----:B0-----:R-:W-:-:S03]  /*8290*/  LEA R11, R11, R3, 0x1 ;  /* 0x000000030b0b7211 */ /* 0x001fc600078e08ff */
[----:B---3--:R-:W3:Y:S04]  /*82a0*/  LDL.LU R4, [R1+0x4] ;  /* 0x0000040001047983 */ /* 0x008ee80000300800 */
[----:B----4-:R-:W4:Y:S01]  /*82b0*/  LDL.LU R3, [R1] ;  /* 0x0000000001037983 */ /* 0x010f220000300800 */
[-C--:B------:R-:W-:Y:S01]  /*82c0*/  LEA R12, P0, R16, R0.reuse, 0x1 ;  /* 0x00000000100c7211 */ /* 0x080fe200078008ff */
[----:B--2---:R-:W-:Y:S01]  /*82d0*/  IMAD R5, R25, 0x2, R11 ;  /* 0x0000000219057824 */ /* 0x004fe200078e020b */
[-C--:B------:R-:W-:Y:S01]  /*82e0*/  LEA R8, P1, R17, R0.reuse, 0x1 ;  /* 0x0000000011087211 */ /* 0x080fe200078208ff */
[----:B------:R-:W0:Y:S01]  /*82f0*/  LDC R25, c[0x0][0x268] ;  /* 0x00009a00ff197b82 */ /* 0x000e220000000800 */
[----:B------:R-:W-:Y:S02]  /*8300*/  LEA R6, P2, R18, R0, 0x1 ;  /* 0x0000000012067211 */ /* 0x000fe400078408ff */
[----:B------:R-:W-:-:S02]  /*8310*/  LEA.HI.X.SX32 R13, R16, R2, 0x1, P0 ;  /* 0x00000002100d7211 */ /* 0x000fc400000f0eff */
[-C--:B------:R-:W-:Y:S02]  /*8320*/  LEA.HI.X.SX32 R9, R17, R2.reuse, 0x1, P1 ;  /* 0x0000000211097211 */ /* 0x080fe400008f0eff */
[----:B------:R-:W-:Y:S01]  /*8330*/  LEA.HI.X.SX32 R7, R18, R2, 0x1, P2 ;  /* 0x0000000212077211 */ /* 0x000fe200010f0eff */
[----:B------:R2:W-:Y:S04]  /*8340*/  STL.64 [R1+0xac8], R12 ;  /* 0x000ac80c01007387 */ /* 0x0005e80000100a00 */
[----:B------:R-:W-:Y:S04]  /*8350*/  STL.64 [R1+0xab8], R8 ;  /* 0x000ab80801007387 */ /* 0x000fe80000100a00 */
[----:B------:R1:W-:Y:S04]  /*8360*/  STL.64 [R1+0xaa8], R6 ;  /* 0x000aa80601007387 */ /* 0x0003e80000100a00 */
[----:B--2---:R-:W2:Y:S04]  /*8370*/  LDL.LU R12, [R1+0x10] ;  /* 0x00001000010c7983 */ /* 0x004ea80000300800 */
[----:B------:R-:W2:Y:S01]  /*8380*/  LDL.LU R10, [R1+0xc] ;  /* 0x00000c00010a7983 */ /* 0x000ea20000300800 */
[----:B0-----:R-:W-:-:S02]  /*8390*/  LEA R5, R25, R5, 0x1 ;  /* 0x0000000519057211 */ /* 0x001fc400078e08ff */
[-C--:B------:R-:W-:Y:S01]  /*83a0*/  LEA R16, P1, R20, R0.reuse, 0x1 ;  /* 0x0000000014107211 */ /* 0x080fe200078208ff */
[----:B------:R-:W0:Y:S01]  /*83b0*/  LDC R25, c[0x0][0x268] ;  /* 0x00009a00ff197b82 */ /* 0x000e220000000800 */
[----:B-1----:R-:W-:-:S04]  /*83c0*/  LEA R6, P0, R19, R0, 0x1 ;  /* 0x0000000013067211 */ /* 0x002fc800078008ff */
[----:B------:R-:W-:Y:S01]  /*83d0*/  LEA.HI.X.SX32 R7, R19, R2, 0x1, P0 ;  /* 0x0000000213077211 */ /* 0x000fe200000f0eff */
[----:B------:R-:W-:Y:S01]  /*83e0*/  STL [R1+0x38], R5 ;  /* 0x0000380501007387 */ /* 0x000fe20000100800 */
[CC--:B------:R-:W-:Y:S02]  /*83f0*/  LEA R8, P2, R21.reuse, R0.reuse, 0x1 ;  /* 0x0000000015087211 */ /* 0x0c0fe400078408ff */
[----:B------:R-:W-:Y:S01]  /*8400*/  LEA R18, P0, R28, R0, 0x1 ;  /* 0x000000001c127211 */ /* 0x000fe200078008ff */
[----:B------:R1:W-:Y:S01]  /*8410*/  STL.64 [R1+0xa60], R6 ;  /* 0x000a600601007387 */ /* 0x0003e20000100a00 */
[-C--:B------:R-:W-:Y:S02]  /*8420*/  LEA.HI.X.SX32 R17, R20, R2.reuse, 0x1, P1 ;  /* 0x0000000214117211 */ /* 0x080fe400008f0eff */
[-C--:B------:R-:W-:Y:S02]  /*8430*/  LEA.HI.X.SX32 R9, R21, R2.reuse, 0x1, P2 ;  /* 0x0000000215097211 */ /* 0x080fe400010f0eff */
[----:B------:R-:W-:Y:S01]  /*8440*/  LEA.HI.X.SX32 R19, R28, R2, 0x1, P0 ;  /* 0x000000021c137211 */ /* 0x000fe200000f0eff */
[----:B-1----:R-:W2:Y:S04]  /*8450*/  LDL.LU R6, [R1+0x8] ;  /* 0x0000080001067983 */ /* 0x002ea80000300800 */
[----:B------:R-:W-:Y:S04]  /*8460*/  STL.64 [R1+0xa58], R16 ;  /* 0x000a581001007387 */ /* 0x000fe80000100a00 */
[----:B------:R1:W-:Y:S04]  /*8470*/  STL.64 [R1+0xa50], R8 ;  /* 0x000a500801007387 */ /* 0x0003e80000100a00 */
[----:B------:R-:W2:Y:S04]  /*8480*/  LDL.LU R14, [R1+0x1c] ;  /* 0x00001c00010e7983 */ /* 0x000ea80000300800 */
[----:B------:R-:W-:Y:S04]  /*8490*/  STL.64 [R1+0xa48], R18 ;  /* 0x000a481201007387 */ /* 0x000fe80000100a00 */
[----:B------:R-:W2:Y:S01]  /*84a0*/  LDL.LU R13, [R1+0x18] ;  /* 0x00001800010d7983 */ /* 0x000ea20000300800 */
[----:B0-----:R-:W-:Y:S01]  /*84b0*/  IMAD R25, R25, 0x2, R5 ;  /* 0x0000000219197824 */ /* 0x001fe200078e0205 */
[----:B------:R-:W-:-:S02]  /*84c0*/  MOV R5, R24 ;  /* 0x0000001800057202 */ /* 0x000fc40000000f00 */
[----:B------:R-:W0:Y:S01]  /*84d0*/  LDC R24, c[0x0][0x268] ;  /* 0x00009a00ff187b82 */ /* 0x000e220000000800 */
[CC--:B-1----:R-:W-:Y:S02]  /*84e0*/  LEA R8, P1, R27.reuse, R0.reuse, 0x1 ;  /* 0x000000001b087211 */ /* 0x0c2fe400078208ff */
[C---:B------:R-:W-:Y:S02]  /*84f0*/  LEA R16, P2, R26.reuse, R0, 0x1 ;  /* 0x000000001a107211 */ /* 0x040fe400078408ff */
[-C--:B------:R-:W-:Y:S02]  /*8500*/  LEA.HI.X.SX32 R9, R27, R2.reuse, 0x1, P1 ;  /* 0x000000021b097211 */ /* 0x080fe400008f0eff */
[----:B------:R-:W-:-:S03]  /*8510*/  LEA.HI.X.SX32 R17, R26, R2, 0x1, P2 ;  /* 0x000000021a117211 */ /* 0x000fc600010f0eff */
[----:B------:R1:W-:Y:S04]  /*8520*/  STL.64 [R1+0xa40], R8 ;  /* 0x000a400801007387 */ /* 0x0003e80000100a00 */
[----:B-1----:R-:W2:Y:S01]  /*8530*/  LDL.LU R8, [R1+0x14] ;  /* 0x0000140001087983 */ /* 0x002ea20000300800 */
[----:B0-----:R-:W-:-:S05]  /*8540*/  IMAD R24, R24, 0x2, R25 ;  /* 0x0000000218187824 */ /* 0x001fca00078e0219 */
[----:B------:R-:W-:Y:S04]  /*8550*/  STL.64 [R1+0x1658], R24 ;  /* 0x0016581801007387 */ /* 0x000fe80000100a00 */
[----:B------:R0:W-:Y:S02]  /*8560*/  STL.64 [R1+0xa38], R16 ;  /* 0x000a381001007387 */ /* 0x0001e40000100a00 */
[----:B0-----:R-:W-:-:S04]  /*8570*/  LEA R16, P2, R29, R0, 0x1 ;  /* 0x000000001d107211 */ /* 0x001fc800078408ff */
[----:B------:R-:W-:Y:S01]  /*8580*/  LEA.HI.X.SX32 R17, R29, R2, 0x1, P2 ;  /* 0x000000021d117211 */ /* 0x000fe200010f0eff */
[----:B------:R-:W-:Y:S02]  /*8590*/  IMAD.MOV.U32 R7, RZ, RZ, R22 ;  /* 0x000000ffff077224 */ /* 0x000fe400078e0016 */
[----:B------:R-:W0:Y:S01]  /*85a0*/  LDC R22, c[0x0][0x268] ;  /* 0x00009a00ff167b82 */ /* 0x000e220000000800 */
[----:B------:R-:W-:-:S04]  /*85b0*/  LEA R23, R23, R24, 0x1 ;  /* 0x0000001817177211 */ /* 0x000fc800078e08ff */
[----:B0-----:R-:W-:Y:S02]  /*85c0*/  LEA R22, R22, R23, 0x1 ;  /* 0x0000001716167211 */ /* 0x001fe400078e08ff */
[CC--:B---3--:R-:W-:Y:S02]  /*85d0*/  LEA R20, P0, R4.reuse, R0.reuse, 0x1 ;  /* 0x0000000004147211 */ /* 0x0c8fe400078008ff */
[C---:B----4-:R-:W-:Y:S02]  /*85e0*/  LEA R18, P1, R3.reuse, R0, 0x1 ;  /* 0x0000000003127211 */ /* 0x050fe400078208ff */
[-C--:B------:R-:W-:Y:S02]  /*85f0*/  LEA.HI.X.SX32 R21, R4, R2.reuse, 0x1, P0 ;  /* 0x0000000204157211 */ /* 0x080fe400000f0eff */
[----:B------:R-:W-:Y:S01]  /*8600*/  LEA.HI.X.SX32 R19, R3, R2, 0x1, P1 ;  /* 0x0000000203137211 */ /* 0x000fe200008f0eff */
[----:B------:R-:W0:Y:S02]  /*8610*/  LDC R4, c[0x0][0x268] ;  /* 0x00009a00ff047b82 */ /* 0x000e240000000800 */
[----:B------:R-:W-:Y:S04]  /*8620*/  STL.64 [R1+0xa30], R20 ;  /* 0x000a301401007387 */ /* 0x000fe80000100a00 */
[----:B------:R1:W-:Y:S02]  /*8630*/  STL.64 [R1+0xa20], R16 ;  /* 0x000a201001007387 */ /* 0x0003e40000100a00 */
[----:B------:R-:W3:Y:S02]  /*8640*/  LDC R3, c[0x0][0x268] ;  /* 0x00009a00ff037b82 */ /* 0x000ee40000000800 */
[----:B------:R2:W-:Y:S04]  /*8650*/  STL.64 [R1+0xa28], R18 ;  /* 0x000a281201007387 */ /* 0x0005e80000100a00 */
[----:B-1----:R-:W4:Y:S04]  /*8660*/  LDL.LU R17, [R1+0x28] ;  /* 0x0000280001117983 */ /* 0x002f280000300800 */
[----:B------:R-:W4:Y:S01]  /*8670*/  LDL.LU R9, [R1+0x24] ;  /* 0x0000240001097983 */ /* 0x000f220000300800 */
[----:B--2---:R-:W-:-:S02]  /*8680*/  LEA R18, P1, R10, R0, 0x1 ;  /* 0x000000000a127211 */ /* 0x004fc400078208ff */
[----:B------:R-:W-:Y:S01]  /*8690*/  LEA R24, P0, R12, R0, 0x1 ;  /* 0x000000000c187211 */ /* 0x000fe200078008ff */
[----:B------:R-:W2:Y:S01]  /*86a0*/  LDL.LU R16, [R1+0x20] ;  /* 0x0000200001107983 */ /* 0x000ea20000300800 */
[-C--:B------:R-:W-:Y:S01]  /*86b0*/  LEA.HI.X.SX32 R19, R10, R2.reuse, 0x1, P1 ;  /* 0x000000020a137211 */ /* 0x080fe200008f0eff */
[----:B------:R-:W-:Y:S02]  /*86c0*/  IMAD.MOV.U32 R10, RZ, RZ, R5 ;  /* 0x000000ffff0a7224 */ /* 0x000fe400078e0005 */
[----:B------:R-:W1:Y:S01]  /*86d0*/  LDC R5, c[0x0][0x268] ;  /* 0x00009a00ff057b82 */ /* 0x000e620000000800 */
[----:B---3--:R-:W-:Y:S01]  /*86e0*/  IMAD R3, R3, 0x2, R22 ;  /* 0x0000000203037824 */ /* 0x008fe200078e0216 */
[----:B------:R-:W-:Y:S01]  /*86f0*/  LEA.HI.X.SX32 R25, R12, R2, 0x1, P0 ;  /* 0x000000020c197211 */ /* 0x000fe200000f0eff */
[----:B------:R-:W-:Y:S04]  /*8700*/  STL.64 [R1+0x1648], R22 ;  /* 0x0016481601007387 */ /* 0x000fe80000100a00 */
[----:B------:R-:W-:Y:S01]  /*8710*/  STL [R1+0x1670], R3 ;  /* 0x0016700301007387 */ /* 0x000fe20000100800 */
[----:B0-----:R-:W-:-:S03]  /*8720*/  LEA R4, R4, R3, 0x1 ;  /* 0x0000000304047211 */ /* 0x001fc600078e08ff */
[----:B------:R-:W3:Y:S01]  /*8730*/  LDL.LU R12, [R1+0x34] ;  /* 0x00003400010c7983 */ /* 0x000ee20000300800 */
[----:B------:R-:W-:-:S03]  /*8740*/  LEA R20, P2, R6, R0, 0x1 ;  /* 0x0000000006147211 */ /* 0x000fc600078408ff */
[----:B------:R0:W-:Y:S01]  /*8750*/  STL.64 [R1+0xa18], R24 ;  /* 0x000a181801007387 */ /* 0x0001e20000100a00 */
[----:B------:R-:W-:-:S03]  /*8760*/  LEA.HI.X.SX32 R21, R6, R2, 0x1, P2 ;  /* 0x0000000206157211 */ /* 0x000fc600010f0eff */
[----:B------:R0:W-:Y:S01]  /*8770*/  STL.64 [R1+0xa10], R18 ;  /* 0x000a101201007387 */ /* 0x0001e20000100a00 */
[----:B-1----:R-:W-:Y:S01]  /*8780*/  LEA R5, R5, R4, 0x1 ;  /* 0x0000000405057211 */ /* 0x002fe200078e08ff */
[----:B------:R-:W1:Y:S02]  /*8790*/  LDC R6, c[0x0][0x268] ;  /* 0x00009a00ff067b82 */ /* 0x000e640000000800 */
[----:B------:R-:W3:Y:S01]  /*87a0*/  LDL.LU R27, [R1+0x30] ;  /* 0x00003000011b7983 */ /* 0x000ee20000300800 */
[----:B0-----:R-:W-:-:S03]  /*87b0*/  LEA R24, P0, R14, R0, 0x1 ;  /* 0x000000000e187211 */ /* 0x001fc600078008ff */
[----:B------:R-:W3:Y:S04]  /*87c0*/  LDL.LU R18, [R1+0x2c] ;  /* 0x00002c0001127983 */ /* 0x000ee80000300800 */
[----:B------:R0:W-:Y:S01]  /*87d0*/  STL.64 [R1+0xa08], R20 ;  /* 0x000a081401007387 */ /* 0x0001e20000100a00 */
[----:B------:R-:W-:-:S03]  /*87e0*/  LEA.HI.X.SX32 R25, R14, R2, 0x1, P0 ;  /* 0x000000020e197211 */ /* 0x000fc600000f0eff */
[----:B------:R-:W-:Y:S04]  /*87f0*/  STL.64 [R1+0x1660], R4 ;  /* 0x0016600401007387 */ /* 0x000fe80000100a00 */
[----:B------:R-:W3:Y:S01]  /*8800*/  LDL.LU R28, [R1+0x50] ;  /* 0x00005000011c7983 */ /* 0x000ee20000300800 */
[----:B0-----:R-:W-:-:S04]  /*8810*/  LEA R20, P1, R13, R0, 0x1 ;  /* 0x000000000d147211 */ /* 0x001fc800078208ff */
[----:B------:R-:W-:Y:S01]  /*8820*/  LEA.HI.X.SX32 R21, R13, R2, 0x1, P1 ;  /* 0x000000020d157211 */ /* 0x000fe200008f0eff */
[----:B------:R-:W-:Y:S04]  /*8830*/  STL.64 [R1+0xa00], R24 ;  /* 0x000a001801007387 */ /* 0x000fe80000100a00 */
[----:B------:R0:W-:Y:S04]  /*8840*/  STL.64 [R1+0x9f8], R20 ;  /* 0x0009f81401007387 */ /* 0x0001e80000100a00 */
[----:B------:R-:W3:Y:S04]  /*8850*/  LDL.LU R14, [R1+0x4c] ;  /* 0x00004c00010e7983 */ /* 0x000ee80000300800 */
[----:B0-----:R-:W3:Y:S01]  /*8860*/  LDL.LU R20, [R1+0x48] ;  /* 0x0000480001147983 */ /* 0x001ee20000300800 */
[----:B------:R-:W-:-:S02]  /*8870*/  MOV R13, R7 ;  /* 0x00000007000d7202 */ /* 0x000fc40000000f00 */
[----:B------:R-:W0:Y:S01]  /*8880*/  LDC R7, c[0x0][0x268] ;  /* 0x00009a00ff077b82 */ /* 0x000e220000000800 */
[----:B------:R-:W-:Y:S01]  /*8890*/  LEA R22, P2, R8, R0, 0x1 ;  /* 0x0000000008167211 */ /* 0x000fe200078408ff */
[----:B-1----:R-:W-:-:S03]  /*88a0*/  IMAD R6, R6, 0x2, R5 ;  /* 0x0000000206067824 */ /* 0x002fc600078e0205 */
[----:B------:R-:W-:-:S03]  /*88b0*/  LEA.HI.X.SX32 R23, R8, R2, 0x1, P2 ;  /* 0x0000000208177211 */ /* 0x000fc600010f0eff */
[----:B------:R-:W1:Y:S02]  /*88c0*/  LDC R8, c[0x0][0x268] ;  /* 0x00009a00ff087b82 */ /* 0x000e640000000800 */
[----:B------:R4:W-:Y:S01]  /*88d0*/  STL.64 [R1+0x9f0], R22 ;  /* 0x0009f01601007387 */ /* 0x0009e20000100a00 */
[----:B0-----:R-:W-:-:S05]  /*88e0*/  IMAD R7, R7, 0x2, R6 ;  /* 0x0000000207077824 */ /* 0x001fca00078e0206 */
[----:B------:R-:W-:Y:S04]  /*88f0*/  STL.64 [R1+0x1668], R6 ;  /* 0x0016680601007387 */ /* 0x000fe80000100a00 */
[----:B------:R-:W3:Y:S01]  /*8900*/  LDL.LU R21, [R1+0x60] ;  /* 0x0000600001157983 */ /* 0x000ee20000300800 */
[----:B-1----:R-:W-:Y:S02]  /*8910*/  LEA R8, R8, R7, 0x1 ;  /* 0x0000000708087211 */ /* 0x002fe400078e08ff */
[-C--:B----4-:R-:W-:Y:S02]  /*8920*/  LEA R24, P0, R17, R0.reuse, 0x1 ;  /* 0x0000000011187211 */ /* 0x090fe400078008ff */
[----:B------:R-:W-:Y:S02]  /*8930*/  LEA R22, P1, R9, R0, 0x1 ;  /* 0x0000000009167211 */ /* 0x000fe400078208ff */
[----:B------:R-:W-:-:S02]  /*8940*/  LEA.HI.X.SX32 R25, R17, R2, 0x1, P0 ;  /* 0x0000000211197211 */ /* 0x000fc400000f0eff */
[----:B------:R-:W-:Y:S02]  /*8950*/  LEA.HI.X.SX32 R23, R9, R2, 0x1, P1 ;  /* 0x0000000209177211 */ /* 0x000fe400008f0eff */
[----:B------:R-:W0:Y:S01]  /*8960*/  LDC R9, c[0x0][0x268] ;  /* 0x00009a00ff097b82 */ /* 0x000e220000000800 */
[----:B------:R-:W-:Y:S04]  /*8970*/  STL.64 [R1+0x9e8], R24 ;  /* 0x0009e81801007387 */ /* 0x000fe80000100a00 */
[----:B------:R-:W4:Y:S04]  /*8980*/  LDL.LU R26, [R1+0x5c] ;  /* 0x00005c00011a7983 */ /* 0x000f280000300800 */
[----:B------:R3:W-:Y:S04]  /*8990*/  STL.64 [R1+0x9e0], R22 ;  /* 0x0009e01601007387 */ /* 0x0007e80000100a00 */
[----:B------:R-:W4:Y:S01]  /*89a0*/  LDL.LU R17, [R1+0x58] ;  /* 0x0000580001117983 */ /* 0x000f220000300800 */
[----:B--2---:R-:W-:-:S04]  /*89b0*/  LEA R4, P2, R16, R0, 0x1 ;  /* 0x0000000010047211 */ /* 0x004fc800078408ff */
[----:B------:R-:W-:Y:S01]  /*89c0*/  LEA.HI.X.SX32 R5, R16, R2, 0x1, P2 ;  /* 0x0000000210057211 */ /* 0x000fe200010f0eff */
[----:B0-----:R-:W-:-:S04]  /*89d0*/  IMAD R9, R9, 0x2, R8 ;  /* 0x0000000209097824 */ /* 0x001fc800078e0208 */
[----:B------:R0:W-:Y:S01]  /*89e0*/  STL.64 [R1+0x9d8], R4 ;  /* 0x0009d80401007387 */ /* 0x0001e20000100a00 */
[----:B---3--:R-:W-:-:S03]  /*89f0*/  LEA R22, P0, R12, R0, 0x1 ;  /* 0x000000000c167211 */ /* 0x008fc600078008ff */
[----:B------:R1:W-:Y:S01]  /*8a00*/  STL.64 [R1+0x1678], R8 ;  /* 0x0016780801007387 */ /* 0x0003e20000100a00 */
[----:B------:R-:W-:Y:S02]  /*8a10*/  MOV R16, R10 ;  /* 0x0000000a00107202 */ /* 0x000fe40000000f00 */
[C---:B------:R-:W-:Y:S01]  /*8a20*/  LEA R6, P1, R27.reuse, R0, 0x1 ;  /* 0x000000001b067211 */ /* 0x040fe200078208ff */
[----:B------:R-:W2:Y:S01]  /*8a30*/  LDL.LU R29, [R1+0x78] ;  /* 0x00007800011d7983 */ /* 0x000ea20000300800 */
[----:B------:R-:W3:Y:S03]  /*8a40*/  LDC R10, c[0x0][0x268] ;  /* 0x00009a00ff0a7b82 */ /* 0x000ee60000000800 */
[----:B------:R-:W2:Y:S01]  /*8a50*/  LDL.LU R24, [R1+0x74] ;  /* 0x0000740001187983 */ /* 0x000ea20000300800 */
[----:B------:R-:W-:Y:S02]  /*8a60*/  LEA.HI.X.SX32 R23, R12, R2, 0x1, P0 ;  /* 0x000000020c177211 */ /* 0x000fe400000f0eff */
[C---:B0-----:R-:W-:Y:S01]  /*8a70*/  LEA R4, P2, R18.reuse, R0, 0x1 ;  /* 0x0000000012047211 */ /* 0x041fe200078408ff */
[----:B------:R-:W2:Y:S01]  /*8a80*/  LDL.LU R19, [R1+0x70] ;  /* 0x0000700001137983 */ /* 0x000ea20000300800 */
[-C--:B------:R-:W-:Y:S01]  /*8a90*/  LEA.HI.X.SX32 R7, R27, R2.reuse, 0x1, P1 ;  /* 0x000000021b077211 */ /* 0x080fe200008f0eff */
[----:B------:R-:W0:Y:S01]  /*8aa0*/  LDC R12, c[0x0][0x268] ;  /* 0x00009a00ff0c7b82 */ /* 0x000e220000000800 */
[----:B------:R-:W-:Y:S01]  /*8ab0*/  LEA.HI.X.SX32 R5, R18, R2, 0x1, P2 ;  /* 0x0000000212057211 */ /* 0x000fe200010f0eff */
[----:B------:R-:W-:Y:S01]  /*8ac0*/  STL.64 [R1+0x9d0], R22 ;  /* 0x0009d01601007387 */ /* 0x000fe20000100a00 */
[----:B------:R-:W-:-:S03]  /*8ad0*/  MOV R18, R13 ;  /* 0x0000000d00127202 */ /* 0x000fc60000000f00 */
[----:B------:R1:W-:Y:S02]  /*8ae0*/  STL.64 [R1+0x9c8], R6 ;  /* 0x0009c80601007387 */ /* 0x0003e40000100a00 */
[----:B------:R-:W0:Y:S01]  /*8af0*/  LDC R13, c[0x0][0x268] ;  /* 0x00009a00ff0d7b82 */ /* 0x000e220000000800 */
[-C--:B-1----:R-:W-:Y:S02]  /*8b00*/  LEA R8, P0, R28, R0.reuse, 0x1 ;  /* 0x000000001c087211 */ /* 0x082fe400078008ff */
[----:B------:R-:W-:-:S04]  /*8b10*/  LEA R6, P1, R14, R0, 0x1 ;  /* 0x000000000e067211 */ /* 0x000fc800078208ff */
[-C--:B------:R-:W-:Y:S02]  /*8b20*/  LEA.HI.X.SX32 R7, R14, R2.reuse, 0x1, P1 ;  /* 0x000000020e077211 */ /* 0x080fe400008f0eff */
[----:B------:R-:W1:Y:S01]  /*8b30*/  LDC R14, c[0x0][0x268] ;  /* 0x00009a00ff0e7b82 */ /* 0x000e620000000800 */
[----:B---3--:R-:W-:Y:S01]  /*8b40*/  IMAD R10, R10, 0x2, R9 ;  /* 0x000000020a0a7824 */ /* 0x008fe200078e0209 */
[----:B------:R3:W-:Y:S01]  /*8b50*/  STL.64 [R1+0x9c0], R4 ;  /* 0x0009c00401007387 */ /* 0x0007e20000100a00 */
[----:B------:R-:W-:Y:S02]  /*8b60*/  LEA.HI.X.SX32 R9, R28, R2, 0x1, P0 ;  /* 0x000000021c097211 */ /* 0x000fe400000f0eff */
[----:B0-----:R-:W-:-:S03]  /*8b70*/  IMAD R12, R12, 0x2, R10 ;  /* 0x000000020c0c7824 */ /* 0x001fc600078e020a */
[----:B------:R-:W-:Y:S01]  /*8b80*/  STL.64 [R1+0x9b8], R8 ;  /* 0x0009b80801007387 */ /* 0x000fe20000100a00 */
[C---:B---3--:R-:W-:Y:S02]  /*8b90*/  LEA R4, P2, R20.reuse, R0, 0x1 ;  /* 0x0000000014047211 */ /* 0x048fe400078408ff */
[----:B------:R-:W-:Y:S02]  /*8ba0*/  LEA R13, R13, R12, 0x1 ;  /* 0x0000000c0d0d7211 */ /* 0x000fe400078e08ff */
[----:B------:R-:W-:Y:S02]  /*8bb0*/  LEA.HI.X.SX32 R5, R20, R2, 0x1, P2 ;  /* 0x0000000214057211 */ /* 0x000fe400010f0eff */
[----:B------:R-:W3:Y:S04]  /*8bc0*/  LDL.LU R20, [R1+0x8c] ;  /* 0x00008c0001147983 */ /* 0x000ee80000300800 */
[----:B------:R-:W-:Y:S01]  /*8bd0*/  STL.64 [R1+0x9b0], R6 ;  /* 0x0009b00601007387 */ /* 0x000fe20000100a00 */
[----:B-1----:R-:W-:-:S03]  /*8be0*/  IMAD R14, R14, 0x2, R13 ;  /* 0x000000020e0e7824 */ /* 0x002fc600078e020d */
[----:B------:R-:W3:Y:S04]  /*8bf0*/  LDL.LU R28, [R1+0x88] ;  /* 0x00008800011c7983 */ /* 0x000ee80000300800 */
[----:B------:R-:W-:Y:S04]  /*8c00*/  STL.64 [R1+0x9a8], R4 ;  /* 0x0009a80401007387 */ /* 0x000fe80000100a00 */
[----:B------:R0:W-:Y:S04]  /*8c10*/  STL.64 [R1+0x1640], R12 ;  /* 0x0016400c01007387 */ /* 0x0001e80000100a00 */
[----:B0-----:R-:W3:Y:S01]  /*8c20*/  LDL.LU R13, [R1+0x90] ;  /* 0x00009000010d7983 */ /* 0x001ee20000300800 */
[----:B------:R-:W-:-:S02]  /*8c30*/  MOV R23, R15 ;  /* 0x0000000f00177202 */ /* 0x000fc40000000f00 */
[----:B------:R-:W0:Y:S01]  /*8c40*/  LDC R15, c[0x0][0x268] ;  /* 0x00009a00ff0f7b82 */ /* 0x000e220000000800 */
[C---:B------:R-:W-:Y:S01]  /*8c50*/  LEA R8, P0, R21.reuse, R0, 0x1 ;  /* 0x0000000015087211 */ /* 0x040fe200078008ff */
[----:B------:R-:W3:Y:S03]  /*8c60*/  LDL.LU R3, [R1+0x98] ;  /* 0x0000980001037983 */ /* 0x000ee60000300800 */
[----:B------:R-:W-:-:S05]  /*8c70*/  LEA.HI.X.SX32 R9, R21, R2, 0x1, P0 ;  /* 0x0000000215097211 */ /* 0x000fca00000f0eff */
[----:B------:R2:W-:Y:S04]  /*8c80*/  STL.64 [R1+0x9a0], R8 ;  /* 0x0009a00801007387 */ /* 0x0005e80000100a00 */
[----:B------:R-:W3:Y:S01]  /*8c90*/  LDL.LU R27, [R1+0x84] ;  /* 0x00008400011b7983 */ /* 0x000ee20000300800 */
[----:B0-----:R-:W-:-:S05]  /*8ca0*/  IMAD R15, R15, 0x2, R14 ;  /* 0x000000020f0f7824 */ /* 0x001fca00078e020e */
[----:B------:R-:W-:Y:S01]  /*8cb0*/  STL.64 [R1+0x1638], R14 ;  /* 0x0016380e01007387 */ /* 0x000fe20000100a00 */
[----:B----4-:R-:W-:-:S04]  /*8cc0*/  LEA R6, P1, R26, R0, 0x1 ;  /* 0x000000001a067211 */ /* 0x010fc800078208ff */
[----:B------:R-:W-:Y:S02]  /*8cd0*/  LEA.HI.X.SX32 R7, R26, R2, 0x1, P1 ;  /* 0x000000021a077211 */ /* 0x000fe400008f0eff */
[----:B------:R-:W-:-:S04]  /*8ce0*/  LEA R4, P2, R17, R0, 0x1 ;  /* 0x0000000011047211 */ /* 0x000fc800078408ff */
[----:B------:R-:W-:Y:S01]  /*8cf0*/  LEA.HI.X.SX32 R5, R17, R2, 0x1, P2 ;  /* 0x0000000211057211 */ /* 0x000fe200010f0eff */
[----:B------:R0:W-:Y:S01]  /*8d00*/  STL.64 [R1+0x998], R6 ;  /* 0x0009980601007387 */ /* 0x0001e20000100a00 */
[----:B------:R-:W-:Y:S01]  /*8d10*/  MOV R21, R16 ;  /* 0x0000001000157202 */ /* 0x000fe20000000f00 */
[----:B------:R-:W1:Y:S02]  /*8d20*/  LDC R17, c[0x0][0x268] ;  /* 0x00009a00ff117b82 */ /* 0x000e640000000800 */
[----:B------:R4:W-:Y:S04]  /*8d30*/  STL.64 [R1+0x990], R4 ;  /* 0x0009900401007387 */ /* 0x0009e80000100a00 */
[----:B------:R-:W3:Y:S02]  /*8d40*/  LDL.LU R12, [R1+0x80] ;  /* 0x00008000010c7983 */ /* 0x000ee40000300800 */
[----:B------:R-:W1:Y:S02]  /*8d50*/  LDC R16, c[0x0][0x268] ;  /* 0x00009a00ff107b82 */ /* 0x000e640000000800 */
[----:B------:R-:W3:Y:S01]  /*8d60*/  LDL.LU R25, [R1+0x7c] ;  /* 0x00007c0001197983 */ /* 0x000ee20000300800 */
[----:B--2---:R-:W-:-:S02]  /*8d70*/  LEA R8, P0, R29, R0, 0x1 ;  /* 0x000000001d087211 */ /* 0x004fc400078008ff */
[C---:B0-----:R-:W-:Y:S02]  /*8d80*/  LEA R6, P1, R24.reuse, R0, 0x1 ;  /* 0x0000000018067211 */ /* 0x041fe400078208ff */
[-C--:B------:R-:W-:Y:S02]  /*8d90*/  LEA.HI.X.SX32 R9, R29, R2.reuse, 0x1, P0 ;  /* 0x000000021d097211 */ /* 0x080fe400000f0eff */
[----:B------:R-:W-:-:S03]  /*8da0*/  LEA.HI.X.SX32 R7, R24, R2, 0x1, P1 ;  /* 0x0000000218077211 */ /* 0x000fc600008f0eff */
[----:B------:R3:W-:Y:S04]  /*8db0*/  STL.64 [R1+0x988], R8 ;  /* 0x0009880801007387 */ /* 0x0007e80000100a00 */
[----:B------:R-:W2:Y:S04]  /*8dc0*/  LDL.LU R22, [R1+0x6c] ;  /* 0x00006c0001167983 */ /* 0x000ea80000300800 */
[----:B------:R-:W-:Y:S04]  /*8dd0*/  STL.64 [R1+0x980], R6 ;  /* 0x0009800601007387 */ /* 0x000fe80000100a00 */
[----:B------:R-:W2:Y:S01]  /*8de0*/  LDL.LU R29, [R1+0x68] ;  /* 0x00006800011d7983 */ /* 0x000ea20000300800 */
[----:B----4-:R-:W-:-:S04]  /*8df0*/  LEA R4, P2, R19, R0, 0x1 ;  /* 0x0000000013047211 */ /* 0x010fc800078408ff */
[----:B------:R-:W-:Y:S01]  /*8e00*/  LEA.HI.X.SX32 R5, R19, R2, 0x1, P2 ;  /* 0x0000000213057211 */ /* 0x000fe200010f0eff */
[----:B------:R-:W-:Y:S01]  /*8e10*/  IMAD.MOV.U32 R26, RZ, RZ, R18 ;  /* 0x000000ffff1a7224 */ /* 0x000fe200078e0012 */
[----:B------:R-:W0:Y:S03]  /*8e20*/  LDC R19, c[0x0][0x268] ;  /* 0x00009a00ff137b82 */ /* 0x000e260000000800 */
[----:B------:R4:W-:Y:S04]  /*8e30*/  STL.64 [R1+0x978], R4 ;  /* 0x0009780401007387 */ /* 0x0009e80000100a00 */
[----:B------:R-:W2:Y:S01]  /*8e40*/  LDL.LU R24, [R1+0x54] ;  /* 0x0000540001187983 */ /* 0x000ea20000300800 */
[----:B------:R-:W0:Y:S01]  /*8e50*/  LDC R18, c[0x0][0x268] ;  /* 0x00009a00ff127b82 */ /* 0x000e220000000800 */
[----:B---3--:R-:W-:-:S04]  /*8e60*/  LEA R8, P0, R13, R0, 0x1 ;  /* 0x000000000d087211 */ /* 0x008fc800078008ff */
[----:B------:R-:W-:-:S05]  /*8e70*/  LEA.HI.X.SX32 R9, R13, R2, 0x1, P0 ;  /* 0x000000020d097211 */ /* 0x000fca00000f0eff */
[----:B------:R3:W-:Y:S04]  /*8e80*/  STL.64 [R1+0x970], R8 ;  /* 0x0009700801007387 */ /* 0x0007e80000100a00 */
[----:B------:R-:W2:Y:S01]  /*8e90*/  LDL.LU R14, [R1+0x44] ;  /* 0x00004400010e7983 */ /* 0x000ea20000300800 */
[----:B----4-:R-:W-:-:S04]  /*8ea0*/  LEA R4, P2, R28, R0, 0x1 ;  /* 0x000000001c047211 */ /* 0x010fc800078408ff */
[----:B------:R-:W-:Y:S02]  /*8eb0*/  LEA.HI.X.SX32 R5, R28, R2, 0x1, P2 ;  /* 0x000000021c057211 */ /* 0x000fe400010f0eff */
[----:B------:R-:W4:Y:S01]  /*8ec0*/  LDC R28, c[0x0][0x268] ;  /* 0x00009a00ff1c7b82 */ /* 0x000f220000000800 */
[----:B------:R-:W-:-:S04]  /*8ed0*/  LEA R6, P1, R20, R0, 0x1 ;  /* 0x0000000014067211 */ /* 0x000fc800078208ff */
[----:B------:R-:W-:-:S03]  /*8ee0*/  LEA.HI.X.SX32 R7, R20, R2, 0x1, P1 ;  /* 0x0000000214077211 */ /* 0x000fc600008f0eff */
[----:B------:R-:W0:Y:S01]  /*8ef0*/  LDC R20, c[0x0][0x268] ;  /* 0x00009a00ff147b82 */ /* 0x000e220000000800 */
[----:B---3--:R-:W-:Y:S01]  /*8f00*/  LEA R8, P0, R21, R0, 0x1 ;  /* 0x0000000015087211 */ /* 0x008fe200078008ff */
[----:B------:R-:W-:Y:S02]  /*8f10*/  IMAD.MOV.U32 R9, RZ, RZ, R21 ;  /* 0x000000ffff097224 */ /* 0x000fe400078e0015 */
[----:B-1----:R-:W-:-:S04]  /*8f20*/  IMAD R16, R16, 0x2, R15 ;  /* 0x0000000210107824 */ /* 0x002fc800078e020f */
[----:B------:R-:W1:Y:S01]  /*8f30*/  LDC R21, c[0x0][0x268] ;  /* 0x00009a00ff157b82 */ /* 0x000e620000000800 */
[----:B------:R-:W-:Y:S02]  /*8f40*/  LEA R17, R17, R16, 0x1 ;  /* 0x0000001011117211 */ /* 0x000fe400078e08ff */
[----:B----4-:R-:W-:-:S04]  /*8f50*/  LEA R28, R28, R11, 0x1 ;  /* 0x0000000b1c1c7211 */ /* 0x010fc800078e08ff */
[----:B------:R-:W-:Y:S02]  /*8f60*/  MOV R15, R28 ;  /* 0x0000001c000f7202 */ /* 0x000fe40000000f00 */
[----:B------:R-:W3:Y:S01]  /*8f70*/  LDC R28, c[0x0][0x268] ;  /* 0x00009a00ff1c7b82 */ /* 0x000ee20000000800 */
[----:B0-----:R-:W-:-:S05]  /*8f80*/  LEA R18, R18, R17, 0x1 ;  /* 0x0000001112127211 */ /* 0x001fca00078e08ff */
[----:B------:R-:W-:Y:S01]  /*8f90*/  IMAD R19, R19, 0x2, R18 ;  /* 0x0000000213137824 */ /* 0x000fe200078e0212 */
[----:B------:R0:W-:Y:S01]  /*8fa0*/  STL.64 [R1+0x968], R6 ;  /* 0x0009680601007387 */ /* 0x0001e20000100a00 */
[----:B------:R-:W-:-:S03]  /*8fb0*/  LEA.HI.X.SX32 R9, R9, R2, 0x1, P0 ;  /* 0x0000000209097211 */ /* 0x000fc600000f0eff */
[----:B------:R-:W-:Y:S01]  /*8fc0*/  LEA R20, R20, R19, 0x1 ;  /* 0x0000001314147211 */ /* 0x000fe200078e08ff */
[----:B------:R4:W-:Y:S04]  /*8fd0*/  STL.64 [R1+0x960], R4 ;  /* 0x0009600401007387 */ /* 0x0009e80000100a00 */
[----:B-1----:R-:W-:Y:S01]  /*8fe0*/  IMAD R21, R21, 0x2, R20 ;  /* 0x0000000215157824 */ /* 0x002fe200078e0214 */
[----:B------:R-:W2:Y:S01]  /*8ff0*/  LDL.LU R13, [R1+0x38] ;  /* 0x00003800010d7983 */ /* 0x000ea20000300800 */
[-C--:B0-----:R-:W-:Y:S02]  /*9000*/  LEA R6, P1, R3, R0.reuse, 0x1 ;  /* 0x0000000003067211 */ /* 0x081fe400078208ff */
[----:B----4-:R-:W-:Y:S01]  /*9010*/  LEA R4, P2, R27, R0, 0x1 ;  /* 0x000000001b047211 */ /* 0x010fe200078408ff */
[----:B------:R0:W-:Y:S01]  /*9020*/  STL.64 [R1+0x958], R8 ;  /* 0x0009580801007387 */ /* 0x0001e20000100a00 */
[----:B------:R-:W-:-:S02]  /*9030*/  LEA.HI.X.SX32 R7, R3, R2, 0x1, P1 ;  /* 0x0000000203077211 */ /* 0x000fc400008f0eff */
[----:B------:R-:W-:Y:S02]  /*9040*/  LEA.HI.X.SX32 R5, R27, R2, 0x1, P2 ;  /* 0x000000021b057211 */ /* 0x000fe400010f0eff */
[----:B------:R-:W1:Y:S01]  /*9050*/  LDC R27, c[0x0][0x268] ;  /* 0x00009a00ff1b7b82 */ /* 0x000e620000000800 */
[----:B---3--:R-:W-:Y:S01]  /*9060*/  IMAD R28, R28, 0x2, R21 ;  /* 0x000000021c1c7824 */ /* 0x008fe200078e0215 */
[----:B0-----:R-:W3:Y:S04]  /*9070*/  LDL.LU.64 R8, [R1+0x1678] ;  /* 0x0016780001087983 */ /* 0x001ee80000300a00 */
[----:B------:R-:W4:Y:S04]  /*9080*/  LDL.LU R3, [R1+0x1670] ;  /* 0x0016700001037983 */ /* 0x000f280000300800 */
[----:B------:R0:W-:Y:S04]  /*9090*/  STL.64 [R1+0x1630], R20 ;  /* 0x0016301401007387 */ /* 0x0001e80000100a00 */
[----:B------:R-:W-:Y:S04]  /*90a0*/  STL.64 [R1+0x950], R6 ;  /* 0x0009500601007387 */ /* 0x000fe80000100a00 */
[----:B------:R1:W-:Y:S01]  /*90b0*/  STL.64 [R1+0x948], R4 ;  /* 0x0009480401007387 */ /* 0x0003e20000100a00 */
[----:B0-----:R-:W-:-:S02]  /*90c0*/  LEA R20, P0, R26, R0, 0x1 ;  /* 0x000000001a147211 */ /* 0x001fc400078008ff */
[----:B------:R-:W-:Y:S02]  /*90d0*/  MOV R21, R26 ;  /* 0x0000001a00157202 */ /* 0x000fe40000000f00 */
[----:B------:R-:W0:Y:S01]  /*90e0*/  LDC R26, c[0x0][0x268] ;  /* 0x00009a00ff1a7b82 */ /* 0x000e220000000800 */
[----:B-1----:R-:W-:Y:S01]  /*90f0*/  IMAD R27, R27, 0x2, R28 ;  /* 0x000000021b1b7824 */ /* 0x002fe200078e021c */
[----:B------:R-:W-:-:S05]  /*9100*/  LEA.HI.X.SX32 R21, R21, R2, 0x1, P0 ;  /* 0x0000000215157211 */ /* 0x000fca00000f0eff */
[----:B------:R-:W-:Y:S01]  /*9110*/  STL.64 [R1+0x940], R20 ;  /* 0x0009401401007387 */ /* 0x000fe20000100a00 */
[----:B0-----:R-:W-:Y:S02]  /*9120*/  LEA R26, R26, R27, 0x1 ;  /* 0x0000001b1a1a7211 */ /* 0x001fe400078e08ff */
[----:B------:R-:W-:-:S04]  /*9130*/  LEA R4, P2, R25, R0, 0x1 ;  /* 0x0000000019047211 */ /* 0x000fc800078408ff */
[----:B------:R-:W-:Y:S02]  /*9140*/  LEA.HI.X.SX32 R5, R25, R2, 0x1, P2 ;  /* 0x0000000219057211 */ /* 0x000fe400010f0eff */
[----:B------:R-:W0:Y:S01]  /*9150*/  LDC R25, c[0x0][0x268] ;  /* 0x00009a00ff197b82 */ /* 0x000e220000000800 */
[----:B------:R-:W-:-:S04]  /*9160*/  LEA R6, P1, R12, R0, 0x1 ;  /* 0x000000000c067211 */ /* 0x000fc800078208ff */
[----:B------:R-:W-:-:S05]  /*9170*/  LEA.HI.X.SX32 R7, R12, R2, 0x1, P1 ;  /* 0x000000020c077211 */ /* 0x000fca00008f0eff */
[----:B------:R-:W-:Y:S04]  /*9180*/  STL.64 [R1+0x938], R6 ;  /* 0x0009380601007387 */ /* 0x000fe80000100a00 */
[----:B------:R2:W-:Y:S01]  /*9190*/  STL.64 [R1+0x930], R4 ;  /* 0x0009300401007387 */ /* 0x0005e20000100a00 */
[----:B0-----:R-:W-:Y:S01]  /*91a0*/  IMAD R12, R25, 0x2, R26 ;  /* 0x00000002190c7824 */ /* 0x001fe200078e021a */
[C---:B--2---:R-:W-:Y:S01]  /*91b0*/  LEA R4, P1, R29.reuse, R0, 0x1 ;  /* 0x000000001d047211 */ /* 0x044fe200078208ff */
[----:B------:R-:W0:Y:S03]  /*91c0*/  LDC R25, c[0x0][0x268] ;  /* 0x00009a00ff197b82 */ /* 0x000e260000000800 */
[----:B------:R-:W-:-:S05]  /*91d0*/  LEA.HI.X.SX32 R5, R29, R2, 0x1, P1 ;  /* 0x000000021d057211 */ /* 0x000fca00008f0eff */
[----:B------:R-:W1:Y:S01]  /*91e0*/  LDC R29, c[0x0][0x268] ;  /* 0x00009a00ff1d7b82 */ /* 0x000e620000000800 */
[-C--:B------:R-:W-:Y:S02]  /*91f0*/  LEA R6, P0, R22, R0.reuse, 0x1 ;  /* 0x0000000016067211 */ /* 0x080fe400078008ff */
[----:B------:R-:W-:Y:S02]  /*9200*/  LEA R20, P2, R24, R0, 0x1 ;  /* 0x0000000018147211 */ /* 0x000fe400078408ff */
[----:B------:R-:W-:Y:S02]  /*9210*/  LEA.HI.X.SX32 R7, R22, R2, 0x1, P0 ;  /* 0x0000000216077211 */ /* 0x000fe400000f0eff */
[----:B0-----:R-:W-:Y:S01]  /*9220*/  LEA R12, R25, R12, 0x1 ;  /* 0x0000000c190c7211 */ /* 0x001fe200078e08ff */
[----:B------:R-:W-:-:S03]  /*9230*/  IMAD.MOV.U32 R25, RZ, RZ, R23 ;  /* 0x000000ffff197224 */ /* 0x000fc600078e0017 */
[----:B-1----:R-:W-:Y:S02]  /*9240*/  LEA R12, R29, R12, 0x1 ;  /* 0x0000000c1d0c7211 */ /* 0x002fe400078e08ff */
[----:B------:R-:W0:Y:S01]  /*9250*/  LDC R29, c[0x0][0x268] ;  /* 0x00009a00ff1d7b82 */ /* 0x000e220000000800 */
[----:B------:R-:W-:Y:S02]  /*9260*/  LEA.HI.X.SX32 R21, R24, R2, 0x1, P2 ;  /* 0x0000000218157211 */ /* 0x000fe400010f0eff */
[----:B------:R-:W-:Y:S01]  /*9270*/  LEA R24, P0, R23, R0, 0x1 ;  /* 0x0000000017187211 */ /* 0x000fe200078008ff */
[----:B------:R1:W-:Y:S03]  /*9280*/  STL.64 [R1+0x928], R6 ;  /* 0x0009280601007387 */ /* 0x0003e60000100a00 */
[----:B------:R-:W-:Y:S01]  /*9290*/  LEA.HI.X.SX32 R25, R25, R2, 0x1, P0 ;  /* 0x0000000219197211 */ /* 0x000fe200000f0eff */
[----:B-1----:R-:W2:Y:S04]  /*92a0*/  LDL.LU.64 R6, [R1+0x1668] ;  /* 0x0016680001067983 */ /* 0x002ea80000300a00 */
[----:B------:R1:W-:Y:S04]  /*92b0*/  STL.64 [R1+0x920], R4 ;  /* 0x0009200401007387 */ /* 0x0003e80000100a00 */
[----:B-1----:R-:W3:Y:S01]  /*92c0*/  LDL.LU.64 R4, [R1+0x1660] ;  /* 0x0016600001047983 */ /* 0x002ee20000300a00 */
[----:B------:R-:W-:-:S03]  /*92d0*/  LEA R22, P1, R14, R0, 0x1 ;  /* 0x000000000e167211 */ /* 0x000fc600078208ff */
[----:B------:R1:W-:Y:S01]  /*92e0*/  STL.64 [R1+0x918], R20 ;  /* 0x0009181401007387 */ /* 0x0003e20000100a00 */
[----:B------:R-:W-:-:S03]  /*92f0*/  LEA.HI.X.SX32 R23, R14, R2, 0x1, P1 ;  /* 0x000000020e177211 */ /* 0x000fc600008f0eff */
[----:B------:R0:W-:Y:S01]  /*9300*/  STL.64 [R1+0x910], R24 ;  /* 0x0009101801007387 */ /* 0x0001e20000100a00 */
[----:B-1----:R-:W-:-:S03]  /*9310*/  LEA R20, P2, R11, R0, 0x1 ;  /* 0x000000000b147211 */ /* 0x002fc600078408ff */
[----:B0-----:R-:W4:Y:S01]  /*9320*/  LDL.LU.64 R24, [R1+0x1658] ;  /* 0x0016580001187983 */ /* 0x001f220000300a00 */
[----:B------:R-:W-:-:S03]  /*9330*/  LEA.HI.X.SX32 R21, R11, R2, 0x1, P2 ;  /* 0x000000020b157211 */ /* 0x000fc600010f0eff */
[----:B------:R0:W-:Y:S04]  /*9340*/  STL [R1], R12 ;  /* 0x0000000c01007387 */ /* 0x0001e80000100800 */
[----:B------:R-:W2:Y:S04]  /*9350*/  LDL.LU R11, [R1+0x1650] ;  /* 0x00165000010b7983 */ /* 0x000ea80000300800 */
[----:B------:R1:W-:Y:S01]  /*9360*/  STL.64 [R1+0x908], R22 ;  /* 0x0009081601007387 */ /* 0x0003e20000100a00 */
[----:B0-----:R-:W-:-:S03]  /*9370*/  IMAD R12, R29, 0x2, R12 ;  /* 0x000000021d0c7824 */ /* 0x001fc600078e020c */
[----:B------:R-:W-:Y:S01]  /*9380*/  STL.64 [R1+0x900], R20 ;  /* 0x0009001401007387 */ /* 0x000fe20000100a00 */
[----:B------:R-:W0:Y:S01]  /*9390*/  LDC R29, c[0x0][0x268] ;  /* 0x00009a00ff1d7b82 */ /* 0x000e220000000800 */
[----:B-1----:R-:W-:Y:S02]  /*93a0*/  LEA R22, P0, R15, R0, 0x1 ;  /* 0x000000000f167211 */ /* 0x002fe400078008ff */
[----:B------:R-:W-:-:S04]  /*93b0*/  MOV R23, R15 ;  /* 0x0000000f00177202 */ /* 0x000fc80000000f00 */
[----:B------:R-:W-:Y:S01]  /*93c0*/  LEA.HI.X.SX32 R23, R23, R2, 0x1, P0 ;  /* 0x0000000217177211 */ /* 0x000fe200000f0eff */
[----:B------:R-:W-:Y:S04]  /*93d0*/  STL [R1+0x14], R12 ;  /* 0x0000140c01007387 */ /* 0x000fe80000100800 */
[----:B------:R1:W-:Y:S04]  /*93e0*/  STL.64 [R1+0x8f8], R22 ;  /* 0x0008f81601007387 */ /* 0x0003e80000100a00 */
[----:B-1----:R-:W3:Y:S01]  /*93f0*/  LDL.LU.64 R22, [R1+0x1648] ;  /* 0x0016480001167983 */ /* 0x002ee20000300a00 */
[----:B0-----:R-:W-:-:S02]  /*9400*/  IMAD R12, R29, 0x2, R12 ;  /* 0x000000021d0c7824 */ /* 0x001fc400078e020c */
[----:B------:R-:W0:Y:S01]  /*9410*/  LDC R29, c[0x0][0x268] ;  /* 0x00009a00ff1d7b82 */ /* 0x000e220000000800 */
[----:B------:R-:W-:-:S04]  /*9420*/  LEA R20, P1, R13, R0, 0x1 ;  /* 0x000000000d147211 */ /* 0x000fc800078208ff */
[----:B------:R-:W-:Y:S01]  /*9430*/  LEA.HI.X.SX32 R21, R13, R2, 0x1, P1 ;  /* 0x000000020d157211 */ /* 0x000fe200008f0eff */
[----:B------:R-:W-:Y:S04]  /*9440*/  STL [R1+0x10], R12 ;  /* 0x0000100c01007387 */ /* 0x000fe80000100800 */
[----:B------:R1:W-:Y:S01]  /*9450*/  STL.64 [R1+0x8f0], R20 ;  /* 0x0008f01401007387 */ /* 0x0003e20000100a00 */
[----:B0-----:R-:W-:Y:S02]  /*9460*/  LEA R29, R29, R12, 0x1 ;  /* 0x0000000c1d1d7211 */ /* 0x001fe400078e08ff */
[-C--:B----4-:R-:W-:Y:S02]  /*9470*/  LEA R14, P2, R25, R0.reuse, 0x1 ;  /* 0x00000000190e7211 */ /* 0x090fe400078408ff */
[----:B-1----:R-:W-:-:S02]  /*9480*/  LEA R20, P0, R24, R0, 0x1 ;  /* 0x0000000018147211 */ /* 0x002fc400078008ff */
[-C--:B------:R-:W-:Y:S02]  /*9490*/  LEA.HI.X.SX32 R15, R25, R2.reuse, 0x1, P2 ;  /* 0x00000002190f7211 */ /* 0x080fe400010f0eff */
[----:B------:R-:W-:Y:S01]  /*94a0*/  LEA.HI.X.SX32 R21, R24, R2, 0x1, P0 ;  /* 0x0000000218157211 */ /* 0x000fe200000f0eff */
[----:B--2---:R-:W-:Y:S02]  /*94b0*/  IMAD R11, R11, 0x2, R29 ;  /* 0x000000020b0b7824 */ /* 0x004fe400078e021d */
[----:B------:R-:W-:Y:S04]  /*94c0*/  STL.64 [R1+0x8e8], R14 ;  /* 0x0008e80e01007387 */ /* 0x000fe80000100a00 */
[----:B------:R0:W-:Y:S04]  /*94d0*/  STL [R1+0xc], R29 ;  /* 0x00000c1d01007387 */ /* 0x0001e80000100800 */
[----:B------:R-:W-:Y:S01]  /*94e0*/  STL.64 [R1+0x8e0], R20 ;  /* 0x0008e01401007387 */ /* 0x000fe20000100a00 */
[----:B0-----:R-:W0:Y:S01]  /*94f0*/  LDC R29, c[0x0][0x268] ;  /* 0x00009a00ff1d7b82 */ /* 0x001e220000000800 */
[----:B---3--:R-:W-:-:S04]  /*9500*/  LEA R12, P2, R22, R0, 0x1 ;  /* 0x00000000160c7211 */ /* 0x008fc800078408ff */
[----:B------:R-:W-:-:S05]  /*9510*/  LEA.HI.X.SX32 R13, R22, R2, 0x1, P2 ;  /* 0x00000002160d7211 */ /* 0x000fca00010f0eff */
[----:B------:R1:W-:Y:S02]  /*9520*/  STL.64 [R1+0x8d0], R12 ;  /* 0x0008d00c01007387 */ /* 0x0003e40000100a00 */
[----:B-1----:R-:W1:Y:S01]  /*9530*/  LDC R13, c[0x0][0x268] ;  /* 0x00009a00ff0d7b82 */ /* 0x002e620000000800 */
[----:B0-----:R-:W-:Y:S02]  /*9540*/  LEA R29, R29, R11, 0x1 ;  /* 0x0000000b1d1d7211 */ /* 0x001fe400078e08ff */
[----:B------:R-:W-:-:S04]  /*9550*/  LEA R14, P1, R23, R0, 0x1 ;  /* 0x00000000170e7211 */ /* 0x000fc800078208ff */
[----:B------:R-:W-:Y:S02]  /*9560*/  LEA.HI.X.SX32 R15, R23, R2, 0x1, P1 ;  /* 0x00000002170f7211 */ /* 0x000fe400008f0eff */
[----:B------:R-:W-:-:S03]  /*9570*/  LEA R22, P0, R3, R0, 0x1 ;  /* 0x0000000003167211 */ /* 0x000fc600078008ff */
[----:B------:R0:W-:Y:S01]  /*9580*/  STL.64 [R1+0x8d8], R14 ;  /* 0x0008d80e01007387 */ /* 0x0001e20000100a00 */
[----:B-1----:R-:W-:Y:S02]  /*9590*/  IMAD R25, R13, 0x2, R29 ;  /* 0x000000020d197824 */ /* 0x002fe400078e021d */
[----:B------:R-:W1:Y:S01]  /*95a0*/  LDC R13, c[0x0][0x268] ;  /* 0x00009a00ff0d7b82 */ /* 0x000e620000000800 */
[----:B0-----:R-:W-:Y:S02]  /*95b0*/  LEA R14, P2, R5, R0, 0x1 ;  /* 0x00000000050e7211 */ /* 0x001fe400078408ff */
[-C--:B------:R-:W-:Y:S02]  /*95c0*/  LEA.HI.X.SX32 R23, R3, R2.reuse, 0x1, P0 ;  /* 0x0000000203177211 */ /* 0x080fe400000f0eff */
[----:B------:R-:W-:-:S03]  /*95d0*/  LEA.HI.X.SX32 R15, R5, R2, 0x1, P2 ;  /* 0x00000002050f7211 */ /* 0x000fc600010f0eff */
[----:B------:R-:W-:Y:S01]  /*95e0*/  STL.64 [R1+0x8c8], R22 ;  /* 0x0008c81601007387 */ /* 0x000fe20000100a00 */
[----:B------:R-:W-:-:S03]  /*95f0*/  LEA R20, P1, R4, R0, 0x1 ;  /* 0x0000000004147211 */ /* 0x000fc600078208ff */
[----:B------:R0:W-:Y:S01]  /*9600*/  STL.64 [R1+0x8b8], R14 ;  /* 0x0008b80e01007387 */ /* 0x0001e20000100a00 */
[----:B------:R-:W-:Y:S02]  /*9610*/  LEA R12, P0, R6, R0, 0x1 ;  /* 0x00000000060c7211 */ /* 0x000fe400078008ff */
[-C--:B------:R-:W-:Y:S01]  /*9620*/  LEA.HI.X.SX32 R21, R4, R2.reuse, 0x1, P1 ;  /* 0x0000000204157211 */ /* 0x080fe200008f0eff */
[----:B0-----:R-:W0:Y:S01]  /*9630*/  LDC R15, c[0x0][0x268] ;  /* 0x00009a00ff0f7b82 */ /* 0x001e220000000800 */
[----:B-1----:R-:W-:Y:S02]  /*9640*/  LEA R24, R13, R25, 0x1 ;  /* 0x000000190d187211 */ /* 0x002fe400078e08ff */
[----:B------:R-:W-:Y:S01]  /*9650*/  LEA.HI.X.SX32 R13, R6, R2, 0x1, P0 ;  /* 0x00000002060d7211 */ /* 0x000fe200000f0eff */
[----:B------:R-:W-:Y:S04]  /*9660*/  STL.64 [R1+0x8c0], R20 ;  /* 0x0008c01401007387 */ /* 0x000fe80000100a00 */
[----:B------:R1:W-:Y:S04]  /*9670*/  STL.64 [R1+0x8b0], R12 ;  /* 0x0008b00c01007387 */ /* 0x0003e80000100a00 */
[----:B-1----:R-:W2:Y:S01]  /*9680*/  LDL.LU.64 R12, [R1+0x1640] ;  /* 0x00164000010c7983 */ /* 0x002ea20000300a00 */
[----:B0-----:R-:W-:-:S02]  /*9690*/  IMAD R23, R15, 0x2, R24 ;  /* 0x000000020f177824 */ /* 0x001fc400078e0218 */
[----:B------:R-:W0:Y:S01]  /*96a0*/  LDC R15, c[0x0][0x268] ;  /* 0x00009a00ff0f7b82 */ /* 0x000e220000000800 */
[-C--:B------:R-:W-:Y:S02]  /*96b0*/  LEA R20, P1, R7, R0.reuse, 0x1 ;  /* 0x0000000007147211 */ /* 0x080fe400078208ff */
[CC--:B------:R-:W-:Y:S02]  /*96c0*/  LEA R4, P2, R8.reuse, R0.reuse, 0x1 ;  /* 0x0000000008047211 */ /* 0x0c0fe400078408ff */
[----:B------:R-:W-:Y:S02]  /*96d0*/  LEA R14, P0, R9, R0, 0x1 ;  /* 0x00000000090e7211 */ /* 0x000fe400078008ff */
[-C--:B------:R-:W-:Y:S02]  /*96e0*/  LEA.HI.X.SX32 R21, R7, R2.reuse, 0x1, P1 ;  /* 0x0000000207157211 */ /* 0x080fe400008f0eff */
[----:B------:R-:W-:-:S03]  /*96f0*/  LEA.HI.X.SX32 R5, R8, R2, 0x1, P2 ;  /* 0x0000000208057211 */ /* 0x000fc600010f0eff */
[----:B------:R1:W-:Y:S04]  /*9700*/  STL.64 [R1+0x8a8], R20 ;  /* 0x0008a81401007387 */ /* 0x0003e80000100a00 */
[----:B------:R-:W-:Y:S01]  /*9710*/  STL.64 [R1+0x8a0], R4 ;  /* 0x0008a00401007387 */ /* 0x000fe20000100a00 */
[----:B0-----:R-:W-:Y:S01]  /*9720*/  LEA R3, R15, R23, 0x1 ;  /* 0x000000170f037211 */ /* 0x001fe200078e08ff */
[----:B-1----:R-:W0:Y:S01]  /*9730*/  LDC R21, c[0x0][0x268] ;  /* 0x00009a00ff157b82 */ /* 0x002e220000000800 */
[----:B------:R-:W-:-:S05]  /*9740*/  LEA.HI.X.SX32 R15, R9, R2, 0x1, P0 ;  /* 0x00000002090f7211 */ /* 0x000fca00000f0eff */
[----:B------:R1:W-:Y:S04]  /*9750*/  STL.64 [R1+0x898], R14 ;  /* 0x0008980e01007387 */ /* 0x0003e80000100a00 */
[----:B-1----:R-:W3:Y:S01]  /*9760*/  LDL.LU.64 R14, [R1+0x1638] ;  /* 0x00163800010e7983 */ /* 0x002ee20000300a00 */
[----:B0-----:R-:W-:Y:S02]  /*9770*/  IMAD R22, R21, 0x2, R3 ;  /* 0x0000000215167824 */ /* 0x001fe400078e0203 */
[----:B------:R-:W0:Y:S01]  /*9780*/  LDC R21, c[0x0][0x268] ;  /* 0x00009a00ff157b82 */ /* 0x000e220000000800 */
[----:B------:R-:W-:-:S04]  /*9790*/  LEA R6, P1, R10, R0, 0x1 ;  /* 0x000000000a067211 */ /* 0x000fc800078208ff */
[----:B------:R-:W-:-:S03]  /*97a0*/  LEA.HI.X.SX32 R7, R10, R2, 0x1, P1 ;  /* 0x000000020a077211 */ /* 0x000fc600008f0eff */
[----:B------:R-:W1:Y:S01]  /*97b0*/  LDC R10, c[0x0][0x268] ;  /* 0x00009a00ff0a7b82 */ /* 0x000e620000000800 */
[----:B--2---:R-:W-:-:S04]  /*97c0*/  LEA R4, P2, R12, R0, 0x1 ;  /* 0x000000000c047211 */ /* 0x004fc800078408ff */
[----:B------:R-:W-:-:S05]  /*97d0*/  LEA.HI.X.SX32 R5, R12, R2, 0x1, P2 ;  /* 0x000000020c057211 */ /* 0x000fca00010f0eff */
[----:B------:R0:W-:Y:S02]  /*97e0*/  STL.64 [R1+0x888], R4 ;  /* 0x0008880401007387 */ /* 0x0001e40000100a00 */
[----:B0-----:R-:W-:Y:S02]  /*97f0*/  LEA R5, R21, R22, 0x1 ;  /* 0x0000001615057211 */ /* 0x001fe400078e08ff */
[----:B------:R-:W0:Y:S01]  /*9800*/  LDC R21, c[0x0][0x268] ;  /* 0x00009a00ff157b82 */ /* 0x000e220000000800 */
[----:B------:R3:W-:Y:S04]  /*9810*/  STL.64 [R1+0x890], R6 ;  /* 0x0008900601007387 */ /* 0x0007e80000100a00 */
[----:B------:R2:W-:Y:S01]  /*9820*/  STL.64 [R1+0x1620], R22 ;  /* 0x0016201601007387 */ /* 0x0005e20000100a00 */
[----:B0-----:R-:W-:-:S02]  /*9830*/  IMAD R4, R21, 0x2, R5 ;  /* 0x0000000215047824 */ /* 0x001fc400078e0205 */
[----:B------:R-:W0:Y:S01]  /*9840*/  LDC R21, c[0x0][0x268] ;  /* 0x00009a00ff157b82 */ /* 0x000e220000000800 */
[-C--:B---3--:R-:W-:Y:S02]  /*9850*/  LEA R6, P2, R15, R0.reuse, 0x1 ;  /* 0x000000000f067211 */ /* 0x088fe400078408ff */
[-C--:B--2---:R-:W-:Y:S02]  /*9860*/  LEA R22, P0, R13, R0.reuse, 0x1 ;  /* 0x000000000d167211 */ /* 0x084fe400078008ff */
[C---:B------:R-:W-:Y:S02]  /*9870*/  LEA R8, P1, R14.reuse, R0, 0x1 ;  /* 0x000000000e087211 */ /* 0x040fe400078208ff */
[-C--:B------:R-:W-:Y:S02]  /*9880*/  LEA.HI.X.SX32 R7, R15, R2.reuse, 0x1, P2 ;  /* 0x000000020f077211 */ /* 0x080fe400010f0eff */
[-C--:B------:R-:W-:Y:S02]  /*9890*/  LEA.HI.X.SX32 R23, R13, R2.reuse, 0x1, P0 ;  /* 0x000000020d177211 */ /* 0x080fe400000f0eff */
[----:B------:R-:W-:Y:S01]  /*98a0*/  LEA.HI.X.SX32 R9, R14, R2, 0x1, P1 ;  /* 0x000000020e097211 */ /* 0x000fe200008f0eff */
[----:B------:R0:W-:Y:S01]  /*98b0*/  STL.64 [R1+0x870], R6 ;  /* 0x0008700601007387 */ /* 0x0001e20000100a00 */
[----:B------:R-:W2:Y:S03]  /*98c0*/  LDC R14, c[0x0][0x268] ;  /* 0x00009a00ff0e7b82 */ /* 0x000ea60000000800 */
[----:B------:R-:W-:Y:S01]  /*98d0*/  STL.64 [R1+0x880], R22 ;  /* 0x0008801601007387 */ /* 0x000fe20000100a00 */
[----:B------:R-:W-:-:S03]  /*98e0*/  LEA R20, P1, R17, R0, 0x1 ;  /* 0x0000000011147211 */ /* 0x000fc600078208ff */
[----:B------:R3:W-:Y:S01]  /*98f0*/  STL.64 [R1+0x878], R8 ;  /* 0x0008780801007387 */ /* 0x0007e20000100a00 */
[----:B0-----:R-:W-:-:S03]  /*9900*/  LEA R7, R21, R4, 0x1 ;  /* 0x0000000415077211 */ /* 0x001fc600078e08ff */
[----:B------:R-:W4:Y:S01]  /*9910*/  LDL.LU R13, [R1] ;  /* 0x00000000010d7983 */ /* 0x000f220000300800 */
[----:B------:R-:W-:Y:S01]  /*9920*/  LEA.HI.X.SX32 R21, R17, R2, 0x1, P1 ;  /* 0x0000000211157211 */ /* 0x000fe200008f0eff */
[----:B------:R-:W0:Y:S01]  /*9930*/  LDC R6, c[0x0][0x268] ;  /* 0x00009a00ff067b82 */ /* 0x000e220000000800 */
[C---:B---3--:R-:W-:Y:S01]  /*9940*/  LEA R8, P0, R16.reuse, R0, 0x1 ;  /* 0x0000000010087211 */ /* 0x048fe200078008ff */
[----:B------:R-:W-:Y:S06]  /*9950*/  STL.64 [R1+0x1618], R4 ;  /* 0x0016180401007387 */ /* 0x000fec0000100a00 */
[----:B------:R-:W3:Y:S01]  /*9960*/  LDC R23, c[0x0][0x268] ;  /* 0x00009a00ff177b82 */ /* 0x000ee20000000800 */
[----:B------:R-:W-:Y:S01]  /*9970*/  LEA.HI.X.SX32 R9, R16, R2, 0x1, P0 ;  /* 0x0000000210097211 */ /* 0x000fe200000f0eff */
[----:B------:R-:W4:Y:S04]  /*9980*/  LDL.LU R15, [R1+0x10] ;  /* 0x00001000010f7983 */ /* 0x000f280000300800 */
[----:B------:R1:W-:Y:S04]  /*9990*/  STL.64 [R1+0x868], R8 ;  /* 0x0008680801007387 */ /* 0x0003e80000100a00 */
[----:B------:R-:W4:Y:S04]  /*99a0*/  LDL.LU R22, [R1+0xc] ;  /* 0x00000c0001167983 */ /* 0x000f280000300800 */
[----:B------:R2:W-:Y:S01]  /*99b0*/  STL.64 [R1+0x860], R20 ;  /* 0x0008601401007387 */ /* 0x0005e20000100a00 */
[----:B-1----:R-:W1:Y:S03]  /*99c0*/  LDC R8, c[0x0][0x268] ;  /* 0x00009a00ff087b82 */ /* 0x002e660000000800 */
[----:B--2---:R-:W2:Y:S01]  /*99d0*/  LDL.LU.64 R20, [R1+0x1630] ;  /* 0x0016300001147983 */ /* 0x004ea20000300a00 */
[----:B0-----:R-:W-:Y:S01]  /*99e0*/  IMAD R6, R6, 0x2, R7 ;  /* 0x0000000206067824 */ /* 0x001fe200078e0207 */
[----:B------:R-:W-:-:S03]  /*99f0*/  LEA R4, P2, R18, R0, 0x1 ;  /* 0x0000000012047211 */ /* 0x000fc600078408ff */
[----:B------:R-:W0:Y:S01]  /*9a00*/  LDC R9, c[0x0][0x268] ;  /* 0x00009a00ff097b82 */ /* 0x000e220000000800 */
[----:B------:R-:W-:Y:S01]  /*9a10*/  LEA.HI.X.SX32 R5, R18, R2, 0x1, P2 ;  /* 0x0000000212057211 */ /* 0x000fe200010f0eff */
[----:B------:R3:W-:Y:S04]  /*9a20*/  STL.64 [R1+0x1610], R6 ;  /* 0x0016100601007387 */ /* 0x0007e80000100a00 */
[----:B------:R2:W-:Y:S01]  /*9a30*/  STL.64 [R1+0x858], R4 ;  /* 0x0008580401007387 */ /* 0x0005e20000100a00 */
[----:B-1----:R-:W-:Y:S02]  /*9a40*/  LEA R8, R8, R6, 0x1 ;  /* 0x0000000608087211 */ /* 0x002fe400078e08ff */
[----:B---3--:R-:W-:-:S04]  /*9a50*/  LEA R6, P0, R19, R0, 0x1 ;  /* 0x0000000013067211 */ /* 0x008fc800078008ff */
[----:B------:R-:W-:Y:S02]  /*9a60*/  LEA.HI.X.SX32 R7, R19, R2, 0x1, P0 ;  /* 0x0000000213077211 */ /* 0x000fe400000f0eff */
[----:B------:R-:W3:Y:S01]  /*9a70*/  LDL.LU R19, [R1+0x14] ;  /* 0x0000140001137983 */ /* 0x000ee20000300800 */
[----:B0-----:R-:W-:-:S05]  /*9a80*/  IMAD R9, R9, 0x2, R8 ;  /* 0x0000000209097824 */ /* 0x001fca00078e0208 */
[----:B------:R-:W-:Y:S02]  /*9a90*/  LEA R12, R10, R9, 0x1 ;  /* 0x000000090a0c7211 */ /* 0x000fe400078e08ff */
[----:B------:R-:W0:Y:S01]  /*9aa0*/  LDC R10, c[0x0][0x268] ;  /* 0x00009a00ff0a7b82 */ /* 0x000e220000000800 */
[----:B------:R-:W-:Y:S02]  /*9ab0*/  STL.64 [R1+0x850], R6 ;  /* 0x0008500601007387 */ /* 0x000fe40000100a00 */
[----:B0-----:R-:W-:Y:S01]  /*9ac0*/  IMAD R10, R10, 0x2, R12 ;  /* 0x000000020a0a7824 */ /* 0x001fe200078e020c */
[CC--:B--2---:R-:W-:Y:S02]  /*9ad0*/  LEA R16, P1, R20.reuse, R0.reuse, 0x1 ;  /* 0x0000000014107211 */ /* 0x0c4fe400078208ff */
[----:B------:R-:W-:Y:S02]  /*9ae0*/  LEA R4, P2, R21, R0, 0x1 ;  /* 0x0000000015047211 */ /* 0x000fe400078408ff */
[----:B------:R-:W-:-:S02]  /*9af0*/  LEA.HI.X.SX32 R17, R20, R2, 0x1, P1 ;  /* 0x0000000214117211 */ /* 0x000fc400008f0eff */
[C---:B------:R-:W-:Y:S02]  /*9b00*/  LEA R20, P0, R28.reuse, R0, 0x1 ;  /* 0x000000001c147211 */ /* 0x040fe400078008ff */
[-C--:B------:R-:W-:Y:S01]  /*9b10*/  LEA.HI.X.SX32 R5, R21, R2.reuse, 0x1, P2 ;  /* 0x0000000215057211 */ /* 0x080fe200010f0eff */
[----:B------:R0:W-:Y:S01]  /*9b20*/  STL.64 [R1+0x848], R16 ;  /* 0x0008481001007387 */ /* 0x0001e20000100a00 */
[----:B------:R-:W-:-:S03]  /*9b30*/  LEA.HI.X.SX32 R21, R28, R2, 0x1, P0 ;  /* 0x000000021c157211 */ /* 0x000fc600000f0eff */
[----:B------:R-:W-:Y:S04]  /*9b40*/  STL.64 [R1+0x840], R4 ;  /* 0x0008400401007387 */ /* 0x000fe80000100a00 */
[----:B------:R1:W-:Y:S01]  /*9b50*/  STL.64 [R1+0x838], R20 ;  /* 0x0008381401007387 */ /* 0x0003e20000100a00 */
[----:B0-----:R-:W0:Y:S01]  /*9b60*/  LDC R17, c[0x0][0x268] ;  /* 0x00009a00ff117b82 */ /* 0x001e220000000800 */
[----:B-1----:R-:W-:Y:S01]  /*9b70*/  IMAD R20, R23, 0x2, R10 ;  /* 0x0000000217147824 */ /* 0x002fe200078e020a */
[----:B------:R-:W-:-:S06]  /*9b80*/  LEA R6, P1, R27, R0, 0x1 ;  /* 0x000000001b067211 */ /* 0x000fcc00078208ff */
[----:B------:R-:W1:Y:S01]  /*9b90*/  LDC R23, c[0x0][0x268] ;  /* 0x00009a00ff177b82 */ /* 0x000e620000000800 */
[----:B------:R-:W-:-:S07]  /*9ba0*/  LEA R4, P2, R26, R0, 0x1 ;  /* 0x000000001a047211 */ /* 0x000fce00078408ff */
[----:B------:R-:W2:Y:S01]  /*9bb0*/  LDC R21, c[0x0][0x268] ;  /* 0x00009a00ff157b82 */ /* 0x000ea20000000800 */
[----:B0-----:R-:W-:-:S04]  /*9bc0*/  LEA R16, R17, R26, 0x1 ;  /* 0x0000001a11107211 */ /* 0x001fc800078e08ff */
[----:B------:R-:W-:Y:S02]  /*9bd0*/  LEA R16, R14, R16, 0x1 ;  /* 0x000000100e107211 */ /* 0x000fe400078e08ff */
[----:B-1----:R-:W-:Y:S02]  /*9be0*/  LEA R14, R23, R20, 0x1 ;  /* 0x00000014170e7211 */ /* 0x002fe400078e08ff */
[----:B------:R-:W0:Y:S01]  /*9bf0*/  LDC R23, c[0x0][0x268] ;  /* 0x00009a00ff177b82 */ /* 0x000e220000000800 */
[-C--:B------:R-:W-:Y:S02]  /*9c00*/  LEA.HI.X.SX32 R7, R27, R2.reuse, 0x1, P1 ;  /* 0x000000021b077211 */ /* 0x080fe400008f0eff */
[----:B------:R-:W-:-:S03]  /*9c10*/  LEA.HI.X.SX32 R5, R26, R2, 0x1, P2 ;  /* 0x000000021a057211 */ /* 0x000fc600010f0eff */
[----:B------:R-:W-:Y:S04]  /*9c20*/  STL.64 [R1+0x830], R6 ;  /* 0x0008300601007387 */ /* 0x000fe80000100a00 */
[----:B------:R4:W-:Y:S02]  /*9c30*/  STL.64 [R1+0x828], R4 ;  /* 0x0008280401007387 */ /* 0x0009e40000100a00 */
[----:B----4-:R-:W-:-:S04]  /*9c40*/  LEA R4, P2, R13, R0, 0x1 ;  /* 0x000000000d047211 */ /* 0x010fc800078408ff */
[----:B------:R-:W-:Y:S01]  /*9c50*/  LEA.HI.X.SX32 R5, R13, R2, 0x1, P2 ;  /* 0x000000020d057211 */ /* 0x000fe200010f0eff */
[----:B0-----:R-:W-:Y:S02]  /*9c60*/  IMAD R13, R23, 0x2, R14 ;  /* 0x00000002170d7824 */ /* 0x001fe400078e020e */
[----:B------:R-:W0:Y:S01]  /*9c70*/  LDC R23, c[0x0][0x268] ;  /* 0x00009a00ff177b82 */ /* 0x000e220000000800 */
[----:B------:R-:W-:Y:S01]  /*9c80*/  IMAD R17, R17, 0x2, R26 ;  /* 0x0000000211117824 */ /* 0x000fe200078e021a */
[----:B------:R-:W-:-:S04]  /*9c90*/  LEA R6, P1, R16, R0, 0x1 ;  /* 0x0000000010067211 */ /* 0x000fc800078208ff */
[C---:B------:R-:W-:Y:S02]  /*9ca0*/  LEA R26, P0, R17.reuse, R0, 0x1 ;  /* 0x00000000111a7211 */ /* 0x040fe400078008ff */
[-C--:B------:R-:W-:Y:S02]  /*9cb0*/  LEA.HI.X.SX32 R7, R16, R2.reuse, 0x1, P1 ;  /* 0x0000000210077211 */ /* 0x080fe400008f0eff */
[----:B------:R-:W-:Y:S02]  /*9cc0*/  LEA.HI.X.SX32 R27, R17, R2, 0x1, P0 ;  /* 0x00000002111b7211 */ /* 0x000fe400000f0eff */
[----:B0-----:R-:W-:Y:S02]  /*9cd0*/  LEA R18, R23, R13, 0x1 ;  /* 0x0000000d17127211 */ /* 0x001fe400078e08ff */
[----:B------:R-:W0:Y:S01]  /*9ce0*/  LDC R23, c[0x0][0x268] ;  /* 0x00009a00ff177b82 */ /* 0x000e220000000800 */
[----:B------:R-:W-:Y:S01]  /*9cf0*/  STL.64 [R1+0x820], R26 ;  /* 0x0008201a01007387 */ /* 0x000fe20000100a00 */
[----:B---3--:R-:W-:-:S03]  /*9d00*/  LEA R16, P0, R19, R0, 0x1 ;  /* 0x0000000013107211 */ /* 0x008fc600078008ff */
[----:B------:R1:W-:Y:S01]  /*9d10*/  STL.64 [R1+0x818], R6 ;  /* 0x0008180601007387 */ /* 0x0003e20000100a00 */
[----:B------:R-:W-:-:S03]  /*9d20*/  LEA.HI.X.SX32 R17, R19, R2, 0x1, P0 ;  /* 0x0000000213117211 */ /* 0x000fc600000f0eff */
[----:B------:R3:W-:Y:S01]  /*9d30*/  STL.64 [R1+0x810], R4 ;  /* 0x0008100401007387 */ /* 0x0007e20000100a00 */
[CC--:B-1----:R-:W-:Y:S02]  /*9d40*/  LEA R6, P1, R15.reuse, R0.reuse, 0x1 ;  /* 0x000000000f067211 */ /* 0x0c2fe400078208ff */
[C---:B---3--:R-:W-:Y:S01]  /*9d50*/  LEA R4, P2, R22.reuse, R0, 0x1 ;  /* 0x0000000016047211 */ /* 0x048fe200078408ff */
[----:B------:R0:W-:Y:S01]  /*9d60*/  STL.64 [R1+0x808], R16 ;  /* 0x0008081001007387 */ /* 0x0001e20000100a00 */
[-C--:B------:R-:W-:Y:S02]  /*9d70*/  LEA.HI.X.SX32 R7, R15, R2.reuse, 0x1, P1 ;  /* 0x000000020f077211 */ /* 0x080fe400008f0eff */
[----:B------:R-:W-:Y:S01]  /*9d80*/  LEA.HI.X.SX32 R5, R22, R2, 0x1, P2 ;  /* 0x0000000216057211 */ /* 0x000fe200010f0eff */
[----:B------:R-:W1:Y:S01]  /*9d90*/  LDC R15, c[0x0][0x268] ;  /* 0x00009a00ff0f7b82 */ /* 0x000e620000000800 */
[----:B------:R-:W-:Y:S01]  /*9da0*/  LEA R22, P0, R11, R0, 0x1 ;  /* 0x000000000b167211 */ /* 0x000fe200078008ff */
[----:B------:R-:W-:Y:S01]  /*9db0*/  STL.64 [R1+0x800], R6 ;  /* 0x0008000601007387 */ /* 0x000fe20000100a00 */
[----:B0-----:R-:W-:-:S02]  /*9dc0*/  IMAD R16, R23, 0x2, R18 ;  /* 0x0000000217107824 */ /* 0x001fc400078e0212 */
[----:B------:R-:W-:Y:S01]  /*9dd0*/  LEA.HI.X.SX32 R23, R11, R2, 0x1, P0 ;  /* 0x000000020b177211 */ /* 0x000fe200000f0eff */
[----:B------:R0:W-:Y:S02]  /*9de0*/  STL.64 [R1+0x7f8], R4 ;  /* 0x0007f80401007387 */ /* 0x0001e40000100a00 */
[----:B------:R-:W3:Y:S02]  /*9df0*/  LDC R17, c[0x0][0x268] ;  /* 0x00009a00ff117b82 */ /* 0x000ee40000000800 */
[----:B------:R-:W4:Y:S04]  /*9e00*/  LDL.LU R11, [R1+0x1628] ;  /* 0x00162800010b7983 */ /* 0x000f280000300800 */
[----:B------:R2:W-:Y:S02]  /*9e10*/  STL.64 [R1+0x7f0], R22 ;  /* 0x0007f01601007387 */ /* 0x0005e40000100a00 */
[----:B0-----:R-:W0:Y:S02]  /*9e20*/  LDC R5, c[0x0][0x268] ;  /* 0x00009a00ff057b82 */ /* 0x001e240000000800 */
[----:B--2---:R-:W2:Y:S01]  /*9e30*/  LDL.LU.64 R22, [R1+0x1620] ;  /* 0x0016200001167983 */ /* 0x004ea20000300a00 */
[----:B------:R-:W-:-:S02]  /*9e40*/  LEA R26, P1, R29, R0, 0x1 ;  /* 0x000000001d1a7211 */ /* 0x000fc400078208ff */
[----:B-1----:R-:W-:Y:S02]  /*9e50*/  LEA R15, R15, R16, 0x1 ;  /* 0x000000100f0f7211 */ /* 0x002fe400078e08ff */
[-C--:B------:R-:W-:Y:S02]  /*9e60*/  LEA R6, P2, R25, R0.reuse, 0x1 ;  /* 0x0000000019067211 */ /* 0x080fe400078408ff */
[C---:B------:R-:W-:Y:S02]  /*9e70*/  LEA R4, P0, R24.reuse, R0, 0x1 ;  /* 0x0000000018047211 */ /* 0x040fe400078008ff */
[-C--:B------:R-:W-:Y:S02]  /*9e80*/  LEA.HI.X.SX32 R27, R29, R2.reuse, 0x1, P1 ;  /* 0x000000021d1b7211 */ /* 0x080fe400008f0eff */
[-C--:B------:R-:W-:Y:S01]  /*9e90*/  LEA.HI.X.SX32 R7, R25, R2.reuse, 0x1, P2 ;  /* 0x0000000219077211 */ /* 0x080fe200010f0eff */
[----:B0-----:R-:W-:Y:S01]  /*9ea0*/  IMAD R19, R5, 0x2, R15 ;  /* 0x0000000205137824 */ /* 0x001fe200078e020f */
[----:B------:R-:W-:Y:S01]  /*9eb0*/  LEA.HI.X.SX32 R5, R24, R2, 0x1, P0 ;  /* 0x0000000218057211 */ /* 0x000fe200000f0eff */
[----:B------:R-:W-:Y:S04]  /*9ec0*/  STL.64 [R1+0x7e8], R26 ;  /* 0x0007e81a01007387 */ /* 0x000fe80000100a00 */
[----:B------:R0:W-:Y:S04]  /*9ed0*/  STL.64 [R1+0x7e0], R6 ;  /* 0x0007e00601007387 */ /* 0x0001e80000100a00 */
[----:B------:R1:W-:Y:S01]  /*9ee0*/  STL.64 [R1+0x7d8], R4 ;  /* 0x0007d80401007387 */ /* 0x0003e20000100a00 */
[----:B0-----:R-:W0:Y:S03]  /*9ef0*/  LDC R7, c[0x0][0x268] ;  /* 0x00009a00ff077b82 */ /* 0x001e260000000800 */
[----:B-1----:R-:W4:Y:S01]  /*9f00*/  LDL.LU.64 R4, [R1+0x1618] ;  /* 0x0016180001047983 */ /* 0x002f220000300a00 */
[----:B------:R-:W-:-:S02]  /*9f10*/  LEA R26, P2, R3, R0, 0x1 ;  /* 0x00000000031a7211 */ /* 0x000fc400078408ff */
[----:B---3--:R-:W-:Y:S02]  /*9f20*/  LEA R17, R17, R19, 0x1 ;  /* 0x0000001311117211 */ /* 0x008fe400078e08ff */
[----:B------:R-:W-:-:S03]  /*9f30*/  LEA.HI.X.SX32 R27, R3, R2, 0x1, P2 ;  /* 0x00000002031b7211 */ /* 0x000fc600010f0eff */
[----:B0-----:R-:W-:Y:S01]  /*9f40*/  IMAD R3, R7, 0x2, R17 ;  /* 0x0000000207037824 */ /* 0x001fe200078e0211 */
[CC--:B--2---:R-:W-:Y:S02]  /*9f50*/  LEA R28, P1, R23.reuse, R0.reuse, 0x1 ;  /* 0x00000000171c7211 */ /* 0x0c4fe400078208ff */
[C---:B------:R-:W-:Y:S02]  /*9f60*/  LEA R6, P0, R22.reuse, R0, 0x1 ;  /* 0x0000000016067211 */ /* 0x040fe400078008ff */
[-C--:B------:R-:W-:Y:S02]  /*9f70*/  LEA.HI.X.SX32 R29, R23, R2.reuse, 0x1, P1 ;  /* 0x00000002171d7211 */ /* 0x080fe400008f0eff */
[----:B------:R-:W-:-:S03]  /*9f80*/  LEA.HI.X.SX32 R7, R22, R2, 0x1, P0 ;  /* 0x0000000216077211 */ /* 0x000fc600000f0eff */
[----:B------:R0:W-:Y:S04]  /*9f90*/  STL.64 [R1+0x7d0], R28 ;  /* 0x0007d01c01007387 */ /* 0x0001e80000100a00 */
[----:B------:R-:W-:Y:S04]  /*9fa0*/  STL.64 [R1+0x7c8], R26 ;  /* 0x0007c81a01007387 */ /* 0x000fe80000100a00 */
[----:B------:R1:W-:Y:S01]  /*9fb0*/  STL.64 [R1+0x7c0], R6 ;  /* 0x0007c00601007387 */ /* 0x0003e20000100a00 */
[----:B0-----:R-:W0:Y:S03]  /*9fc0*/  LDC R28, c[0x0][0x268] ;  /* 0x00009a00ff1c7b82 */ /* 0x001e260000000800 */
[----:B-1----:R-:W2:Y:S01]  /*9fd0*/  LDL.LU.64 R6, [R1+0x1610] ;  /* 0x0016100001067983 */ /* 0x002ea20000300a00 */
[----:B------:R-:W-:-:S02]  /*9fe0*/  LEA R21, R21, R3, 0x1 ;  /* 0x0000000315157211 */ /* 0x000fc400078e08ff */
[----:B----4-:R-:W-:-:S04]  /*9ff0*/  LEA R24, P2, R4, R0, 0x1 ;  /* 0x0000000004187211 */ /* 0x010fc800078408ff */
[----:B------:R-:W-:Y:S01]  /*a000*/  LEA.HI.X.SX32 R25, R4, R2, 0x1, P2 ;  /* 0x0000000204197211 */ /* 0x000fe200010f0eff */
[----:B0-----:R-:W-:Y:S02]  /*a010*/  IMAD R4, R28, 0x2, R21 ;  /* 0x000000021c047824 */ /* 0x001fe400078e0215 */
[----:B------:R-:W0:Y:S01]  /*a020*/  LDC R28, c[0x0][0x268] ;  /* 0x00009a00ff1c7b82 */ /* 0x000e220000000800 */
[----:B------:R-:W-:-:S04]  /*a030*/  LEA R26, P1, R5, R0, 0x1 ;  /* 0x00000000051a7211 */ /* 0x000fc800078208ff */
[----:B------:R-:W-:Y:S02]  /*a040*/  LEA.HI.X.SX32 R27, R5, R2, 0x1, P1 ;  /* 0x00000002051b7211 */ /* 0x000fe400008f0eff */
[----:B0-----:R-:W-:Y:S02]  /*a050*/  LEA R5, R28, R4, 0x1 ;  /* 0x000000041c057211 */ /* 0x001fe400078e08ff */
[----:B------:R-:W0:Y:S01]  /*a060*/  LDC R28, c[0x0][0x268] ;  /* 0x00009a00ff1c7b82 */ /* 0x000e220000000800 */
[----:B------:R-:W-:Y:S04]  /*a070*/  STL.64 [R1+0x7b8], R26 ;  /* 0x0007b81a01007387 */ /* 0x000fe80000100a00 */
[----:B------:R2:W-:Y:S01]  /*a080*/  STL.64 [R1+0x7b0], R24 ;  /* 0x0007b01801007387 */ /* 0x0005e20000100a00 */
[----:B------:R-:W-:-:S04]  /*a090*/  LEA R22, P2, R8, R0, 0x1 ;  /* 0x0000000008167211 */ /* 0x000fc800078408ff */
[----:B------:R-:W-:Y:S02]  /*a0a0*/  LEA.HI.X.SX32 R23, R8, R2, 0x1, P2 ;  /* 0x0000000208177211 */ /* 0x000fe400010f0eff */
[----:B--2---:R-:W-:-:S04]  /*a0b0*/  LEA R24, P1, R6, R0, 0x1 ;  /* 0x0000000006187211 */ /* 0x004fc800078208ff */
[----:B------:R-:W-:Y:S01]  /*a0c0*/  LEA.HI.X.SX32 R25, R6, R2, 0x1, P1 ;  /* 0x0000000206197211 */ /* 0x000fe200008f0eff */
[----:B0-----:R-:W-:Y:S02]  /*a0d0*/  IMAD R6, R28, 0x2, R5 ;  /* 0x000000021c067824 */ /* 0x001fe400078e0205 */
[----:B------:R-:W0:Y:S01]  /*a0e0*/  LDC R28, c[0x0][0x268] ;  /* 0x00009a00ff1c7b82 */ /* 0x000e220000000800 */
[----:B------:R-:W-:-:S04]  /*a0f0*/  LEA R26, P0, R7, R0, 0x1 ;  /* 0x00000000071a7211 */ /* 0x000fc800078008ff */
[----:B------:R-:W-:Y:S02]  /*a100*/  LEA.HI.X.SX32 R27, R7, R2, 0x1, P0 ;  /* 0x00000002071b7211 */ /* 0x000fe400000f0eff */
[----:B0-----:R-:W-:Y:S02]  /*a110*/  LEA R7, R28, R6, 0x1 ;  /* 0x000000061c077211 */ /* 0x001fe400078e08ff */
[----:B------:R-:W0:Y:S01]  /*a120*/  LDC R28, c[0x0][0x268] ;  /* 0x00009a00ff1c7b82 */ /* 0x000e220000000800 */
[----:B------:R1:W-:Y:S02]  /*a130*/  STL.64 [R1+0x7a8], R26 ;  /* 0x0007a81a01007387 */ /* 0x0003e40000100a00 */
[----:B0-----:R-:W-:-:S05]  /*a140*/  IMAD R8, R28, 0x2, R7 ;  /* 0x000000021c087824 */ /* 0x001fca00078e0207 */
[----:B------:R-:W0:Y:S01]  /*a150*/  LDC R28, c[0x0][0x268] ;  /* 0x00009a00ff1c7b82 */ /* 0x000e220000000800 */
[----:B-1----:R-:W-:-:S04]  /*a160*/  LEA R26, P0, R9, R0, 0x1 ;  /* 0x00000000091a7211 */ /* 0x002fc800078008ff */
[----:B------:R-:W-:Y:S01]  /*a170*/  LEA.HI.X.SX32 R27, R9, R2, 0x1, P0 ;  /* 0x00000002091b7211 */ /* 0x000fe200000f0eff */
[----:B------:R-:W-:Y:S01]  /*a180*/  STL.64 [R1+0x7a0], R24 ;  /* 0x0007a01801007387 */ /* 0x000fe20000100a00 */
[----:B0-----:R-:W-:Y:S02]  /*a190*/  LEA R9, R28, R8, 0x1 ;  /* 0x000000081c097211 */ /* 0x001fe400078e08ff */
[----:B------:R-:W0:Y:S01]  /*a1a0*/  LDC R28, c[0x0][0x268] ;  /* 0x00009a00ff1c7b82 */ /* 0x000e220000000800 */
[----:B------:R1:W-:Y:S02]  /*a1b0*/  STL.64 [R1+0x798], R22 ;  /* 0x0007981601007387 */ /* 0x0003e40000100a00 */
[----:B-1----:R-:W-:-:S04]  /*a1c0*/  LEA R22, P2, R10, R0, 0x1 ;  /* 0x000000000a167211 */ /* 0x002fc800078408ff */
[----:B------:R-:W-:Y:S01]  /*a1d0*/  LEA.HI.X.SX32 R23, R10, R2, 0x1, P2 ;  /* 0x000000020a177211 */ /* 0x000fe200010f0eff */
[----:B0-----:R-:W-:Y:S02]  /*a1e0*/  IMAD R10, R28, 0x2, R9 ;  /* 0x000000021c0a7824 */ /* 0x001fe400078e0209 */
[----:B------:R-:W0:Y:S01]  /*a1f0*/  LDC R28, c[0x0][0x268] ;  /* 0x00009a00ff1c7b82 */ /* 0x000e220000000800 */
[----:B------:R-:W-:-:S04]  /*a200*/  LEA R24, P1, R12, R0, 0x1 ;  /* 0x000000000c187211 */ /* 0x000fc800078208ff */
        /* <DEDUP_REMOVED lines=9> */
[----:B------:R1:W-:Y:S01]  /*a2a0*/  STL.64 [R1+0x780], R22 ;  /* 0x0007801601007387 */ /* 0x0003e20000100a00 */
[----:B------:R-:W-:-:S04]  /*a2b0*/  LEA R26, P0, R20, R0, 0x1 ;  /* 0x00000000141a7211 */ /* 0x000fc800078008ff */
[----:B------:R-:W-:Y:S02]  /*a2c0*/  LEA.HI.X.SX32 R27, R20, R2, 0x1, P0 ;  /* 0x00000002141b7211 */ /* 0x000fe400000f0eff */
[----:B-1----:R-:W-:-:S04]  /*a2d0*/  LEA R22, P2, R13, R0, 0x1 ;  /* 0x000000000d167211 */ /* 0x002fc800078408ff */
[----:B------:R-:W-:Y:S02]  /*a2e0*/  LEA.HI.X.SX32 R23, R13, R2, 0x1, P2 ;  /* 0x000000020d177211 */ /* 0x000fe400010f0eff */
[----:B0-----:R-:W-:Y:S02]  /*a2f0*/  LEA R13, R28, R14, 0x1 ;  /* 0x0000000e1c0d7211 */ /* 0x001fe400078e08ff */
[----:B------:R-:W0:Y:S01]  /*a300*/  LDC R28, c[0x0][0x268] ;  /* 0x00009a00ff1c7b82 */ /* 0x000e220000000800 */
[----:B------:R1:W-:Y:S04]  /*a310*/  STL.64 [R1+0x778], R26 ;  /* 0x0007781a01007387 */ /* 0x0003e80000100a00 */
[----:B------:R2:W-:Y:S04]  /*a320*/  STL.64 [R1+0x770], R24 ;  /* 0x0007701801007387 */ /* 0x0005e80000100a00 */
[----:B------:R3:W-:Y:S01]  /*a330*/  STL.64 [R1+0x768], R22 ;  /* 0x0007681601007387 */ /* 0x0007e20000100a00 */
[----:B-1----:R-:W-:-:S02]  /*a340*/  LEA R26, P0, R18, R0, 0x1 ;  /* 0x00000000121a7211 */ /* 0x002fc400078008ff */
[----:B--2---:R-:W-:Y:S02]  /*a350*/  LEA R24, P1, R16, R0, 0x1 ;  /* 0x0000000010187211 */ /* 0x004fe400078208ff */
[----:B------:R-:W-:Y:S02]  /*a360*/  LEA.HI.X.SX32 R27, R18, R2, 0x1, P0 ;  /* 0x00000002121b7211 */ /* 0x000fe400000f0eff */
[C---:B---3--:R-:W-:Y:S02]  /*a370*/  LEA R22, P2, R15.reuse, R0, 0x1 ;  /* 0x000000000f167211 */ /* 0x048fe400078408ff */
[-C--:B------:R-:W-:Y:S02]  /*a380*/  LEA.HI.X.SX32 R25, R16, R2.reuse, 0x1, P1 ;  /* 0x0000000210197211 */ /* 0x080fe400008f0eff */
[----:B------:R-:W-:Y:S01]  /*a390*/  LEA.HI.X.SX32 R23, R15, R2, 0x1, P2 ;  /* 0x000000020f177211 */ /* 0x000fe200010f0eff */
[----:B------:R-:W-:Y:S04]  /*a3a0*/  STL.64 [R1+0x760], R26 ;  /* 0x0007601a01007387 */ /* 0x000fe80000100a00 */
[----:B------:R-:W-:Y:S04]  /*a3b0*/  STL.64 [R1+0x758], R24 ;  /* 0x0007581801007387 */ /* 0x000fe80000100a00 */
[----:B------:R1:W-:Y:S02]  /*a3c0*/  STL.64 [R1+0x750], R22 ;  /* 0x0007501601007387 */ /* 0x0003e40000100a00 */
[----:B-1----:R-:W-:-:S04]  /*a3d0*/  LEA R22, P2, R3, R0, 0x1 ;  /* 0x0000000003167211 */ /* 0x002fc800078408ff */
[----:B------:R-:W-:Y:S01]  /*a3e0*/  LEA.HI.X.SX32 R23, R3, R2, 0x1, P2 ;  /* 0x0000000203177211 */ /* 0x000fe200010f0eff */
[----:B0-----:R-:W-:Y:S02]  /*a3f0*/  IMAD R3, R28, 0x2, R13 ;  /* 0x000000021c037824 */ /* 0x001fe400078e020d */
[----:B------:R-:W0:Y:S01]  /*a400*/  LDC R28, c[0x0][0x268] ;  /* 0x00009a00ff1c7b82 */ /* 0x000e220000000800 */
[-C--:B------:R-:W-:Y:S02]  /*a410*/  LEA R24, P1, R17, R0.reuse, 0x1 ;  /* 0x0000000011187211 */ /* 0x080fe400078208ff */
[----:B------:R-:W-:Y:S02]  /*a420*/  LEA R16, P2, R5, R0, 0x1 ;  /* 0x0000000005107211 */ /* 0x000fe400078408ff */
[----:B0-----:R-:W-:-:S03]  /*a430*/  LEA R15, R28, R3, 0x1 ;  /* 0x000000031c0f7211 */ /* 0x001fc600078e08ff */
[----:B------:R-:W0:Y:S01]  /*a440*/  LDC R28, c[0x0][0x268] ;  /* 0x00009a00ff1c7b82 */ /* 0x000e220000000800 */
[-C--:B------:R-:W-:Y:S02]  /*a450*/  LEA.HI.X.SX32 R25, R17, R2.reuse, 0x1, P1 ;  /* 0x0000000211197211 */ /* 0x080fe400008f0eff */
[----:B------:R-:W-:Y:S02]  /*a460*/  LEA.HI.X.SX32 R17, R5, R2, 0x1, P2 ;  /* 0x0000000205117211 */ /* 0x000fe400010f0eff */
[C---:B------:R-:W-:Y:S01]  /*a470*/  LEA R26, P0, R19.reuse, R0, 0x1 ;  /* 0x00000000131a7211 */ /* 0x040fe200078008ff */
[----:B0-----:R-:W-:Y:S02]  /*a480*/  IMAD R5, R28, 0x2, R15 ;  /* 0x000000021c057824 */ /* 0x001fe400078e020f */
[----:B------:R-:W0:Y:S01]  /*a490*/  LDC R28, c[0x0][0x268] ;  /* 0x00009a00ff1c7b82 */ /* 0x000e220000000800 */
[----:B------:R-:W-:Y:S02]  /*a4a0*/  LEA.HI.X.SX32 R27, R19, R2, 0x1, P0 ;  /* 0x00000002131b7211 */ /* 0x000fe400000f0eff */
[----:B------:R-:W-:-:S03]  /*a4b0*/  LEA R18, P1, R4, R0, 0x1 ;  /* 0x0000000004127211 */ /* 0x000fc600078208ff */
[----:B------:R-:W-:Y:S01]  /*a4c0*/  STL.64 [R1+0x748], R26 ;  /* 0x0007481a01007387 */ /* 0x000fe20000100a00 */
[----:B------:R-:W-:-:S03]  /*a4d0*/  LEA.HI.X.SX32 R19, R4, R2, 0x1, P1 ;  /* 0x0000000204137211 */ /* 0x000fc600008f0eff */
[----:B------:R-:W-:Y:S04]  /*a4e0*/  STL.64 [R1+0x740], R24 ;  /* 0x0007401801007387 */ /* 0x000fe80000100a00 */
[----:B------:R1:W-:Y:S01]  /*a4f0*/  STL.64 [R1+0x738], R22 ;  /* 0x0007381601007387 */ /* 0x0003e20000100a00 */
[----:B0-----:R-:W-:Y:S02]  /*a500*/  LEA R4, R28, R5, 0x1 ;  /* 0x000000051c047211 */ /* 0x001fe400078e08ff */
[----:B------:R-:W0:Y:S01]  /*a510*/  LDC R28, c[0x0][0x268] ;  /* 0x00009a00ff1c7b82 */ /* 0x000e220000000800 */
[----:B-1----:R-:W-:-:S04]  /*a520*/  LEA R22, P0, R21, R0, 0x1 ;  /* 0x0000000015167211 */ /* 0x002fc800078008ff */
[----:B------:R-:W-:-:S05]  /*a530*/  LEA.HI.X.SX32 R23, R21, R2, 0x1, P0 ;  /* 0x0000000215177211 */ /* 0x000fca00000f0eff */
[----:B------:R-:W-:Y:S04]  /*a540*/  STL.64 [R1+0x730], R22 ;  /* 0x0007301601007387 */ /* 0x000fe80000100a00 */
[----:B------:R-:W-:Y:S04]  /*a550*/  STL.64 [R1+0x728], R18 ;  /* 0x0007281201007387 */ /* 0x000fe80000100a00 */
[----:B------:R1:W-:Y:S02]  /*a560*/  STL.64 [R1+0x720], R16 ;  /* 0x0007201001007387 */ /* 0x0003e40000100a00 */
[----:B-1----:R-:W-:-:S04]  /*a570*/  LEA R16, P2, R8, R0, 0x1 ;  /* 0x0000000008107211 */ /* 0x002fc800078408ff */
[----:B------:R-:W-:-:S05]  /*a580*/  LEA.HI.X.SX32 R17, R8, R2, 0x1, P2 ;  /* 0x0000000208117211 */ /* 0x000fca00010f0eff */
[----:B------:R0:W-:Y:S02]  /*a590*/  STL.64 [R1+0x708], R16 ;  /* 0x0007081001007387 */ /* 0x0001e40000100a00 */
[----:B0-----:R-:W-:Y:S02]  /*a5a0*/  IMAD R16, R28, 0x2, R4 ;  /* 0x000000021c107824 */ /* 0x001fe400078e0204 */
[----:B------:R-:W0:Y:S03]  /*a5b0*/  LDC R28, c[0x0][0x268] ;  /* 0x00009a00ff1c7b82 */ /* 0x000e260000000800 */
[----:B0-----:R-:W-:-:S05]  /*a5c0*/  LEA R8, R28, R16, 0x1 ;  /* 0x000000101c087211 */ /* 0x001fca00078e08ff */
[----:B------:R-:W0:Y:S01]  /*a5d0*/  LDC R28, c[0x0][0x268] ;  /* 0x00009a00ff1c7b82 */ /* 0x000e220000000800 */
[----:B------:R-:W-:-:S04]  /*a5e0*/  LEA R20, P0, R6, R0, 0x1 ;  /* 0x0000000006147211 */ /* 0x000fc800078008ff */
[----:B------:R-:W-:Y:S01]  /*a5f0*/  LEA.HI.X.SX32 R21, R6, R2, 0x1, P0 ;  /* 0x0000000206157211 */ /* 0x000fe200000f0eff */
[----:B0-----:R-:W-:Y:S02]  /*a600*/  IMAD R17, R28, 0x2, R8 ;  /* 0x000000021c117824 */ /* 0x001fe400078e0208 */
[----:B------:R-:W0:Y:S02]  /*a610*/  LDC R28, c[0x0][0x268] ;  /* 0x00009a00ff1c7b82 */ /* 0x000e240000000800 */
[----:B------:R1:W-:Y:S02]  /*a620*/  STL.64 [R1+0x718], R20 ;  /* 0x0007181401007387 */ /* 0x0003e40000100a00 */
[----:B-1----:R-:W-:-:S04]  /*a630*/  LEA R20, P0, R9, R0, 0x1 ;  /* 0x0000000009147211 */ /* 0x002fc800078008ff */
[----:B------:R-:W-:Y:S02]  /*a640*/  LEA.HI.X.SX32 R21, R9, R2, 0x1, P0 ;  /* 0x0000000209157211 */ /* 0x000fe400000f0eff */
[----:B0-----:R-:W-:Y:S02]  /*a650*/  LEA R9, R28, R17, 0x1 ;  /* 0x000000111c097211 */ /* 0x001fe400078e08ff */
[----:B------:R-:W0:Y:S01]  /*a660*/  LDC R28, c[0x0][0x268] ;  /* 0x00009a00ff1c7b82 */ /* 0x000e220000000800 */
[----:B------:R-:W-:-:S04]  /*a670*/  LEA R18, P1, R7, R0, 0x1 ;  /* 0x0000000007127211 */ /* 0x000fc800078208ff */
[----:B------:R-:W-:-:S05]  /*a680*/  LEA.HI.X.SX32 R19, R7, R2, 0x1, P1 ;  /* 0x0000000207137211 */ /* 0x000fca00008f0eff */
[----:B------:R1:W-:Y:S02]  /*a690*/  STL.64 [R1+0x710], R18 ;  /* 0x0007101201007387 */ /* 0x0003e40000100a00 */
[----:B-1----:R-:W-:-:S04]  /*a6a0*/  LEA R18, P1, R10, R0, 0x1 ;  /* 0x000000000a127211 */ /* 0x002fc800078208ff */
[----:B------:R-:W-:Y:S01]  /*a6b0*/  LEA.HI.X.SX32 R19, R10, R2, 0x1, P1 ;  /* 0x000000020a137211 */ /* 0x000fe200008f0eff */
[----:B0-----:R-:W-:Y:S02]  /*a6c0*/  IMAD R10, R28, 0x2, R9 ;  /* 0x000000021c0a7824 */ /* 0x001fe400078e0209 */
[----:B------:R-:W0:Y:S01]  /*a6d0*/  LDC R28, c[0x0][0x268] ;  /* 0x00009a00ff1c7b82 */ /* 0x000e220000000800 */
[C---:B------:R-:W-:Y:S01]  /*a6e0*/  LEA R6, P2, R12.reuse, R0, 0x1 ;  /* 0x000000000c067211 */ /* 0x040fe200078408ff */
[----:B------:R1:W-:Y:S03]  /*a6f0*/  STL.64 [R1+0x700], R20 ;  /* 0x0007001401007387 */ /* 0x0003e60000100a00 */
[----:B------:R-:W-:Y:S01]  /*a700*/  LEA.HI.X.SX32 R7, R12, R2, 0x1, P2 ;  /* 0x000000020c077211 */ /* 0x000fe200010f0eff */
[----:B------:R2:W-:Y:S04]  /*a710*/  STL.64 [R1+0x6f8], R18 ;  /* 0x0006f81201007387 */ /* 0x0005e80000100a00 */
[----:B------:R3:W-:Y:S01]  /*a720*/  STL.64 [R1+0x6f0], R6 ;  /* 0x0006f00601007387 */ /* 0x0007e20000100a00 */
[----:B-1----:R-:W-:-:S02]  /*a730*/  LEA R20, P0, R14, R0, 0x1 ;  /* 0x000000000e147211 */ /* 0x002fc400078008ff */
[----:B--2---:R-:W-:Y:S02]  /*a740*/  LEA R18, P1, R13, R0, 0x1 ;  /* 0x000000000d127211 */ /* 0x004fe400078208ff */
[----:B0-----:R-:W-:Y:S02]  /*a750*/  LEA R12, R28, R10, 0x1 ;  /* 0x0000000a1c0c7211 */ /* 0x001fe400078e08ff */
[----:B------:R-:W0:Y:S01]  /*a760*/  LDC R28, c[0x0][0x268] ;  /* 0x00009a00ff1c7b82 */ /* 0x000e220000000800 */
[----:B---3--:R-:W-:Y:S02]  /*a770*/  LEA R6, P2, R3, R0, 0x1 ;  /* 0x0000000003067211 */ /* 0x008fe400078408ff */
[-C--:B------:R-:W-:Y:S02]  /*a780*/  LEA.HI.X.SX32 R21, R14, R2.reuse, 0x1, P0 ;  /* 0x000000020e157211 */ /* 0x080fe400000f0eff */
[-C--:B------:R-:W-:Y:S02]  /*a790*/  LEA.HI.X.SX32 R19, R13, R2.reuse, 0x1, P1 ;  /* 0x000000020d137211 */ /* 0x080fe400008f0eff */
[----:B------:R-:W-:Y:S01]  /*a7a0*/  LEA.HI.X.SX32 R7, R3, R2, 0x1, P2 ;  /* 0x0000000203077211 */ /* 0x000fe200010f0eff */
[----:B------:R-:W-:Y:S04]  /*a7b0*/  STL.64 [R1+0x6e8], R20 ;  /* 0x0006e81401007387 */ /* 0x000fe80000100a00 */
[----:B------:R-:W-:Y:S04]  /*a7c0*/  STL.64 [R1+0x6e0], R18 ;  /* 0x0006e01201007387 */ /* 0x000fe80000100a00 */
[----:B------:R1:W-:Y:S02]  /*a7d0*/  STL.64 [R1+0x6d8], R6 ;  /* 0x0006d80601007387 */ /* 0x0003e40000100a00 */
[----:B-1----:R-:W-:-:S04]  /*a7e0*/  LEA R6, P2, R4, R0, 0x1 ;  /* 0x0000000004067211 */ /* 0x002fc800078408ff */
[----:B------:R-:W-:-:S05]  /*a7f0*/  LEA.HI.X.SX32 R7, R4, R2, 0x1, P2 ;  /* 0x0000000204077211 */ /* 0x000fca00010f0eff */
[----:B------:R0:W-:Y:S02]  /*a800*/  STL.64 [R1+0x6c0], R6 ;  /* 0x0006c00601007387 */ /* 0x0001e40000100a00 */
[----:B0-----:R-:W-:Y:S02]  /*a810*/  IMAD R6, R28, 0x2, R12 ;  /* 0x000000021c067824 */ /* 0x001fe400078e020c */
[----:B------:R-:W0:Y:S01]  /*a820*/  LDC R28, c[0x0][0x268] ;  /* 0x00009a00ff1c7b82 */ /* 0x000e220000000800 */
[-C--:B------:R-:W-:Y:S02]  /*a830*/  LEA R18, P1, R5, R0.reuse, 0x1 ;  /* 0x0000000005127211 */ /* 0x080fe400078208ff */
[----:B------:R-:W-:Y:S02]  /*a840*/  LEA R20, P0, R15, R0, 0x1 ;  /* 0x000000000f147211 */ /* 0x000fe400078008ff */
[----:B------:R-:W-:Y:S02]  /*a850*/  LEA.HI.X.SX32 R19, R5, R2, 0x1, P1 ;  /* 0x0000000205137211 */ /* 0x000fe400008f0eff */
[----:B0-----:R-:W-:-:S02]  /*a860*/  LEA R7, R28, R6, 0x1 ;  /* 0x000000061c077211 */ /* 0x001fc400078e08ff */
[----:B------:R-:W0:Y:S01]  /*a870*/  LDC R28, c[0x0][0x268] ;  /* 0x00009a00ff1c7b82 */ /* 0x000e220000000800 */
[C---:B------:R-:W-:Y:S02]  /*a880*/  LEA R14, P1, R8.reuse, R0, 0x1 ;  /* 0x00000000080e7211 */ /* 0x040fe400078208ff */
[-C--:B------:R-:W-:Y:S02]  /*a890*/  LEA.HI.X.SX32 R21, R15, R2.reuse, 0x1, P0 ;  /* 0x000000020f157211 */ /* 0x080fe400000f0eff */
[----:B------:R-:W-:Y:S01]  /*a8a0*/  LEA.HI.X.SX32 R15, R8, R2, 0x1, P1 ;  /* 0x00000002080f7211 */ /* 0x000fe200008f0eff */
[----:B0-----:R-:W-:Y:S02]  /*a8b0*/  IMAD R8, R28, 0x2, R7 ;  /* 0x000000021c087824 */ /* 0x001fe400078e0207 */
[----:B------:R-:W0:Y:S01]  /*a8c0*/  LDC R28, c[0x0][0x268] ;  /* 0x00009a00ff1c7b82 */ /* 0x000e220000000800 */
[----:B------:R-:W-:Y:S01]  /*a8d0*/  STL.64 [R1+0x6d0], R20 ;  /* 0x0006d01401007387 */ /* 0x000fe20000100a00 */
[----:B------:R-:W-:-:S03]  /*a8e0*/  LEA R4, P2, R17, R0, 0x1 ;  /* 0x0000000011047211 */ /* 0x000fc600078408ff */
[----:B------:R1:W-:Y:S01]  /*a8f0*/  STL.64 [R1+0x6c8], R18 ;  /* 0x0006c81201007387 */ /* 0x0003e20000100a00 */
[----:B------:R-:W-:Y:S02]  /*a900*/  LEA.HI.X.SX32 R5, R17, R2, 0x1, P2 ;  /* 0x0000000211057211 */ /* 0x000fe400010f0eff */
[----:B-1----:R-:W-:Y:S02]  /*a910*/  LEA R18, P0, R16, R0, 0x1 ;  /* 0x0000000010127211 */ /* 0x002fe400078008ff */
[----:B0-----:R-:W-:Y:S02]  /*a920*/  LEA R3, R28, R8, 0x1 ;  /* 0x000000081c037211 */ /* 0x001fe400078e08ff */
[----:B------:R-:W0:Y:S01]  /*a930*/  LDC R28, c[0x0][0x268] ;  /* 0x00009a00ff1c7b82 */ /* 0x000e220000000800 */
        /* <DEDUP_REMOVED lines=9> */
[CC--:B------:R-:W-:Y:S02]  /*a9d0*/  LEA R16, P0, R9.reuse, R0.reuse, 0x1 ;  /* 0x0000000009107211 */ /* 0x0c0fe400078008ff */
[C---:B------:R-:W-:Y:S02]  /*a9e0*/  LEA R14, P1, R10.reuse, R0, 0x1 ;  /* 0x000000000a0e7211 */ /* 0x040fe400078208ff */
[-C--:B------:R-:W-:Y:S02]  /*a9f0*/  LEA.HI.X.SX32 R17, R9, R2.reuse, 0x1, P0 ;  /* 0x0000000209117211 */ /* 0x080fe400000f0eff */
[----:B------:R-:W-:-:S02]  /*aa00*/  LEA.HI.X.SX32 R15, R10, R2, 0x1, P1 ;  /* 0x000000020a0f7211 */ /* 0x000fc400008f0eff */
[----:B0-----:R-:W-:Y:S02]  /*aa10*/  LEA R5, R28, R4, 0x1 ;  /* 0x000000041c057211 */ /* 0x001fe400078e08ff */
[----:B------:R-:W0:Y:S01]  /*aa20*/  LDC R28, c[0x0][0x268] ;  /* 0x00009a00ff1c7b82 */ /* 0x000e220000000800 */
[----:B------:R1:W-:Y:S01]  /*aa30*/  STL.64 [R1+0x6a0], R16 ;  /* 0x0006a01001007387 */ /* 0x0003e20000100a00 */
[----:B------:R-:W-:-:S03]  /*aa40*/  LEA R12, P2, R8, R0, 0x1 ;  /* 0x00000000080c7211 */ /* 0x000fc600078408ff */
[----:B------:R2:W-:Y:S01]  /*aa50*/  STL.64 [R1+0x698], R14 ;  /* 0x0006980e01007387 */ /* 0x0005e20000100a00 */
[----:B------:R-:W-:Y:S02]  /*aa60*/  LEA.HI.X.SX32 R13, R8, R2, 0x1, P2 ;  /* 0x00000002080d7211 */ /* 0x000fe400010f0eff */
[CC--:B-1----:R-:W-:Y:S02]  /*aa70*/  LEA R16, P0, R6.reuse, R0.reuse, 0x1 ;  /* 0x0000000006107211 */ /* 0x0c2fe400078008ff */
[C---:B--2---:R-:W-:Y:S02]  /*aa80*/  LEA R14, P1, R7.reuse, R0, 0x1 ;  /* 0x00000000070e7211 */ /* 0x044fe400078208ff */
[-C--:B------:R-:W-:Y:S02]  /*aa90*/  LEA.HI.X.SX32 R17, R6, R2.reuse, 0x1, P0 ;  /* 0x0000000206117211 */ /* 0x080fe400000f0eff */
[----:B------:R-:W-:Y:S01]  /*aaa0*/  LEA.HI.X.SX32 R15, R7, R2, 0x1, P1 ;  /* 0x00000002070f7211 */ /* 0x000fe200008f0eff */
[----:B0-----:R-:W-:-:S02]  /*aab0*/  IMAD R6, R28, 0x2, R5 ;  /* 0x000000021c067824 */ /* 0x001fc400078e0205 */
[----:B------:R0:W-:Y:S04]  /*aac0*/  STL.64 [R1+0x688], R16 ;  /* 0x0006881001007387 */ /* 0x0001e80000100a00 */
[----:B------:R1:W-:Y:S01]  /*aad0*/  STL.64 [R1+0x680], R14 ;  /* 0x0006800e01007387 */ /* 0x0003e20000100a00 */
[----:B------:R-:W-:-:S03]  /*aae0*/  LEA R8, P3, R6, R0, 0x1 ;  /* 0x0000000006087211 */ /* 0x000fc600078608ff */
[----:B------:R2:W-:Y:S01]  /*aaf0*/  STL.64 [R1+0x678], R12 ;  /* 0x0006780c01007387 */ /* 0x0005e20000100a00 */
[CC--:B0-----:R-:W-:Y:S02]  /*ab00*/  LEA R16, P0, R3.reuse, R0.reuse, 0x1 ;  /* 0x0000000003107211 */ /* 0x0c1fe400078008ff */
[C---:B-1----:R-:W-:Y:S02]  /*ab10*/  LEA R14, P1, R4.reuse, R0, 0x1 ;  /* 0x00000000040e7211 */ /* 0x042fe400078208ff */
[----:B------:R-:W-:Y:S02]  /*ab20*/  LEA.HI.X.SX32 R17, R3, R2, 0x1, P0 ;  /* 0x0000000203117211 */ /* 0x000fe400000f0eff */
[C---:B--2---:R-:W-:Y:S02]  /*ab30*/  LEA R12, P2, R5.reuse, R0, 0x1 ;  /* 0x00000000050c7211 */ /* 0x044fe400078408ff */
[-C--:B------:R-:W-:Y:S02]  /*ab40*/  LEA.HI.X.SX32 R15, R4, R2.reuse, 0x1, P1 ;  /* 0x00000002040f7211 */ /* 0x080fe400008f0eff */
[-C--:B------:R-:W-:Y:S01]  /*ab50*/  LEA.HI.X.SX32 R13, R5, R2.reuse, 0x1, P2 ;  /* 0x00000002050d7211 */ /* 0x080fe200010f0eff */
[C---:B------:R-:W-:Y:S01]  /*ab60*/  IMAD R0, R11.reuse, 0x9, RZ ;  /* 0x000000090b007824 */ /* 0x040fe200078e02ff */
[----:B------:R-:W-:Y:S01]  /*ab70*/  LEA.HI.X.SX32 R9, R6, R2, 0x1, P3 ;  /* 0x0000000206097211 */ /* 0x000fe200018f0eff */
[----:B------:R-:W-:Y:S01]  /*ab80*/  STL.64 [R1+0x670], R16 ;  /* 0x0006701001007387 */ /* 0x000fe20000100a00 */
[----:B------:R-:W-:-:S03]  /*ab90*/  IMAD R6, R11, 0xd, RZ ;  /* 0x0000000d0b067824 */ /* 0x000fc600078e02ff */
[----:B------:R-:W-:Y:S01]  /*aba0*/  STL.64 [R1+0x668], R14 ;  /* 0x0006680e01007387 */ /* 0x000fe20000100a00 */
[----:B------:R-:W-:-:S03]  /*abb0*/  IMAD R7, R11, 0xe, RZ ;  /* 0x0000000e0b077824 */ /* 0x000fc600078e02ff */
[----:B------:R-:W-:Y:S04]  /*abc0*/  STL.64 [R1+0x660], R12 ;  /* 0x0006600c01007387 */ /* 0x000fe80000100a00 */
[----:B------:R0:W-:Y:S04]  /*abd0*/  STL.64 [R1+0x658], R8 ;  /* 0x0006580801007387 */ /* 0x0001e80000100a00 */
[----:B------:R1:W-:Y:S01]  /*abe0*/  STL [R1+0x6c], R0 ;  /* 0x00006c0001007387 */ /* 0x0003e20000100800 */
[----:B------:R-:W-:-:S03]  /*abf0*/  IMAD R2, R11, 0x26, RZ ;  /* 0x000000260b027824 */ /* 0x000fc600078e02ff */
[----:B------:R2:W-:Y:S01]  /*ac00*/  STL.64 [R1+0x1608], R6 ;  /* 0x0016080601007387 */ /* 0x0005e20000100a00 */
[C---:B0-----:R-:W-:Y:S01]  /*ac10*/  IMAD R8, R11.reuse, 0xf, RZ ;  /* 0x0000000f0b087824 */ /* 0x041fe200078e02ff */
[C---:B------:R-:W-:Y:S01]  /*ac20*/  SHF.L.U32 R9, R11.reuse, 0x4, RZ ;  /* 0x000000040b097819 */ /* 0x040fe200000006ff */
[----:B-1----:R-:W-:-:S04]  /*ac30*/  IMAD R0, R11, 0x24, RZ ;  /* 0x000000240b007824 */ /* 0x002fc800078e02ff */
[----:B------:R-:W-:Y:S01]  /*ac40*/  STL.64 [R1+0x1600], R8 ;  /* 0x0016000801007387 */ /* 0x000fe20000100a00 */
[----:B--2---:R-:W-:-:S03]  /*ac50*/  IMAD R6, R11, 0x25, RZ ;  /* 0x000000250b067824 */ /* 0x004fc600078e02ff */
[----:B------:R0:W-:Y:S04]  /*ac60*/  STL [R1], R0 ;  /* 0x0000000001007387 */ /* 0x0001e80000100800 */
[----:B------:R1:W-:Y:S01]  /*ac70*/  STL [R1+0x4], R6 ;  /* 0x0000040601007387 */ /* 0x0003e20000100800 */
[----:B0-----:R-:W-:-:S03]  /*ac80*/  IMAD R0, R11, 0x27, RZ ;  /* 0x000000270b007824 */ /* 0x001fc600078e02ff */
[----:B------:R0:W-:Y:S01]  /*ac90*/  STL [R1+0x8], R2 ;  /* 0x0000080201007387 */ /* 0x0001e20000100800 */
[----:B-1----:R-:W-:-:S03]  /*aca0*/  IMAD R6, R11, 0x28, RZ ;  /* 0x000000280b067824 */ /* 0x002fc600078e02ff */
[----:B------:R1:W-:Y:S01]  /*acb0*/  STL [R1+0xc], R0 ;  /* 0x00000c0001007387 */ /* 0x0003e20000100800 */
[----:B0-----:R-:W-:-:S03]  /*acc0*/  IMAD R2, R11, 0x29, RZ ;  /* 0x000000290b027824 */ /* 0x001fc600078e02ff */
[----:B------:R0:W-:Y:S01]  /*acd0*/  STL [R1+0x10], R6 ;  /* 0x0000100601007387 */ /* 0x0001e20000100800 */
[----:B-1----:R-:W-:-:S03]  /*ace0*/  IMAD R0, R11, 0x2a, RZ ;  /* 0x0000002a0b007824 */ /* 0x002fc600078e02ff */
[----:B------:R1:W-:Y:S04]  /*acf0*/  STL [R1+0x14], R2 ;  /* 0x0000140201007387 */ /* 0x0003e80000100800 */
[----:B------:R2:W-:Y:S01]  /*ad00*/  STL [R1+0x18], R0 ;  /* 0x0000180001007387 */ /* 0x0005e20000100800 */
[C---:B0-----:R-:W-:Y:S02]  /*ad10*/  IMAD R6, R11.reuse, 0x2b, RZ ;  /* 0x0000002b0b067824 */ /* 0x041fe400078e02ff */
[----:B-1----:R-:W-:-:S03]  /*ad20*/  IMAD R2, R11, 0x2c, RZ ;  /* 0x0000002c0b027824 */ /* 0x002fc600078e02ff */
[----:B------:R0:W-:Y:S01]  /*ad30*/  STL [R1+0x1c], R6 ;  /* 0x00001c0601007387 */ /* 0x0001e20000100800 */
[----:B--2---:R-:W-:-:S03]  /*ad40*/  IMAD R0, R11, 0x2d, RZ ;  /* 0x0000002d0b007824 */ /* 0x004fc600078e02ff */
        /* <DEDUP_REMOVED lines=28> */
[----:B------:R-:W-:Y:S01]  /*af10*/  STL [R1+0x58], R6 ;  /* 0x0000580601007387 */ /* 0x000fe20000100800 */
[----:B--2---:R-:W-:-:S03]  /*af20*/  IMAD R0, R11, 0x3c, RZ ;  /* 0x0000003c0b007824 */ /* 0x004fc600078e02ff */
[----:B------:R-:W-:Y:S04]  /*af30*/  STL [R1+0x5c], R2 ;  /* 0x00005c0201007387 */ /* 0x000fe80000100800 */
[----:B------:R0:W-:Y:S02]  /*af40*/  STL [R1+0x60], R0 ;  /* 0x0000600001007387 */ /* 0x0001e40000100800 */
[----:B0-----:R-:W0:Y:S01]  /*af50*/  S2R R0, SR_TID.X ;  /* 0x0000000000007919 */ /* 0x001e220000002100 */
[C---:B------:R-:W-:Y:S02]  /*af60*/  IMAD R6, R11.reuse, 0x3d, RZ ;  /* 0x0000003d0b067824 */ /* 0x040fe400078e02ff */
[C---:B------:R-:W-:Y:S02]  /*af70*/  IMAD R3, R11.reuse, 0xa, RZ ;  /* 0x0000000a0b037824 */ /* 0x040fe400078e02ff */
[----:B------:R-:W-:-:S02]  /*af80*/  IMAD R4, R11, 0xb, RZ ;  /* 0x0000000b0b047824 */ /* 0x000fc400078e02ff */
[C---:B------:R-:W-:Y:S02]  /*af90*/  IMAD R5, R11.reuse, 0xc, RZ ;  /* 0x0000000c0b057824 */ /* 0x040fe400078e02ff */
[C---:B------:R-:W-:Y:S02]  /*afa0*/  IMAD R10, R11.reuse, 0x11, RZ ;  /* 0x000000110b0a7824 */ /* 0x040fe400078e02ff */
[C---:B------:R-:W-:Y:S02]  /*afb0*/  IMAD R12, R11.reuse, 0x12, RZ ;  /* 0x000000120b0c7824 */ /* 0x040fe400078e02ff */
        /* <DEDUP_REMOVED lines=9> */
[C---:B------:R-:W-:Y:S01]  /*b050*/  IMAD R22, R11.reuse, 0x1c, RZ ;  /* 0x0000001c0b167824 */ /* 0x040fe200078e02ff */
[----:B0-----:R-:W-:Y:S01]  /*b060*/  LOP3.LUT P0, RZ, R0, 0x3, RZ, 0xc0, !PT ;  /* 0x0000000300ff7812 */ /* 0x001fe2000780c0ff */
[C---:B------:R-:W-:Y:S02]  /*b070*/  IMAD R23, R11.reuse, 0x1d, RZ ;  /* 0x0000001d0b177824 */ /* 0x040fe400078e02ff */
[C---:B------:R-:W-:Y:S02]  /*b080*/  IMAD R24, R11.reuse, 0x1e, RZ ;  /* 0x0000001e0b187824 */ /* 0x040fe400078e02ff */
[C---:B------:R-:W-:Y:S02]  /*b090*/  IMAD R25, R11.reuse, 0x1f, RZ ;  /* 0x0000001f0b197824 */ /* 0x040fe400078e02ff */
[C---:B------:R-:W-:Y:S02]  /*b0a0*/  IMAD.SHL.U32 R26, R11.reuse, 0x20, RZ ;  /* 0x000000200b1a7824 */ /* 0x040fe400078e00ff */
[----:B------:R-:W-:-:S02]  /*b0b0*/  IMAD R27, R11, 0x21, RZ ;  /* 0x000000210b1b7824 */ /* 0x000fc400078e02ff */
[C---:B------:R-:W-:Y:S02]  /*b0c0*/  IMAD R28, R11.reuse, 0x22, RZ ;  /* 0x000000220b1c7824 */ /* 0x040fe400078e02ff */
[C---:B------:R-:W-:Y:S02]  /*b0d0*/  IMAD R29, R11.reuse, 0x23, RZ ;  /* 0x000000230b1d7824 */ /* 0x040fe400078e02ff */
[C---:B------:R-:W-:Y:S01]  /*b0e0*/  IMAD R2, R11.reuse, 0x3e, RZ ;  /* 0x0000003e0b027824 */ /* 0x040fe200078e02ff */
[----:B------:R-:W-:Y:S01]  /*b0f0*/  MOV R0, 0x3f800000 ;  /* 0x3f80000000007802 */ /* 0x000fe20000000f00 */
[----:B------:R-:W-:Y:S01]  /*b100*/  IMAD R11, R11, 0x3f, RZ ;  /* 0x0000003f0b0b7824 */ /* 0x000fe200078e02ff */
[----:B------:R0:W-:Y:S04]  /*b110*/  STL [R1+0x64], R6 ;  /* 0x0000640601007387 */ /* 0x0001e80000100800 */
[----:B------:R-:W-:Y:S04]  /*b120*/  STL [R1+0x68], R2 ;  /* 0x0000680201007387 */ /* 0x000fe80000100800 */
[----:B------:R-:W-:Y:S01]  /*b130*/  STL [R1+0x1530], R11 ;  /* 0x0015300b01007387 */ /* 0x000fe20000100800 */
[----:B0-----:R-:W-:-:S03]  /*b140*/  IMAD.MOV.U32 R6, RZ, RZ, -0x800000 ;  /* 0xff800000ff067424 */ /* 0x001fc600078e00ff */
[----:B------:R0:W-:Y:S01]  /*b150*/  STL [R1+0x648], R0 ;  /* 0x0006480001007387 */ /* 0x0001e20000100800 */
[----:B------:R-:W-:-:S03]  /*b160*/  MOV R7, 0xff800000 ;  /* 0xff80000000077802 */ /* 0x000fc60000000f00 */
[----:B------:R-:W-:Y:S01]  /*b170*/  STL [R1+0x63c], R6 ;  /* 0x00063c0601007387 */ /* 0x000fe20000100800 */
[----:B0-----:R-:W-:-:S05]  /*b180*/  IMAD.MOV.U32 R0, RZ, RZ, RZ ;  /* 0x000000ffff007224 */ /* 0x001fca00078e00ff */
[----:B------:R0:W-:Y:S04]  /*b190*/  STL [R1+0x1534], R0 ;  /* 0x0015340001007387 */ /* 0x0001e80000100800 */
[----:B------:R1:W-:Y:S01]  /*b1a0*/  STL [R1+0x640], R7 ;  /* 0x0006400701007387 */ /* 0x0003e20000100800 */
[----:B0-----:R-:W-:-:S03]  /*b1b0*/  IMAD.MOV.U32 R0, RZ, RZ, -0x800000 ;  /* 0xff800000ff007424 */ /* 0x001fc600078e00ff */
[----:B------:R0:W-:Y:S01]  /*b1c0*/  STL [R1+0x644], R6 ;  /* 0x0006440601007387 */ /* 0x0001e20000100800 */
[----:B-1----:R-:W-:-:S03]  /*b1d0*/  MOV R7, 0x3f800000 ;  /* 0x3f80000000077802 */ /* 0x002fc60000000f00 */
[----:B------:R1:W-:Y:S01]  /*b1e0*/  STL [R1+0x620], R0 ;  /* 0x0006200001007387 */ /* 0x0003e20000100800 */
[----:B0-----:R-:W-:-:S03]  /*b1f0*/  IMAD.MOV.U32 R6, RZ, RZ, 0x3f800000 ;  /* 0x3f800000ff067424 */ /* 0x001fc600078e00ff */
[----:B------:R-:W-:Y:S01]  /*b200*/  STL [R1+0x64c], R7 ;  /* 0x00064c0701007387 */ /* 0x000fe20000100800 */
[----:B-1----:R-:W-:-:S03]  /*b210*/  MOV R0, 0x3f800000 ;  /* 0x3f80000000007802 */ /* 0x002fc60000000f00 */
[----:B------:R0:W-:Y:S04]  /*b220*/  STL [R1+0x650], R6 ;  /* 0x0006500601007387 */ /* 0x0001e80000100800 */
[----:B------:R-:W-:Y:S04]  /*b230*/  STL [R1+0x2d0], RZ ;  /* 0x0002d0ff01007387 */ /* 0x000fe80000100800 */
[----:B------:R-:W-:Y:S04]  /*b240*/  STL [R1+0x654], R0 ;  /* 0x0006540001007387 */ /* 0x000fe80000100800 */
[----:B------:R-:W-:Y:S04]  /*b250*/  STL [R1+0x2d4], RZ ;  /* 0x0002d4ff01007387 */ /* 0x000fe80000100800 */
        /* <DEDUP_REMOVED lines=94> */
[----:B0-----:R-:W2:Y:S04]  /*b840*/  LDL.64 R6, [R1+0x380] ;  /* 0x0003800001067983 */ /* 0x001ea80000100a00 */
[----:B------:R-:W3:Y:S04]  /*b850*/  LDL.64 R8, [R1+0x378] ;  /* 0x0003780001087983 */ /* 0x000ee80000100a00 */
        /* <DEDUP_REMOVED lines=24> */
[----:B------:R-:W-:Y:S01]  /*b9e0*/  STL [R1+0x4d0], RZ ;  /* 0x0004d0ff01007387 */ /* 0x000fe20000100800 */
[----:B------:R-:W-:-:S03]  /*b9f0*/  MOV R2, RZ ;  /* 0x000000ff00027202 */ /* 0x000fc60000000f00 */
[----:B------:R-:W-:Y:S04]  /*ba00*/  STL [R1+0x4d4], RZ ;  /* 0x0004d4ff01007387 */ /* 0x000fe80000100800 */
[----:B------:R-:W-:Y:S04]  /*ba10*/  STL [R1+0x4d8], RZ ;  /* 0x0004d8ff01007387 */ /* 0x000fe80000100800 */
[----:B------:R-:W-:Y:S04]  /*ba20*/  STL [R1+0x4dc], RZ ;  /* 0x0004dcff01007387 */ /* 0x000fe80000100800 */
[----:B------:R-:W-:Y:S04]  /*ba30*/  STL [R1+0x4e0], RZ ;  /* 0x0004e0ff01007387 */ /* 0x000fe80000100800 */
[----:B------:R-:W-:Y:S04]  /*ba40*/  STL [R1+0x4e4], RZ ;  /* 0x0004e4ff01007387 */ /* 0x000fe80000100800 */
[----:B------:R-:W-:Y:S04]  /*ba50*/  STL [R1+0x4e8], RZ ;  /* 0x0004e8ff01007387 */ /* 0x000fe80000100800 */
[----:B------:R-:W-:Y:S01]  /*ba60*/  STL [R1+0x4ec], RZ ;  /* 0x0004ecff01007387 */ /* 0x000fe20000100800 */
[----:B--2---:R-:W-:-:S05]  /*ba70*/  IMAD.WIDE R6, R3, 0x2, R6 ;  /* 0x0000000203067825 */ /* 0x004fca00078e0206 */
[----:B------:R3:W-:Y:S04]  /*ba80*/  STL.64 [R1+0x1198], R6 ;  /* 0x0011980601007387 */ /* 0x0007e80000100a00 */
[----:B------:R0:W-:Y:S01]  /*ba90*/  STL.64 [R1+0x15b8], R2 ;  /* 0x0015b80201007387 */ /* 0x0001e20000100a00 */
[----:B---3--:R-:W-:-:S03]  /*baa0*/  IMAD.WIDE R6, R3, 0x2, R8 ;  /* 0x0000000203067825 */ /* 0x008fc600078e0208 */
[----:B0-----:R-:W2:Y:S04]  /*bab0*/  LDL.64 R2, [R1+0x380] ;  /* 0x0003800001027983 */ /* 0x001ea80000100a00 */
[----:B------:R2:W-:Y:S02]  /*bac0*/  STL.64 [R1+0x1190], R6 ;  /* 0x0011900601007387 */ /* 0x0005e40000100a00 */
[----:B--2---:R-:W-:-:S05]  /*bad0*/  IMAD.WIDE R6, R4, 0x2, R2 ;  /* 0x0000000204067825 */ /* 0x004fca00078e0202 */
[----:B------:R0:W-:Y:S02]  /*bae0*/  STL.64 [R1+0x1178], R6 ;  /* 0x0011780601007387 */ /* 0x0001e40000100a00 */
[----:B0-----:R-:W-:-:S05]  /*baf0*/  IMAD.WIDE R6, R4, 0x2, R8 ;  /* 0x0000000204067825 */ /* 0x001fca00078e0208 */
[----:B------:R0:W-:Y:S01]  /*bb00*/  STL.64 [R1+0x1170], R6 ;  /* 0x0011700601007387 */ /* 0x0001e20000100a00 */
[----:B------:R-:W-:-:S04]  /*bb10*/  IMAD.WIDE R8, R5, 0x2, R8 ;  /* 0x0000000205087825 */ /* 0x000fc800078e0208 */
[----:B0-----:R-:W-:-:S05]  /*bb20*/  IMAD.WIDE R6, R5, 0x2, R2 ;  /* 0x0000000205067825 */ /* 0x001fca00078e0202 */
[----:B------:R0:W-:Y:S04]  /*bb30*/  STL.64 [R1+0x1158], R6 ;  /* 0x0011580601007387 */ /* 0x0001e80000100a00 */
[----:B0-----:R-:W2:Y:S04]  /*bb40*/  LDL.LU.64 R6, [R1+0x1608] ;  /* 0x0016080001067983 */ /* 0x001ea80000300a00 */
[----:B------:R0:W-:Y:S04]  /*bb50*/  STL.64 [R1+0x15b0], R4 ;  /* 0x0015b00401007387 */ /* 0x0001e80000100a00 */
[----:B0-----:R-:W3:Y:S04]  /*bb60*/  LDL.64 R4, [R1+0x378] ;  /* 0x0003780001047983 */ /* 0x001ee80000100a00 */
[----:B------:R2:W-:Y:S02]  /*bb70*/  STL.64 [R1+0x1150], R8 ;  /* 0x0011500801007387 */ /* 0x0005e40000100a00 */
[----:B--2---:R-:W-:-:S05]  /*bb80*/  IMAD.WIDE R8, R6, 0x2, R2 ;  /* 0x0000000206087825 */ /* 0x004fca00078e0202 */
[----:B------:R3:W-:Y:S02]  /*bb90*/  STL.64 [R1+0x1138], R8 ;  /* 0x0011380801007387 */ /* 0x0007e40000100a00 */
[----:B---3--:R-:W-:-:S05]  /*bba0*/  IMAD.WIDE R8, R6, 0x2, R4 ;  /* 0x0000000206087825 */ /* 0x008fca00078e0204 */
[----:B------:R0:W-:Y:S02]  /*bbb0*/  STL.64 [R1+0x1130], R8 ;  /* 0x0011300801007387 */ /* 0x0001e40000100a00 */
[----:B0-----:R-:W-:-:S05]  /*bbc0*/  IMAD.WIDE R8, R7, 0x2, R2 ;  /* 0x0000000207087825 */ /* 0x001fca00078e0202 */
[----:B------:R0:W-:Y:S02]  /*bbd0*/  STL.64 [R1+0x1100], R8 ;  /* 0x0011000801007387 */ /* 0x0001e40000100a00 */
[----:B0-----:R-:W-:-:S05]  /*bbe0*/  IMAD.WIDE R8, R7, 0x2, R4 ;  /* 0x0000000207087825 */ /* 0x001fca00078e0204 */
[----:B------:R0:W-:Y:S04]  /*bbf0*/  STL.64 [R1+0x10f8], R8 ;  /* 0x0010f80801007387 */ /* 0x0001e80000100a00 */
[----:B0-----:R-:W2:Y:S04]  /*bc00*/  LDL.LU.64 R8, [R1+0x1600] ;  /* 0x0016000001087983 */ /* 0x001ea80000300a00 */
[----:B------:R2:W-:Y:S02]  /*bc10*/  STL.64 [R1+0x15c0], R6 ;  /* 0x0015c00601007387 */ /* 0x0005e40000100a00 */
[----:B--2---:R-:W-:-:S05]  /*bc20*/  IMAD.WIDE R6, R8, 0x2, R2 ;  /* 0x0000000208067825 */ /* 0x004fca00078e0202 */
[----:B------:R0:W-:Y:S02]  /*bc30*/  STL.64 [R1+0x10e0], R6 ;  /* 0x0010e00601007387 */ /* 0x0001e40000100a00 */
[----:B0-----:R-:W-:-:S05]  /*bc40*/  IMAD.WIDE R6, R8, 0x2, R4 ;  /* 0x0000000208067825 */ /* 0x001fca00078e0204 */
[----:B------:R0:W-:Y:S02]  /*bc50*/  STL.64 [R1+0x10d8], R6 ;  /* 0x0010d80601007387 */ /* 0x0001e40000100a00 */
[----:B0-----:R-:W-:-:S05]  /*bc60*/  IMAD.WIDE R6, R9, 0x2, R2 ;  /* 0x0000000209067825 */ /* 0x001fca00078e0202 */
[----:B------:R0:W-:Y:S04]  /*bc70*/  STL.64 [R1+0x10c0], R6 ;  /* 0x0010c00601007387 */ /* 0x0001e80000100a00 */
[----:B------:R1:W-:Y:S01]  /*bc80*/  STL.64 [R1+0x15c8], R8 ;  /* 0x0015c80801007387 */ /* 0x0003e20000100a00 */
[----:B0-----:R-:W-:-:S05]  /*bc90*/  IMAD.WIDE R6, R9, 0x2, R4 ;  /* 0x0000000209067825 */ /* 0x001fca00078e0204 */
[----:B------:R0:W-:Y:S01]  /*bca0*/  STL.64 [R1+0x10b8], R6 ;  /* 0x0010b80601007387 */ /* 0x0001e20000100a00 */
[----:B-1----:R-:W-:-:S04]  /*bcb0*/  IMAD.WIDE R8, R10, 0x2, R4 ;  /* 0x000000020a087825 */ /* 0x002fc800078e0204 */
[----:B0-----:R-:W-:-:S05]  /*bcc0*/  IMAD.WIDE R6, R10, 0x2, R2 ;  /* 0x000000020a067825 */ /* 0x001fca00078e0202 */
[----:B------:R0:W-:Y:S04]  /*bcd0*/  STL.64 [R1+0x10a0], R6 ;  /* 0x0010a00601007387 */ /* 0x0001e80000100a00 */
[----:B------:R1:W-:Y:S01]  /*bce0*/  STL.64 [R1+0x1098], R8 ;  /* 0x0010980801007387 */ /* 0x0003e20000100a00 */
[----:B0-----:R-:W-:-:S04]  /*bcf0*/  IMAD.WIDE R6, R12, 0x2, R2 ;  /* 0x000000020c067825 */ /* 0x001fc800078e0202 */
[----:B-1----:R-:W-:Y:S01]  /*bd00*/  IMAD.WIDE R8, R12, 0x2, R4 ;  /* 0x000000020c087825 */ /* 0x002fe200078e0204 */
[----:B------:R0:W-:Y:S04]  /*bd10*/  STL.64 [R1+0x1080], R6 ;  /* 0x0010800601007387 */ /* 0x0001e80000100a00 */
[----:B------:R1:W-:Y:S04]  /*bd20*/  STL.64 [R1+0x1078], R8 ;  /* 0x0010780801007387 */ /* 0x0003e80000100a00 */
[----:B------:R2:W-:Y:S01]  /*bd30*/  STL.64 [R1+0x15a8], R12 ;  /* 0x0015a80c01007387 */ /* 0x0005e20000100a00 */
[----:B0-----:R-:W-:-:S04]  /*bd40*/  IMAD.WIDE R6, R13, 0x2, R2 ;  /* 0x000000020d067825 */ /* 0x001fc800078e0202 */
[--C-:B-1----:R-:W-:Y:S01]  /*bd50*/  IMAD.WIDE R8, R13, 0x2, R4.reuse ;  /* 0x000000020d087825 */ /* 0x102fe200078e0204 */
[----:B------:R0:W-:Y:S03]  /*bd60*/  STL.64 [R1+0x1060], R6 ;  /* 0x0010600601007387 */ /* 0x0001e60000100a00 */
[C---:B--2---:R-:W-:Y:S01]  /*bd70*/  IMAD.WIDE R12, R14.reuse, 0x2, R4 ;  /* 0x000000020e0c7825 */ /* 0x044fe200078e0204 */
[----:B------:R1:W-:Y:S03]  /*bd80*/  STL.64 [R1+0x1058], R8 ;  /* 0x0010580801007387 */ /* 0x0003e60000100a00 */
[----:B0-----:R-:W-:-:S04]  /*bd90*/  IMAD.WIDE R6, R14, 0x2, R2 ;  /* 0x000000020e067825 */ /* 0x001fc800078e0202 */
[C---:B-1----:R-:W-:Y:S01]  /*bda0*/  IMAD.WIDE R8, R15.reuse, 0x2, R2 ;  /* 0x000000020f087825 */ /* 0x042fe200078e0202 */
[----:B------:R0:W-:Y:S04]  /*bdb0*/  STL.64 [R1+0x1040], R6 ;  /* 0x0010400601007387 */ /* 0x0001e80000100a00 */
[----:B------:R1:W-:Y:S04]  /*bdc0*/  STL.64 [R1+0x1038], R12 ;  /* 0x0010380c01007387 */ /* 0x0003e80000100a00 */
[----:B------:R-:W-:Y:S01]  /*bdd0*/  STL.64 [R1+0x15d0], R14 ;  /* 0x0015d00e01007387 */ /* 0x000fe20000100a00 */
[----:B0-----:R-:W-:-:S03]  /*bde0*/  IMAD.WIDE R6, R15, 0x2, R4 ;  /* 0x000000020f067825 */ /* 0x001fc600078e0204 */
[----:B------:R0:W-:Y:S01]  /*bdf0*/  STL.64 [R1+0x1020], R8 ;  /* 0x0010200801007387 */ /* 0x0001e20000100a00 */
[----:B-1----:R-:W-:-:S03]  /*be00*/  IMAD.WIDE R12, R16, 0x2, R4 ;  /* 0x00000002100c7825 */ /* 0x002fc600078e0204 */
[----:B------:R1:W-:Y:S01]  /*be10*/  STL.64 [R1+0x1018], R6 ;  /* 0x0010180601007387 */ /* 0x0003e20000100a00 */
        /* <DEDUP_REMOVED lines=12> */
[----:B------:R-:W-:Y:S04]  /*bee0*/  STL.64 [R1+0xfb8], R12 ;  /* 0x000fb80c01007387 */ /* 0x000fe80000100a00 */
[----:B------:R-:W-:Y:S01]  /*bef0*/  STL.64 [R1+0x15e0], R18 ;  /* 0x0015e01201007387 */ /* 0x000fe20000100a00 */
[----:B0-----:R-:W-:-:S03]  /*bf00*/  IMAD.WIDE R6, R19, 0x2, R4 ;  /* 0x0000000213067825 */ /* 0x001fc600078e0204 */
[----:B------:R0:W-:Y:S04]  /*bf10*/  STL.64 [R1+0xfa0], R8 ;  /* 0x000fa00801007387 */ /* 0x0001e80000100a00 */
[----:B------:R1:W-:Y:S01]  /*bf20*/  STL.64 [R1+0xf98], R6 ;  /* 0x000f980601007387 */ /* 0x0003e20000100a00 */
[----:B0-----:R-:W-:-:S04]  /*bf30*/  IMAD.WIDE R8, R20, 0x2, R2 ;  /* 0x0000000214087825 */ /* 0x001fc800078e0202 */
[----:B-1----:R-:W-:Y:S01]  /*bf40*/  IMAD.WIDE R6, R20, 0x2, R4 ;  /* 0x0000000214067825 */ /* 0x002fe200078e0204 */
[----:B------:R-:W-:Y:S04]  /*bf50*/  STL.64 [R1+0xf80], R8 ;  /* 0x000f800801007387 */ /* 0x000fe80000100a00 */
[----:B------:R0:W-:Y:S04]  /*bf60*/  STL.64 [R1+0xf78], R6 ;  /* 0x000f780601007387 */ /* 0x0001e80000100a00 */
[----:B0-----:R-:W2:Y:S01]  /*bf70*/  LDL R7, [R1] ;  /* 0x0000000001077983 */ /* 0x001ea20000100800 */
[----:B------:R-:W-:-:S04]  /*bf80*/  IMAD.WIDE R12, R21, 0x2, R2 ;  /* 0x00000002150c7825 */ /* 0x000fc800078e0202 */
[----:B------:R-:W-:Y:S01]  /*bf90*/  IMAD.WIDE R8, R21, 0x2, R4 ;  /* 0x0000000215087825 */ /* 0x000fe200078e0204 */
[----:B------:R0:W-:Y:S04]  /*bfa0*/  STL.64 [R1+0xf48], R12 ;  /* 0x000f480c01007387 */ /* 0x0001e80000100a00 */
[----:B------:R-:W-:Y:S04]  /*bfb0*/  STL.64 [R1+0x15e8], R20 ;  /* 0x0015e81401007387 */ /* 0x000fe80000100a00 */
[----:B------:R1:W-:Y:S04]  /*bfc0*/  STL.64 [R1+0xf40], R8 ;  /* 0x000f400801007387 */ /* 0x0003e80000100a00 */
[----:B------:R-:W3:Y:S01]  /*bfd0*/  LDL R0, [R1+0x4] ;  /* 0x0000040001007983 */ /* 0x000ee20000100800 */
[----:B0-----:R-:W-:-:S04]  /*bfe0*/  IMAD.WIDE R12, R22, 0x2, R2 ;  /* 0x00000002160c7825 */ /* 0x001fc800078e0202 */
[----:B-1----:R-:W-:Y:S01]  /*bff0*/  IMAD.WIDE R8, R22, 0x2, R4 ;  /* 0x0000000216087825 */ /* 0x002fe200078e0204 */
[----:B------:R0:W-:Y:S04]  /*c000*/  STL.64 [R1+0xf28], R12 ;  /* 0x000f280c01007387 */ /* 0x0001e80000100a00 */
[----:B------:R1:W-:Y:S04]  /*c010*/  STL.64 [R1+0xf20], R8 ;  /* 0x000f200801007387 */ /* 0x0003e80000100a00 */
[----:B------:R-:W4:Y:S01]  /*c020*/  LDL R11, [R1+0x8] ;  /* 0x00000800010b7983 */ /* 0x000f220000100800 */
[----:B0-----:R-:W-:-:S04]  /*c030*/  IMAD.WIDE R12, R23, 0x2, R2 ;  /* 0x00000002170c7825 */ /* 0x001fc800078e0202 */
[--C-:B-1----:R-:W-:Y:S01]  /*c040*/  IMAD.WIDE R8, R23, 0x2, R4.reuse ;  /* 0x0000000217087825 */ /* 0x102fe200078e0204 */
[----:B------:R0:W-:Y:S04]  /*c050*/  STL.64 [R1+0xf08], R12 ;  /* 0x000f080c01007387 */ /* 0x0001e80000100a00 */
[----:B------:R-:W-:Y:S04]  /*c060*/  STL.64 [R1+0x15f0], R22 ;  /* 0x0015f01601007387 */ /* 0x000fe80000100a00 */
[----:B------:R1:W-:Y:S01]  /*c070*/  STL.64 [R1+0xf00], R8 ;  /* 0x000f000801007387 */ /* 0x0003e20000100a00 */
[----:B0-----:R-:W-:-:S04]  /*c080*/  IMAD.WIDE R12, R24, 0x2, R4 ;  /* 0x00000002180c7825 */ /* 0x001fc800078e0204 */
[----:B-1----:R-:W-:-:S05]  /*c090*/  IMAD.WIDE R8, R24, 0x2, R2 ;  /* 0x0000000218087825 */ /* 0x002fca00078e0202 */
[----:B------:R-:W-:Y:S04]  /*c0a0*/  STL.64 [R1+0xee8], R8 ;  /* 0x000ee80801007387 */ /* 0x000fe80000100a00 */
[----:B------:R0:W-:Y:S01]  /*c0b0*/  STL.64 [R1+0xee0], R12 ;  /* 0x000ee00c01007387 */ /* 0x0001e20000100a00 */
[----:B------:R-:W-:-:S03]  /*c0c0*/  IMAD.WIDE R14, R25, 0x2, R2 ;  /* 0x00000002190e7825 */ /* 0x000fc600078e0202 */
[----:B0-----:R-:W4:Y:S01]  /*c0d0*/  LDL R13, [R1+0xc] ;  /* 0x00000c00010d7983 */ /* 0x001f220000100800 */
[----:B------:R-:W-:-:S03]  /*c0e0*/  IMAD.WIDE R8, R25, 0x2, R4 ;  /* 0x0000000219087825 */ /* 0x000fc600078e0204 */
[----:B------:R-:W-:Y:S04]  /*c0f0*/  STL.64 [R1+0xec8], R14 ;  /* 0x000ec80e01007387 */ /* 0x000fe80000100a00 */
[----:B------:R-:W-:Y:S04]  /*c100*/  STL.64 [R1+0x15f8], R24 ;  /* 0x0015f81801007387 */ /* 0x000fe80000100a00 */
[----:B------:R0:W-:Y:S04]  /*c110*/  STL.64 [R1+0xec0], R8 ;  /* 0x000ec00801007387 */ /* 0x0001e80000100a00 */
[----:B------:R-:W4:Y:S01]  /*c120*/  LDL R23, [R1+0x10] ;  /* 0x0000100001177983 */ /* 0x000f220000100800 */
[----:B0-----:R-:W-:-:S05]  /*c130*/  IMAD.WIDE R8, R26, 0x2, R2 ;  /* 0x000000021a087825 */ /* 0x001fca00078e0202 */
[----:B------:R0:W-:Y:S04]  /*c140*/  STL.64 [R1+0xea8], R8 ;  /* 0x000ea80801007387 */ /* 0x0001e80000100a00 */
[----:B------:R-:W4:Y:S01]  /*c150*/  LDL R20, [R1+0x14] ;  /* 0x0000140001147983 */ /* 0x000f220000100800 */
[----:B------:R-:W-:-:S05]  /*c160*/  IMAD.WIDE R14, R26, 0x2, R4 ;  /* 0x000000021a0e7825 */ /* 0x000fca00078e0204 */
[----:B------:R1:W-:Y:S01]  /*c170*/  STL.64 [R1+0xea0], R14 ;  /* 0x000ea00e01007387 */ /* 0x0003e20000100a00 */
[----:B0-----:R-:W-:-:S03]  /*c180*/  IMAD.WIDE R8, R27, 0x2, R2 ;  /* 0x000000021b087825 */ /* 0x001fc600078e0202 */
[----:B------:R-:W4:Y:S04]  /*c190*/  LDL R21, [R1+0x18] ;  /* 0x0000180001157983 */ /* 0x000f280000100800 */
[----:B------:R0:W-:Y:S04]  /*c1a0*/  STL.64 [R1+0xe88], R8 ;  /* 0x000e880801007387 */ /* 0x0001e80000100a00 */
[----:B------:R-:W4:Y:S01]  /*c1b0*/  LDL R18, [R1+0x1c] ;  /* 0x00001c0001127983 */ /* 0x000f220000100800 */
[----:B-1----:R-:W-:-:S05]  /*c1c0*/  IMAD.WIDE R14, R27, 0x2, R4 ;  /* 0x000000021b0e7825 */ /* 0x002fca00078e0204 */
        /* <DEDUP_REMOVED lines=10> */
[----:B-1----:R-:W4:Y:S01]  /*c270*/  LDL R14, [R1+0x2c] ;  /* 0x00002c00010e7983 */ /* 0x002f220000100800 */
[----:B------:R-:W-:-:S05]  /*c280*/  IMAD.WIDE R24, R29, 0x2, R4 ;  /* 0x000000021d187825 */ /* 0x000fca00078e0204 */
[----:B------:R0:W-:Y:S04]  /*c290*/  STL.64 [R1+0xe40], R24 ;  /* 0x000e401801007387 */ /* 0x0001e80000100a00 */
[----:B------:R-:W4:Y:S01]  /*c2a0*/  LDL R15, [R1+0x30] ;  /* 0x00003000010f7983 */ /* 0x000f220000100800 */
[----:B--2---:R-:W-:-:S05]  /*c2b0*/  IMAD.WIDE R8, R7, 0x2, R2 ;  /* 0x0000000207087825 */ /* 0x004fca00078e0202 */
[----:B------:R1:W-:Y:S01]  /*c2c0*/  STL.64 [R1+0xe28], R8 ;  /* 0x000e280801007387 */ /* 0x0003e20000100a00 */
[----:B0-----:R-:W-:-:S03]  /*c2d0*/  IMAD.WIDE R24, R7, 0x2, R4 ;  /* 0x0000000207187825 */ /* 0x001fc600078e0204 */
[----:B-1----:R-:W2:Y:S01]  /*c2e0*/  LDL R8, [R1+0x34] ;  /* 0x0000340001087983 */ /* 0x002ea20000100800 */
[----:B---3--:R-:W-:-:S03]  /*c2f0*/  IMAD.WIDE R6, R0, 0x2, R2 ;  /* 0x0000000200067825 */ /* 0x008fc600078e0202 */
[----:B------:R0:W-:Y:S04]  /*c300*/  STL.64 [R1+0xe20], R24 ;  /* 0x000e201801007387 */ /* 0x0001e80000100a00 */
[----:B------:R-:W3:Y:S04]  /*c310*/  LDL R9, [R1+0x38] ;  /* 0x0000380001097983 */ /* 0x000ee80000100800 */
[----:B------:R1:W-:Y:S01]  /*c320*/  STL.64 [R1+0xe08], R6 ;  /* 0x000e080601007387 */ /* 0x0003e20000100a00 */
[----:B0-----:R-:W-:-:S03]  /*c330*/  IMAD.WIDE R24, R0, 0x2, R4 ;  /* 0x0000000200187825 */ /* 0x001fc600078e0204 */
[----:B-1----:R-:W3:Y:S04]  /*c340*/  LDL R6, [R1+0x3c] ;  /* 0x00003c0001067983 */ /* 0x002ee80000100800 */
[----:B------:R4:W-:Y:S04]  /*c350*/  STL.64 [R1+0xe00], R24 ;  /* 0x000e001801007387 */ /* 0x0009e80000100a00 */
[----:B------:R-:W3:Y:S04]  /*c360*/  LDL R7, [R1+0x40] ;  /* 0x0000400001077983 */ /* 0x000ee80000100800 */
[----:B------:R-:W3:Y:S01]  /*c370*/  LDL.LU R0, [R1+0x44] ;  /* 0x0000440001007983 */ /* 0x000ee20000300800 */
[----:B----4-:R-:W-:-:S05]  /*c380*/  IMAD.WIDE R24, R11, 0x2, R2 ;  /* 0x000000020b187825 */ /* 0x010fca00078e0202 */
[----:B------:R0:W-:Y:S02]  /*c390*/  STL.64 [R1+0xdd0], R24 ;  /* 0x000dd01801007387 */ /* 0x0001e40000100a00 */
[----:B0-----:R-:W-:Y:S02]  /*c3a0*/  IMAD.WIDE R24, R11, 0x2, R4 ;  /* 0x000000020b187825 */ /* 0x001fe400078e0204 */
[----:B------:R-:W4:Y:S04]  /*c3b0*/  LDL.LU R11, [R1+0x48] ;  /* 0x00004800010b7983 */ /* 0x000f280000300800 */
[----:B------:R0:W-:Y:S02]  /*c3c0*/  STL.64 [R1+0xdc8], R24 ;  /* 0x000dc81801007387 */ /* 0x0001e40000100a00 */
[----:B0-----:R-:W-:-:S05]  /*c3d0*/  IMAD.WIDE R24, R13, 0x2, R2 ;  /* 0x000000020d187825 */ /* 0x001fca00078e0202 */
[----:B------:R0:W-:Y:S02]  /*c3e0*/  STL.64 [R1+0xdb0], R24 ;  /* 0x000db01801007387 */ /* 0x0001e40000100a00 */
[----:B0-----:R-:W-:Y:S02]  /*c3f0*/  IMAD.WIDE R24, R13, 0x2, R4 ;  /* 0x000000020d187825 */ /* 0x001fe400078e0204 */
[----:B------:R-:W4:Y:S04]  /*c400*/  LDL.64 R12, [R1+0x370] ;  /* 0x00037000010c7983 */ /* 0x000f280000100a00 */
[----:B------:R0:W-:Y:S02]  /*c410*/  STL.64 [R1+0xda8], R24 ;  /* 0x000da81801007387 */ /* 0x0001e40000100a00 */
[----:B0-----:R-:W-:-:S04]  /*c420*/  IMAD.WIDE R24, R23, 0x2, R2 ;  /* 0x0000000217187825 */ /* 0x001fc800078e0202 */
[----:B------:R-:W-:Y:S01]  /*c430*/  IMAD.WIDE R22, R23, 0x2, R4 ;  /* 0x0000000217167825 */ /* 0x000fe200078e0204 */
[----:B------:R0:W-:Y:S04]  /*c440*/  STL.64 [R1+0xd90], R24 ;  /* 0x000d901801007387 */ /* 0x0001e80000100a00 */
[----:B0-----:R-:W4:Y:S04]  /*c450*/  LDL.LU.64 R24, [R1+0x15f8] ;  /* 0x0015f80001187983 */ /* 0x001f280000300a00 */
[----:B------:R0:W-:Y:S02]  /*c460*/  STL.64 [R1+0xd88], R22 ;  /* 0x000d881601007387 */ /* 0x0001e40000100a00 */
[----:B0-----:R-:W-:-:S05]  /*c470*/  IMAD.WIDE R22, R20, 0x2, R2 ;  /* 0x0000000214167825 */ /* 0x001fca00078e0202 */
[----:B------:R0:W-:Y:S02]  /*c480*/  STL.64 [R1+0xd70], R22 ;  /* 0x000d701601007387 */ /* 0x0001e40000100a00 */
[----:B0-----:R-:W-:-:S05]  /*c490*/  IMAD.WIDE R22, R20, 0x2, R4 ;  /* 0x0000000214167825 */ /* 0x001fca00078e0204 */
        /* <DEDUP_REMOVED lines=33> */
[----:B--2---:R-:W-:-:S05]  /*c6b0*/  IMAD.WIDE R14, R8, 0x2, R2 ;  /* 0x00000002080e7825 */ /* 0x004fca00078e0202 */
[----:B------:R0:W-:Y:S02]  /*c6c0*/  STL.64 [R1+0xc70], R14 ;  /* 0x000c700e01007387 */ /* 0x0001e40000100a00 */
[----:B0-----:R-:W-:-:S05]  /*c6d0*/  IMAD.WIDE R14, R8, 0x2, R4 ;  /* 0x00000002080e7825 */ /* 0x001fca00078e0204 */
[----:B------:R3:W-:Y:S02]  /*c6e0*/  STL.64 [R1+0xc68], R14 ;  /* 0x000c680e01007387 */ /* 0x0007e40000100a00 */
[----:B---3--:R-:W-:-:S04]  /*c6f0*/  IMAD.WIDE R14, R9, 0x2, R2 ;  /* 0x00000002090e7825 */ /* 0x008fc800078e0202 */
[----:B------:R-:W-:Y:S01]  /*c700*/  IMAD.WIDE R8, R9, 0x2, R4 ;  /* 0x0000000209087825 */ /* 0x000fe200078e0204 */
[----:B------:R0:W-:Y:S04]  /*c710*/  STL.64 [R1+0xc50], R14 ;  /* 0x000c500e01007387 */ /* 0x0001e80000100a00 */
[----:B0-----:R-:W2:Y:S04]  /*c720*/  LDL.LU.64 R14, [R1+0x15d0] ;  /* 0x0015d000010e7983 */ /* 0x001ea80000300a00 */
        /* <DEDUP_REMOVED lines=8> */
[----:B0-----:R-:W3:Y:S04]  /*c7b0*/  LDL.LU.64 R8, [R1+0x15c8] ;  /* 0x0015c80001087983 */ /* 0x001ee80000300a00 */
[----:B------:R0:W-:Y:S02]  /*c7c0*/  STL.64 [R1+0xbf0], R6 ;  /* 0x000bf00601007387 */ /* 0x0001e40000100a00 */
[----:B0-----:R-:W-:-:S05]  /*c7d0*/  IMAD.WIDE R6, R0, 0x2, R2 ;  /* 0x0000000200067825 */ /* 0x001fca00078e0202 */
[----:B------:R0:W-:Y:S01]  /*c7e0*/  STL.64 [R1+0xbd8], R6 ;  /* 0x000bd80601007387 */ /* 0x0001e20000100a00 */
[----:B----4-:R-:W-:-:S04]  /*c7f0*/  IMAD.WIDE R2, R11, 0x2, R2 ;  /* 0x000000020b027825 */ /* 0x010fc800078e0202 */
[----:B0-----:R-:W-:-:S05]  /*c800*/  IMAD.WIDE R6, R0, 0x2, R4 ;  /* 0x0000000200067825 */ /* 0x001fca00078e0204 */
[----:B------:R0:W-:Y:S04]  /*c810*/  STL.64 [R1+0xbd0], R6 ;  /* 0x000bd00601007387 */ /* 0x0001e80000100a00 */
[----:B0-----:R-:W4:Y:S04]  /*c820*/  LDL.LU.64 R6, [R1+0x15c0] ;  /* 0x0015c00001067983 */ /* 0x001f280000300a00 */
[----:B------:R0:W-:Y:S04]  /*c830*/  STL.64 [R1+0xbb8], R2 ;  /* 0x000bb80201007387 */ /* 0x0001e80000100a00 */
[----:B0-----:R-:W2:Y:S01]  /*c840*/  LDL.LU.64 R2, [R1+0x15b8] ;  /* 0x0015b80001027983 */ /* 0x001ea20000300a00 */
[----:B------:R-:W-:-:S05]  /*c850*/  IMAD.WIDE R4, R11, 0x2, R4 ;  /* 0x000000020b047825 */ /* 0x000fca00078e0204 */
[----:B------:R2:W-:Y:S02]  /*c860*/  STL.64 [R1+0xbb0], R4 ;  /* 0x000bb00401007387 */ /* 0x0005e40000100a00 */
[----:B--2---:R-:W-:-:S05]  /*c870*/  IMAD.WIDE R4, R3, 0x2, R12 ;  /* 0x0000000203047825 */ /* 0x004fca00078e020c */
[----:B------:R0:W-:Y:S04]  /*c880*/  STL.64 [R1+0x1188], R4 ;  /* 0x0011880401007387 */ /* 0x0001e80000100a00 */
[----:B0-----:R-:W2:Y:S04]  /*c890*/  LDL.LU.64 R4, [R1+0x15b0] ;  /* 0x0015b00001047983 */ /* 0x001ea80000300a00 */
[----:B------:R2:W-:Y:S02]  /*c8a0*/  STL.64 [R1+0x1550], R2 ;  /* 0x0015500201007387 */ /* 0x0005e40000100a00 */
[----:B--2---:R-:W-:-:S05]  /*c8b0*/  IMAD.WIDE R2, R4, 0x2, R12 ;  /* 0x0000000204027825 */ /* 0x004fca00078e020c */
[----:B------:R0:W-:Y:S02]  /*c8c0*/  STL.64 [R1+0x1168], R2 ;  /* 0x0011680201007387 */ /* 0x0001e40000100a00 */
[----:B0-----:R-:W-:Y:S02]  /*c8d0*/  IMAD.WIDE R2, R5, 0x2, R12 ;  /* 0x0000000205027825 */ /* 0x001fe400078e020c */
[----:B------:R-:W2:Y:S04]  /*c8e0*/  LDL.LU.64 R12, [R1+0x15a8] ;  /* 0x0015a800010c7983 */ /* 0x000ea80000300a00 */
[----:B------:R0:W-:Y:S04]  /*c8f0*/  STL.64 [R1+0x1558], R4 ;  /* 0x0015580401007387 */ /* 0x0001e80000100a00 */
[----:B0-----:R-:W4:Y:S04]  /*c900*/  LDL.64 R4, [R1+0x370] ;  /* 0x0003700001047983 */ /* 0x001f280000100a00 */
[----:B------:R4:W-:Y:S02]  /*c910*/  STL.64 [R1+0x1148], R2 ;  /* 0x0011480201007387 */ /* 0x0009e40000100a00 */
[----:B----4-:R-:W-:-:S05]  /*c920*/  IMAD.WIDE R2, R6, 0x2, R4 ;  /* 0x0000000206027825 */ /* 0x010fca00078e0204 */
[----:B------:R0:W-:Y:S04]  /*c930*/  STL.64 [R1+0x1120], R2 ;  /* 0x0011200201007387 */ /* 0x0001e80000100a00 */
[----:B------:R3:W-:Y:S01]  /*c940*/  STL.64 [R1+0x1548], R6 ;  /* 0x0015480601007387 */ /* 0x0007e20000100a00 */
[----:B0-----:R-:W-:-:S05]  /*c950*/  IMAD.WIDE R2, R7, 0x2, R4 ;  /* 0x0000000207027825 */ /* 0x001fca00078e0204 */
[----:B------:R0:W-:Y:S01]  /*c960*/  STL.64 [R1+0x10f0], R2 ;  /* 0x0010f00201007387 */ /* 0x0001e20000100a00 */
[----:B---3--:R-:W-:-:S03]  /*c970*/  IMAD.WIDE R6, R9, 0x2, R4 ;  /* 0x0000000209067825 */ /* 0x008fc600078e0204 */
[----:B------:R-:W-:Y:S01]  /*c980*/  STL.64 [R1+0x1560], R8 ;  /* 0x0015600801007387 */ /* 0x000fe20000100a00 */
[----:B0-----:R-:W-:-:S05]  /*c990*/  IMAD.WIDE R2, R8, 0x2, R4 ;  /* 0x0000000208027825 */ /* 0x001fca00078e0204 */
[----:B------:R0:W-:Y:S04]  /*c9a0*/  STL.64 [R1+0x10d0], R2 ;  /* 0x0010d00201007387 */ /* 0x0001e80000100a00 */
[----:B------:R2:W-:Y:S04]  /*c9b0*/  STL.64 [R1+0x10b0], R6 ;  /* 0x0010b00601007387 */ /* 0x0005e80000100a00 */
[----:B------:R-:W-:Y:S01]  /*c9c0*/  STL.64 [R1+0x1568], R10 ;  /* 0x0015680a01007387 */ /* 0x000fe20000100a00 */
[----:B0-----:R-:W-:-:S04]  /*c9d0*/  IMAD.WIDE R2, R10, 0x2, R4 ;  /* 0x000000020a027825 */ /* 0x001fc800078e0204 */
[--C-:B--2---:R-:W-:Y:S01]  /*c9e0*/  IMAD.WIDE R6, R12, 0x2, R4.reuse ;  /* 0x000000020c067825 */ /* 0x104fe200078e0204 */
[----:B------:R0:W-:Y:S04]  /*c9f0*/  STL.64 [R1+0x1090], R2 ;  /* 0x0010900201007387 */ /* 0x0001e80000100a00 */
[----:B------:R-:W-:Y:S04]  /*ca00*/  STL.64 [R1+0x1570], R12 ;  /* 0x0015700c01007387 */ /* 0x000fe80000100a00 */
[----:B------:R1:W-:Y:S01]  /*ca10*/  STL.64 [R1+0x1070], R6 ;  /* 0x0010700601007387 */ /* 0x0003e20000100a00 */
[----:B0-----:R-:W-:-:S05]  /*ca20*/  IMAD.WIDE R2, R13, 0x2, R4 ;  /* 0x000000020d027825 */ /* 0x001fca00078e0204 */
[----:B------:R0:W-:Y:S01]  /*ca30*/  STL.64 [R1+0x1050], R2 ;  /* 0x0010500201007387 */ /* 0x0001e20000100a00 */
[----:B-1----:R-:W-:-:S03]  /*ca40*/  IMAD.WIDE R6, R14, 0x2, R4 ;  /* 0x000000020e067825 */ /* 0x002fc600078e0204 */
[----:B------:R-:W-:Y:S04]  /*ca50*/  STL.64 [R1+0x1578], R14 ;  /* 0x0015780e01007387 */ /* 0x000fe80000100a00 */
[----:B------:R1:W-:Y:S01]  /*ca60*/  STL.64 [R1+0x1030], R6 ;  /* 0x0010300601007387 */ /* 0x0003e20000100a00 */
[----:B0-----:R-:W-:-:S05]  /*ca70*/  IMAD.WIDE R2, R15, 0x2, R4 ;  /* 0x000000020f027825 */ /* 0x001fca00078e0204 */
[----:B------:R0:W-:Y:S01]  /*ca80*/  STL.64 [R1+0x1010], R2 ;  /* 0x0010100201007387 */ /* 0x0001e20000100a00 */
[----:B-1----:R-:W-:-:S03]  /*ca90*/  IMAD.WIDE R6, R16, 0x2, R4 ;  /* 0x0000000210067825 */ /* 0x002fc600078e0204 */
[----:B------:R-:W2:Y:S04]  /*caa0*/  LDL R14, [R1+0x20] ;  /* 0x00002000010e7983 */ /* 0x000ea80000100800 */
[----:B------:R-:W-:Y:S01]  /*cab0*/  STL.64 [R1+0xff0], R6 ;  /* 0x000ff00601007387 */ /* 0x000fe20000100a00 */
[----:B0-----:R-:W-:-:S03]  /*cac0*/  IMAD.WIDE R2, R17, 0x2, R4 ;  /* 0x0000000211027825 */ /* 0x001fc600078e0204 */
[----:B------:R0:W-:Y:S04]  /*cad0*/  STL.64 [R1+0x1580], R16 ;  /* 0x0015801001007387 */ /* 0x0001e80000100a00 */
[----:B------:R-:W-:Y:S04]  /*cae0*/  STL.64 [R1+0xfd0], R2 ;  /* 0x000fd00201007387 */ /* 0x000fe80000100a00 */
[----:B0-----:R-:W3:Y:S04]  /*caf0*/  LDL R17, [R1+0x1c] ;  /* 0x00001c0001117983 */ /* 0x001ee80000100800 */
[----:B------:R-:W4:Y:S04]  /*cb00*/  LDL R16, [R1+0x18] ;  /* 0x0000180001107983 */ /* 0x000f280000100800 */
[----:B---3--:R0:W-:Y:S04]  /*cb10*/  STL [R1+0x1588], R17 ;  /* 0x0015881101007387 */ /* 0x0081e80000100800 */
[----:B0-----:R-:W3:Y:S04]  /*cb20*/  LDL R17, [R1+0x14] ;  /* 0x0000140001117983 */ /* 0x001ee80000100800 */
[----:B----4-:R0:W-:Y:S04]  /*cb30*/  STL [R1+0x158c], R16 ;  /* 0x00158c1001007387 */ /* 0x0101e80000100800 */
[----:B0-----:R-:W4:Y:S04]  /*cb40*/  LDL R16, [R1+0x10] ;  /* 0x0000100001107983 */ /* 0x001f280000100800 */
[----:B---3--:R0:W-:Y:S04]  /*cb50*/  STL [R1+0x1590], R17 ;  /* 0x0015901101007387 */ /* 0x0081e80000100800 */
[----:B0-----:R-:W3:Y:S04]  /*cb60*/  LDL R17, [R1+0xc] ;  /* 0x00000c0001117983 */ /* 0x001ee80000100800 */
[----:B----4-:R0:W-:Y:S04]  /*cb70*/  STL [R1+0x1594], R16 ;  /* 0x0015941001007387 */ /* 0x0101e80000100800 */
[----:B0-----:R-:W4:Y:S04]  /*cb80*/  LDL R16, [R1+0x8] ;  /* 0x0000080001107983 */ /* 0x001f280000100800 */
[----:B---3--:R0:W-:Y:S04]  /*cb90*/  STL [R1+0x1598], R17 ;  /* 0x0015981101007387 */ /* 0x0081e80000100800 */
[----:B0-----:R-:W3:Y:S04]  /*cba0*/  LDL R17, [R1+0x4] ;  /* 0x0000040001117983 */ /* 0x001ee80000100800 */
[----:B----4-:R0:W-:Y:S04]  /*cbb0*/  STL [R1+0x159c], R16 ;  /* 0x00159c1001007387 */ /* 0x0101e80000100800 */
[----:B0-----:R-:W4:Y:S04]  /*cbc0*/  LDL R16, [R1] ;  /* 0x0000000001107983 */ /* 0x001f280000100800 */
[----:B---3--:R-:W-:Y:S04]  /*cbd0*/  STL [R1+0x15a0], R17 ;  /* 0x0015a01101007387 */ /* 0x008fe80000100800 */
[----:B----4-:R0:W-:Y:S04]  /*cbe0*/  STL [R1+0x15a4], R16 ;  /* 0x0015a41001007387 */ /* 0x0101e80000100800 */
[----:B------:R-:W3:Y:S04]  /*cbf0*/  LDL R15, [R1+0x24] ;  /* 0x00002400010f7983 */ /* 0x000ee80000100800 */
[----:B------:R-:W4:Y:S01]  /*cc00*/  LDL R12, [R1+0x28] ;  /* 0x00002800010c7983 */ /* 0x000f220000100800 */
[----:B0-----:R-:W-:-:S03]  /*cc10*/  IMAD.WIDE R16, R18, 0x2, R4 ;  /* 0x0000000212107825 */ /* 0x001fc600078e0204 */
[----:B------:R-:W4:Y:S04]  /*cc20*/  LDL R13, [R1+0x2c] ;  /* 0x00002c00010d7983 */ /* 0x000f280000100800 */
[----:B------:R-:W4:Y:S04]  /*cc30*/  LDL R10, [R1+0x30] ;  /* 0x00003000010a7983 */ /* 0x000f280000100800 */
[----:B------:R-:W4:Y:S04]  /*cc40*/  LDL R11, [R1+0x34] ;  /* 0x00003400010b7983 */ /* 0x000f280000100800 */
[----:B------:R-:W4:Y:S04]  /*cc50*/  LDL R8, [R1+0x38] ;  /* 0x0000380001087983 */ /* 0x000f280000100800 */
[----:B------:R-:W4:Y:S04]  /*cc60*/  LDL R9, [R1+0x3c] ;  /* 0x00003c0001097983 */ /* 0x000f280000100800 */
[----:B------:R-:W4:Y:S04]  /*cc70*/  LDL R2, [R1+0x40] ;  /* 0x0000400001027983 */ /* 0x000f280000100800 */
[----:B------:R-:W4:Y:S04]  /*cc80*/  LDL.LU R3, [R1+0x6c] ;  /* 0x00006c0001037983 */ /* 0x000f280000300800 */
[----:B------:R-:W4:Y:S04]  /*cc90*/  LDL.64 R6, [R1+0x388] ;  /* 0x0003880001067983 */ /* 0x000f280000100a00 */
[----:B------:R0:W-:Y:S02]  /*cca0*/  STL.64 [R1+0xfb0], R16 ;  /* 0x000fb01001007387 */ /* 0x0001e40000100a00 */
[----:B0-----:R-:W-:-:S05]  /*ccb0*/  IMAD.WIDE R16, R19, 0x2, R4 ;  /* 0x0000000213107825 */ /* 0x001fca00078e0204 */
        /* <DEDUP_REMOVED lines=20> */
[----:B------:R0:W-:Y:S04]  /*ce00*/  STL.64 [R1+0xe38], R16 ;  /* 0x000e381001007387 */ /* 0x0001e80000100a00 */
[----:B0-----:R-:W2:Y:S02]  /*ce10*/  LDL.LU R16, [R1+0x15a4] ;  /* 0x0015a40001107983 */ /* 0x001ea40000300800 */
[----:B--2---:R-:W-:-:S05]  /*ce20*/  IMAD.WIDE R16, R16, 0x2, R4 ;  /* 0x0000000210107825 */ /* 0x004fca00078e0204 */
        /* <DEDUP_REMOVED lines=21> */
[----:B------:R0:W-:Y:S02]  /*cf80*/  STL.64 [R1+0xd20], R16 ;  /* 0x000d201001007387 */ /* 0x0001e40000100a00 */
[----:B0-----:R-:W-:-:S04]  /*cf90*/  IMAD.WIDE R16, R14, 0x2, R4 ;  /* 0x000000020e107825 */ /* 0x001fc800078e0204 */
[--C-:B---3--:R-:W-:Y:S01]  /*cfa0*/  IMAD.WIDE R14, R15, 0x2, R4.reuse ;  /* 0x000000020f0e7825 */ /* 0x108fe200078e0204 */
[----:B------:R0:W-:Y:S04]  /*cfb0*/  STL.64 [R1+0xd00], R16 ;  /* 0x000d001001007387 */ /* 0x0001e80000100a00 */
[----:B0-----:R-:W2:Y:S04]  /*cfc0*/  LDL.LU.64 R16, [R1+0x1580] ;  /* 0x0015800001107983 */ /* 0x001ea80000300a00 */
[----:B------:R4:W-:Y:S02]  /*cfd0*/  STL.64 [R1+0xce0], R14 ;  /* 0x000ce00e01007387 */ /* 0x0009e40000100a00 */
[----:B----4-:R-:W-:-:S04]  /*cfe0*/  IMAD.WIDE R14, R12, 0x2, R4 ;  /* 0x000000020c0e7825 */ /* 0x010fc800078e0204 */
[--C-:B------:R-:W-:Y:S01]  /*cff0*/  IMAD.WIDE R12, R13, 0x2, R4.reuse ;  /* 0x000000020d0c7825 */ /* 0x100fe200078e0204 */
[----:B------:R0:W-:Y:S04]  /*d000*/  STL.64 [R1+0xcc0], R14 ;  /* 0x000cc00e01007387 */ /* 0x0001e80000100a00 */
[----:B0-----:R-:W3:Y:S04]  /*d010*/  LDL.LU.64 R14, [R1+0x1578] ;  /* 0x00157800010e7983 */ /* 0x001ee80000300a00 */
[----:B------:R0:W-:Y:S02]  /*d020*/  STL.64 [R1+0xca0], R12 ;  /* 0x000ca00c01007387 */ /* 0x0001e40000100a00 */
[----:B0-----:R-:W-:-:S04]  /*d030*/  IMAD.WIDE R12, R10, 0x2, R4 ;  /* 0x000000020a0c7825 */ /* 0x001fc800078e0204 */
[--C-:B------:R-:W-:Y:S01]  /*d040*/  IMAD.WIDE R10, R11, 0x2, R4.reuse ;  /* 0x000000020b0a7825 */ /* 0x100fe200078e0204 */
[----:B------:R0:W-:Y:S04]  /*d050*/  STL.64 [R1+0xc80], R12 ;  /* 0x000c800c01007387 */ /* 0x0001e80000100a00 */
[----:B0-----:R-:W4:Y:S04]  /*d060*/  LDL.LU.64 R12, [R1+0x1570] ;  /* 0x00157000010c7983 */ /* 0x001f280000300a00 */
[----:B------:R0:W-:Y:S02]  /*d070*/  STL.64 [R1+0xc60], R10 ;  /* 0x000c600a01007387 */ /* 0x0001e40000100a00 */
[----:B0-----:R-:W-:-:S05]  /*d080*/  IMAD.WIDE R10, R8, 0x2, R4 ;  /* 0x00000002080a7825 */ /* 0x001fca00078e0204 */
[----:B------:R0:W-:Y:S04]  /*d090*/  STL.64 [R1+0xc40], R10 ;  /* 0x000c400a01007387 */ /* 0x0001e80000100a00 */
[----:B0-----:R-:W2:Y:S01]  /*d0a0*/  LDL.LU.64 R10, [R1+0x1568] ;  /* 0x00156800010a7983 */ /* 0x001ea20000300a00 */
[----:B------:R-:W-:-:S05]  /*d0b0*/  IMAD.WIDE R8, R9, 0x2, R4 ;  /* 0x0000000209087825 */ /* 0x000fca00078e0204 */
[----:B------:R0:W-:Y:S02]  /*d0c0*/  STL.64 [R1+0xc08], R8 ;  /* 0x000c080801007387 */ /* 0x0001e40000100a00 */
[----:B0-----:R-:W-:-:S05]  /*d0d0*/  IMAD.WIDE R8, R2, 0x2, R4 ;  /* 0x0000000202087825 */ /* 0x001fca00078e0204 */
[----:B------:R0:W-:Y:S01]  /*d0e0*/  STL.64 [R1+0xbe8], R8 ;  /* 0x000be80801007387 */ /* 0x0001e20000100a00 */
[----:B------:R-:W-:-:S04]  /*d0f0*/  IMAD.WIDE R2, R3, 0x2, R6 ;  /* 0x0000000203027825 */ /* 0x000fc800078e0206 */
[----:B0-----:R-:W-:-:S05]  /*d100*/  IMAD.WIDE R8, R0, 0x2, R4 ;  /* 0x0000000200087825 */ /* 0x001fca00078e0204 */
[----:B------:R0:W-:Y:S04]  /*d110*/  STL.64 [R1+0xbc8], R8 ;  /* 0x000bc80801007387 */ /* 0x0001e80000100a00 */
[----:B0-----:R-:W3:Y:S01]  /*d120*/  LDL.LU.64 R8, [R1+0x1560] ;  /* 0x0015600001087983 */ /* 0x001ee20000300a00 */
[----:B--2---:R-:W-:-:S05]  /*d130*/  IMAD.WIDE R4, R11, 0x2, R4 ;  /* 0x000000020b047825 */ /* 0x004fca00078e0204 */
[----:B------:R0:W-:Y:S04]  /*d140*/  STL.64 [R1+0xba8], R4 ;  /* 0x000ba80401007387 */ /* 0x0001e80000100a00 */
[----:B0-----:R-:W2:Y:S04]  /*d150*/  LDL.LU.64 R4, [R1+0x1558] ;  /* 0x0015580001047983 */ /* 0x001ea80000300a00 */
[----:B------:R0:W-:Y:S04]  /*d160*/  STL.64 [R1+0x11a0], R2 ;  /* 0x0011a00201007387 */ /* 0x0001e80000100a00 */
[----:B0-----:R-:W4:Y:S02]  /*d170*/  LDL.LU.64 R2, [R1+0x1550] ;  /* 0x0015500001027983 */ /* 0x001f240000300a00 */
[----:B----4-:R-:W-:-:S02]  /*d180*/  IMAD.WIDE R6, R3, 0x2, R6 ;  /* 0x0000000203067825 */ /* 0x010fc400078e0206 */
[----:B------:R0:W-:Y:S04]  /*d190*/  STL [R1+0x152c], R2 ;  /* 0x00152c0201007387 */ /* 0x0001e80000100800 */
[----:B0-----:R-:W2:Y:S04]  /*d1a0*/  LDL.64 R2, [R1+0x388] ;  /* 0x0003880001027983 */ /* 0x001ea80000100a00 */
[----:B------:R2:W-:Y:S02]  /*d1b0*/  STL.64 [R1+0x1180], R6 ;  /* 0x0011800601007387 */ /* 0x0005e40000100a00 */
[----:B--2---:R-:W-:-:S05]  /*d1c0*/  IMAD.WIDE R6, R4, 0x2, R2 ;  /* 0x0000000204067825 */ /* 0x004fca00078e0202 */
[----:B------:R0:W-:Y:S04]  /*d1d0*/  STL.64 [R1+0x1160], R6 ;  /* 0x0011600601007387 */ /* 0x0001e80000100a00 */
[----:B0-----:R-:W2:Y:S01]  /*d1e0*/  LDL.LU.64 R6, [R1+0x1548] ;  /* 0x0015480001067983 */ /* 0x001ea20000300a00 */
[----:B------:R-:W-:-:S05]  /*d1f0*/  IMAD.WIDE R4, R5, 0x2, R2 ;  /* 0x0000000205047825 */ /* 0x000fca00078e0202 */
[----:B------:R2:W-:Y:S02]  /*d200*/  STL.64 [R1+0x1140], R4 ;  /* 0x0011400401007387 */ /* 0x0005e40000100a00 */
[----:B--2---:R-:W-:-:S04]  /*d210*/  IMAD.WIDE R4, R6, 0x2, R2 ;  /* 0x0000000206047825 */ /* 0x004fc800078e0202 */
[--C-:B------:R-:W-:Y:S01]  /*d220*/  IMAD.WIDE R6, R7, 0x2, R2.reuse ;  /* 0x0000000207067825 */ /* 0x100fe200078e0202 */
[----:B------:R3:W-:Y:S04]  /*d230*/  STL.64 [R1+0x1110], R4 ;  /* 0x0011100401007387 */ /* 0x0007e80000100a00 */
[----:B------:R0:W-:Y:S01]  /*d240*/  STL.64 [R1+0x10e8], R6 ;  /* 0x0010e80601007387 */ /* 0x0001e20000100a00 */
[----:B---3--:R-:W-:-:S04]  /*d250*/  IMAD.WIDE R4, R8, 0x2, R2 ;  /* 0x0000000208047825 */ /* 0x008fc800078e0202 */
[--C-:B0-----:R-:W-:Y:S01]  /*d260*/  IMAD.WIDE R6, R9, 0x2, R2.reuse ;  /* 0x0000000209067825 */ /* 0x101fe200078e0202 */
[----:B------:R0:W-:Y:S03]  /*d270*/  STL.64 [R1+0x10c8], R4 ;  /* 0x0010c80401007387 */ /* 0x0001e60000100a00 */
[--C-:B------:R-:W-:Y:S01]  /*d280*/  IMAD.WIDE R8, R12, 0x2, R2.reuse ;  /* 0x000000020c087825 */ /* 0x100fe200078e0202 */
[----:B------:R1:W-:Y:S03]  /*d290*/  STL.64 [R1+0x10a8], R6 ;  /* 0x0010a80601007387 */ /* 0x0003e60000100a00 */
[----:B0-----:R-:W-:-:S04]  /*d2a0*/  IMAD.WIDE R4, R10, 0x2, R2 ;  /* 0x000000020a047825 */ /* 0x001fc800078e0202 */
[--C-:B-1----:R-:W-:Y:S01]  /*d2b0*/  IMAD.WIDE R6, R13, 0x2, R2.reuse ;  /* 0x000000020d067825 */ /* 0x102fe200078e0202 */
[----:B------:R0:W-:Y:S04]  /*d2c0*/  STL.64 [R1+0x1088], R4 ;  /* 0x0010880401007387 */ /* 0x0001e80000100a00 */
[----:B------:R1:W-:Y:S04]  /*d2d0*/  STL.64 [R1+0x1068], R8 ;  /* 0x0010680801007387 */ /* 0x0003e80000100a00 */
[----:B------:R2:W-:Y:S01]  /*d2e0*/  STL.64 [R1+0x1048], R6 ;  /* 0x0010480601007387 */ /* 0x0005e20000100a00 */
[----:B0-----:R-:W-:-:S04]  /*d2f0*/  IMAD.WIDE R4, R14, 0x2, R2 ;  /* 0x000000020e047825 */ /* 0x001fc800078e0202 */
[--C-:B-1----:R-:W-:Y:S01]  /*d300*/  IMAD.WIDE R8, R15, 0x2, R2.reuse ;  /* 0x000000020f087825 */ /* 0x102fe200078e0202 */
[----:B------:R0:W-:Y:S03]  /*d310*/  STL.64 [R1+0x1028], R4 ;  /* 0x0010280401007387 */ /* 0x0001e60000100a00 */
[--C-:B--2---:R-:W-:Y:S01]  /*d320*/  IMAD.WIDE R6, R16, 0x2, R2.reuse ;  /* 0x0000000210067825 */ /* 0x104fe200078e0202 */
[----:B------:R1:W-:Y:S04]  /*d330*/  STL.64 [R1+0x1008], R8 ;  /* 0x0010080801007387 */ /* 0x0003e80000100a00 */
[----:B------:R2:W-:Y:S01]  /*d340*/  STL.64 [R1+0xfe8], R6 ;  /* 0x000fe80601007387 */ /* 0x0005e20000100a00 */
[----:B0-----:R-:W-:-:S04]  /*d350*/  IMAD.WIDE R4, R17, 0x2, R2 ;  /* 0x0000000211047825 */ /* 0x001fc800078e0202 */
[--C-:B-1----:R-:W-:Y:S01]  /*d360*/  IMAD.WIDE R8, R18, 0x2, R2.reuse ;  /* 0x0000000212087825 */ /* 0x102fe200078e0202 */
[----:B------:R0:W-:Y:S03]  /*d370*/  STL.64 [R1+0xfc8], R4 ;  /* 0x000fc80401007387 */ /* 0x0001e60000100a00 */
[--C-:B--2---:R-:W-:Y:S01]  /*d380*/  IMAD.WIDE R6, R19, 0x2, R2.reuse ;  /* 0x0000000213067825 */ /* 0x104fe200078e0202 */
[----:B------:R-:W-:Y:S04]  /*d390*/  STL.64 [R1+0xfa8], R8 ;  /* 0x000fa80801007387 */ /* 0x000fe80000100a00 */
[----:B------:R-:W2:Y:S01]  /*d3a0*/  LDL.LU R16, [R1+0x4] ;  /* 0x0000040001107983 */ /* 0x000ea20000300800 */
[----:B0-----:R-:W-:-:S03]  /*d3b0*/  IMAD.WIDE R4, R20, 0x2, R2 ;  /* 0x0000000214047825 */ /* 0x001fc600078e0202 */
[----:B------:R-:W-:Y:S04]  /*d3c0*/  STL.64 [R1+0xf88], R6 ;  /* 0x000f880601007387 */ /* 0x000fe80000100a00 */
[----:B------:R-:W3:Y:S04]  /*d3d0*/  LDL.LU R15, [R1+0x10] ;  /* 0x00001000010f7983 */ /* 0x000ee80000300800 */
[----:B------:R-:W-:Y:S04]  /*d3e0*/  STL.64 [R1+0xf50], R4 ;  /* 0x000f500401007387 */ /* 0x000fe80000100a00 */
[----:B------:R-:W3:Y:S04]  /*d3f0*/  LDL.LU R14, [R1+0x1c] ;  /* 0x00001c00010e7983 */ /* 0x000ee80000300800 */
[----:B---3--:R0:W-:Y:S04]  /*d400*/  STL.64 [R1+0x1538], R14 ;  /* 0x0015380e01007387 */ /* 0x0081e80000100a00 */
[----:B0-----:R-:W3:Y:S04]  /*d410*/  LDL.LU R15, [R1] ;  /* 0x00000000010f7983 */ /* 0x001ee80000300800 */
[----:B---3--:R0:W-:Y:S04]  /*d420*/  STL [R1+0x1540], R15 ;  /* 0x0015400f01007387 */ /* 0x0081e80000100800 */
[----:B------:R-:W3:Y:S04]  /*d430*/  LDL.LU R13, [R1+0x28] ;  /* 0x00002800010d7983 */ /* 0x000ee80000300800 */
[----:B------:R-:W4:Y:S01]  /*d440*/  LDL.64 R8, [R1+0x380] ;  /* 0x0003800001087983 */ /* 0x000f220000100a00 */
[----:B0-----:R-:W-:-:S03]  /*d450*/  IMAD.WIDE R14, R21, 0x2, R2 ;  /* 0x00000002150e7825 */ /* 0x001fc600078e0202 */
[----:B------:R-:W4:Y:S04]  /*d460*/  LDL.64 R6, [R1+0x378] ;  /* 0x0003780001067983 */ /* 0x000f280000100a00 */
[----:B------:R-:W4:Y:S04]  /*d470*/  LDL.64 R4, [R1+0x370] ;  /* 0x0003700001047983 */ /* 0x000f280000100a00 */
[----:B------:R-:W4:Y:S04]  /*d480*/  LDL.LU R21, [R1+0x30] ;  /* 0x0000300001157983 */ /* 0x000f280000300800 */
[----:B------:R-:W4:Y:S04]  /*d490*/  LDL.LU R12, [R1+0x34] ;  /* 0x00003400010c7983 */ /* 0x000f280000300800 */
[----:B------:R0:W-:Y:S02]  /*d4a0*/  STL.64 [R1+0xf30], R14 ;  /* 0x000f300e01007387 */ /* 0x0001e40000100a00 */
[----:B0-----:R-:W-:-:S02]  /*d4b0*/  IMAD.WIDE R14, R22, 0x2, R2 ;  /* 0x00000002160e7825 */ /* 0x001fc400078e0202 */
[----:B------:R-:W4:Y:S04]  /*d4c0*/  LDL.LU R22, [R1+0x2c] ;  /* 0x00002c0001167983 */ /* 0x000f280000300800 */
[----:B------:R-:W4:Y:S04]  /*d4d0*/  LDL.LU R20, [R1+0x38] ;  /* 0x0000380001147983 */ /* 0x000f280000300800 */
[----:B------:R0:W-:Y:S04]  /*d4e0*/  STL.64 [R1+0xf10], R14 ;  /* 0x000f100e01007387 */ /* 0x0001e80000100a00 */
[----:B------:R-:W4:Y:S04]  /*d4f0*/  LDL.LU R19, [R1+0x3c] ;  /* 0x00003c0001137983 */ /* 0x000f280000300800 */
[----:B------:R-:W4:Y:S01]  /*d500*/  LDL.LU R10, [R1+0x40] ;  /* 0x00004000010a7983 */ /* 0x000f220000300800 */
[----:B0-----:R-:W-:-:S03]  /*d510*/  IMAD.WIDE R14, R23, 0x2, R2 ;  /* 0x00000002170e7825 */ /* 0x001fc600078e0202 */
[----:B------:R-:W3:Y:S04]  /*d520*/  LDL.LU R23, [R1+0x24] ;  /* 0x0000240001177983 */ /* 0x000ee80000300800 */
[----:B------:R0:W-:Y:S02]  /*d530*/  STL.64 [R1+0xef0], R14 ;  /* 0x000ef00e01007387 */ /* 0x0001e40000100a00 */
[--C-:B0-----:R-:W-:Y:S02]  /*d540*/  IMAD.WIDE R14, R24, 0x2, R2.reuse ;  /* 0x00000002180e7825 */ /* 0x101fe400078e0202 */
[----:B------:R-:W4:Y:S04]  /*d550*/  LDL.LU R24, [R1+0x20] ;  /* 0x0000200001187983 */ /* 0x000f280000300800 */
[----:B------:R0:W-:Y:S02]  /*d560*/  STL.64 [R1+0xed0], R14 ;  /* 0x000ed00e01007387 */ /* 0x0001e40000100a00 */
[----:B0-----:R-:W-:-:S02]  /*d570*/  IMAD.WIDE R14, R25, 0x2, R2 ;  /* 0x00000002190e7825 */ /* 0x001fc400078e0202 */
[----:B------:R-:W3:Y:S04]  /*d580*/  LDL.LU R25, [R1+0x18] ;  /* 0x0000180001197983 */ /* 0x000ee80000300800 */
[----:B------:R-:W4:Y:S04]  /*d590*/  LDL.LU R18, [R1+0x4c] ;  /* 0x00004c0001127983 */ /* 0x000f280000300800 */
[----:B------:R0:W-:Y:S02]  /*d5a0*/  STL.64 [R1+0xeb0], R14 ;  /* 0x000eb00e01007387 */ /* 0x0001e40000100a00 */
[----:B0-----:R-:W-:-:S02]  /*d5b0*/  IMAD.WIDE R14, R26, 0x2, R2 ;  /* 0x000000021a0e7825 */ /* 0x001fc400078e0202 */
        /* <DEDUP_REMOVED lines=9> */
[----:B0-----:R-:W-:-:S05]  /*d650*/  IMAD.WIDE R14, R29, 0x2, R2 ;  /* 0x000000021d0e7825 */ /* 0x001fca00078e0202 */
[----:B------:R0:W-:Y:S04]  /*d660*/  STL.64 [R1+0xe30], R14 ;  /* 0x000e300e01007387 */ /* 0x0001e80000100a00 */
[----:B0-----:R-:W2:Y:S02]  /*d670*/  LDL.LU R15, [R1+0x1540] ;  /* 0x00154000010f7983 */ /* 0x001ea40000300800 */
[----:B--2---:R-:W-:-:S05]  /*d680*/  IMAD.WIDE R14, R15, 0x2, R2 ;  /* 0x000000020f0e7825 */ /* 0x004fca00078e0202 */
[----:B------:R0:W-:Y:S02]  /*d690*/  STL.64 [R1+0xe10], R14 ;  /* 0x000e100e01007387 */ /* 0x0001e40000100a00 */
[----:B0-----:R-:W-:-:S05]  /*d6a0*/  IMAD.WIDE R14, R16, 0x2, R2 ;  /* 0x00000002100e7825 */ /* 0x001fca00078e0202 */
[----:B------:R0:W-:Y:S04]  /*d6b0*/  STL.64 [R1+0xde0], R14 ;  /* 0x000de00e01007387 */ /* 0x0001e80000100a00 */
[----:B0-----:R-:W2:Y:S01]  /*d6c0*/  LDL.LU.64 R14, [R1+0x1538] ;  /* 0x00153800010e7983 */ /* 0x001ea20000300a00 */
[----:B---3--:R-:W-:-:S03]  /*d6d0*/  IMAD.WIDE R28, R28, 0x2, R2 ;  /* 0x000000021c1c7825 */ /* 0x008fc600078e0202 */
[----:B------:R-:W3:Y:S04]  /*d6e0*/  LDL.LU R16, [R1+0x54] ;  /* 0x0000540001107983 */ /* 0x000ee80000300800 */
[----:B------:R4:W-:Y:S02]  /*d6f0*/  STL.64 [R1+0xdb8], R28 ;  /* 0x000db81c01007387 */ /* 0x0009e40000100a00 */
[----:B----4-:R-:W-:-:S05]  /*d700*/  IMAD.WIDE R28, R27, 0x2, R2 ;  /* 0x000000021b1c7825 */ /* 0x010fca00078e0202 */
[----:B------:R2:W-:Y:S01]  /*d710*/  STL.64 [R1+0xd98], R28 ;  /* 0x000d981c01007387 */ /* 0x0005e20000100a00 */
[----:B------:R-:W-:-:S04]  /*d720*/  IMAD.WIDE R26, R26, 0x2, R2 ;  /* 0x000000021a1a7825 */ /* 0x000fc800078e0202 */
[--C-:B--2---:R-:W-:Y:S02]  /*d730*/  IMAD.WIDE R28, R15, 0x2, R2.reuse ;  /* 0x000000020f1c7825 */ /* 0x104fe400078e0202 */
[----:B------:R-:W2:Y:S04]  /*d740*/  LDL.LU R15, [R1+0x58] ;  /* 0x00005800010f7983 */ /* 0x000ea80000300800 */
[----:B------:R0:W-:Y:S04]  /*d750*/  STL.64 [R1+0xd78], R28 ;  /* 0x000d781c01007387 */ /* 0x0001e80000100a00 */
[----:B------:R1:W-:Y:S01]  /*d760*/  STL.64 [R1+0xd58], R26 ;  /* 0x000d581a01007387 */ /* 0x0003e20000100a00 */
[----:B0-----:R-:W-:-:S04]  /*d770*/  IMAD.WIDE R28, R25, 0x2, R2 ;  /* 0x00000002191c7825 */ /* 0x001fc800078e0202 */
[--C-:B-1----:R-:W-:Y:S02]  /*d780*/  IMAD.WIDE R26, R14, 0x2, R2.reuse ;  /* 0x000000020e1a7825 */ /* 0x102fe400078e0202 */
[----:B------:R-:W4:Y:S04]  /*d790*/  LDL.LU R14, [R1+0x5c] ;  /* 0x00005c00010e7983 */ /* 0x000f280000300800 */
[----:B------:R0:W-:Y:S04]  /*d7a0*/  STL.64 [R1+0xd38], R28 ;  /* 0x000d381c01007387 */ /* 0x0001e80000100a00 */
[----:B------:R1:W-:Y:S01]  /*d7b0*/  STL.64 [R1+0xd18], R26 ;  /* 0x000d181a01007387 */ /* 0x0003e20000100a00 */
[----:B0-----:R-:W-:-:S04]  /*d7c0*/  IMAD.WIDE R28, R24, 0x2, R2 ;  /* 0x00000002181c7825 */ /* 0x001fc800078e0202 */
[--C-:B-1----:R-:W-:Y:S01]  /*d7d0*/  IMAD.WIDE R26, R23, 0x2, R2.reuse ;  /* 0x00000002171a7825 */ /* 0x102fe200078e0202 */
[----:B------:R-:W-:Y:S03]  /*d7e0*/  STL.64 [R1+0xcf8], R28 ;  /* 0x000cf81c01007387 */ /* 0x000fe60000100a00 */
[--C-:B------:R-:W-:Y:S02]  /*d7f0*/  IMAD.WIDE R24, R13, 0x2, R2.reuse ;  /* 0x000000020d187825 */ /* 0x100fe400078e0202 */
        /* <DEDUP_REMOVED lines=11> */
[--C-:B------:R-:W-:Y:S01]  /*d8b0*/  IMAD.WIDE R20, R19, 0x2, R2.reuse ;  /* 0x0000000213147825 */ /* 0x100fe200078e0202 */
[----:B------:R0:W-:Y:S03]  /*d8c0*/  STL.64 [R1+0xc20], R24 ;  /* 0x000c201801007387 */ /* 0x0001e60000100a00 */
[--C-:B-1----:R-:W-:Y:S02]  /*d8d0*/  IMAD.WIDE R22, R10, 0x2, R2.reuse ;  /* 0x000000020a167825 */ /* 0x102fe400078e0202 */
[----:B------:R-:W4:Y:S04]  /*d8e0*/  LDL.LU R10, [R1+0x68] ;  /* 0x00006800010a7983 */ /* 0x000f280000300800 */
[----:B------:R1:W-:Y:S01]  /*d8f0*/  STL.64 [R1+0xc00], R20 ;  /* 0x000c001401007387 */ /* 0x0003e20000100a00 */
[----:B0-----:R-:W-:-:S03]  /*d900*/  IMAD.WIDE R24, R11, 0x2, R2 ;  /* 0x000000020b187825 */ /* 0x001fc600078e0202 */
[----:B------:R0:W-:Y:S01]  /*d910*/  STL.64 [R1+0xbe0], R22 ;  /* 0x000be01601007387 */ /* 0x0001e20000100a00 */
[----:B-1----:R-:W-:-:S03]  /*d920*/  IMAD.WIDE R20, R0, 0x2, R2 ;  /* 0x0000000200147825 */ /* 0x002fc600078e0202 */
[----:B------:R1:W5:Y:S04]  /*d930*/  LDL.LU R0, [R1+0x1534] ;  /* 0x0015340001007983 */ /* 0x0003680000300800 */
[----:B------:R-:W4:Y:S01]  /*d940*/  LDL.LU R11, [R1+0x1530] ;  /* 0x00153000010b7983 */ /* 0x000f220000300800 */
[----:B0-----:R-:W-:-:S03]  /*d950*/  IMAD.WIDE R22, R18, 0x2, R8 ;  /* 0x0000000212167825 */ /* 0x001fc600078e0208 */
[----:B------:R0:W-:Y:S04]  /*d960*/  STL.64 [R1+0xbc0], R20 ;  /* 0x000bc01401007387 */ /* 0x0001e80000100a00 */
[----:B------:R3:W-:Y:S04]  /*d970*/  STL.64 [R1+0xba0], R24 ;  /* 0x000ba01801007387 */ /* 0x0007e80000100a00 */
[----:B------:R1:W-:Y:S01]  /*d980*/  STL.64 [R1+0xb98], R22 ;  /* 0x000b981601007387 */ /* 0x0003e20000100a00 */
[----:B0-----:R-:W-:-:S04]  /*d990*/  IMAD.WIDE R20, R18, 0x2, R6 ;  /* 0x0000000212147825 */ /* 0x001fc800078e0206 */
[C---:B---3--:R-:W-:Y:S01]  /*d9a0*/  IMAD.WIDE R24, R18.reuse, 0x2, R4 ;  /* 0x0000000212187825 */ /* 0x048fe200078e0204 */
[----:B------:R0:W-:Y:S03]  /*d9b0*/  STL.64 [R1+0xb90], R20 ;  /* 0x000b901401007387 */ /* 0x0001e60000100a00 */
[----:B-1----:R-:W-:Y:S01]  /*d9c0*/  IMAD.WIDE R22, R18, 0x2, R2 ;  /* 0x0000000212167825 */ /* 0x002fe200078e0202 */
[----:B------:R-:W-:Y:S03]  /*d9d0*/  STL.64 [R1+0xb88], R24 ;  /* 0x000b881801007387 */ /* 0x000fe60000100a00 */
[C---:B------:R-:W-:Y:S01]  /*d9e0*/  IMAD.WIDE R18, R17.reuse, 0x2, R6 ;  /* 0x0000000211127825 */ /* 0x040fe200078e0206 */
[----:B------:R1:W-:Y:S03]  /*d9f0*/  STL.64 [R1+0xb80], R22 ;  /* 0x000b801601007387 */ /* 0x0003e60000100a00 */
[----:B0-----:R-:W-:-:S05]  /*da00*/  IMAD.WIDE R20, R17, 0x2, R8 ;  /* 0x0000000211147825 */ /* 0x001fca00078e0208 */
[----:B------:R0:W-:Y:S01]  /*da10*/  STL.64 [R1+0xb78], R20 ;  /* 0x000b781401007387 */ /* 0x0001e20000100a00 */
[----:B-1----:R-:W-:-:S03]  /*da20*/  IMAD.WIDE R22, R17, 0x2, R4 ;  /* 0x0000000211167825 */ /* 0x002fc600078e0204 */
[----:B------:R1:W-:Y:S04]  /*da30*/  STL.64 [R1+0xb70], R18 ;  /* 0x000b701201007387 */ /* 0x0003e80000100a00 */
[----:B------:R3:W-:Y:S01]  /*da40*/  STL.64 [R1+0xb68], R22 ;  /* 0x000b681601007387 */ /* 0x0007e20000100a00 */
[----:B0-----:R-:W-:-:S04]  /*da50*/  IMAD.WIDE R20, R17, 0x2, R2 ;  /* 0x0000000211147825 */ /* 0x001fc800078e0202 */
[C---:B-1----:R-:W-:Y:S01]  /*da60*/  IMAD.WIDE R18, R16.reuse, 0x2, R8 ;  /* 0x0000000210127825 */ /* 0x042fe200078e0208 */
[----:B------:R0:W-:Y:S03]  /*da70*/  STL.64 [R1+0xb60], R20 ;  /* 0x000b601401007387 */ /* 0x0001e60000100a00 */
[C---:B---3--:R-:W-:Y:S01]  /*da80*/  IMAD.WIDE R22, R16.reuse, 0x2, R6 ;  /* 0x0000000210167825 */ /* 0x048fe200078e0206 */
[----:B------:R1:W-:Y:S04]  /*da90*/  STL.64 [R1+0xb58], R18 ;  /* 0x000b581201007387 */ /* 0x0003e80000100a00 */
[----:B------:R-:W-:Y:S01]  /*daa0*/  STL.64 [R1+0xb50], R22 ;  /* 0x000b501601007387 */ /* 0x000fe20000100a00 */
[----:B0-----:R-:W-:-:S04]  /*dab0*/  IMAD.WIDE R20, R16, 0x2, R4 ;  /* 0x0000000210147825 */ /* 0x001fc800078e0204 */
[----:B-1----:R-:W-:Y:S01]  /*dac0*/  IMAD.WIDE R18, R16, 0x2, R2 ;  /* 0x0000000210127825 */ /* 0x002fe200078e0202 */
[----:B------:R0:W-:Y:S04]  /*dad0*/  STL.64 [R1+0xb48], R20 ;  /* 0x000b481401007387 */ /* 0x0001e80000100a00 */
[----:B------:R1:W-:Y:S01]  /*dae0*/  STL.64 [R1+0xb40], R18 ;  /* 0x000b401201007387 */ /* 0x0003e20000100a00 */
[----:B------:R-:W-:Y:S01]  /*daf0*/  UMOV UR4, URZ ;  /* 0x0000003f00047c82 */ /* 0x000fe20008000000 */
[----:B--2---:R-:W-:-:S04]  /*db00*/  IMAD.WIDE R16, R15, 0x2, R8 ;  /* 0x000000020f107825 */ /* 0x004fc800078e0208 */
[C---:B0-----:R-:W-:Y:S01]  /*db10*/  IMAD.WIDE R20, R15.reuse, 0x2, R6 ;  /* 0x000000020f147825 */ /* 0x041fe200078e0206 */
[----:B------:R0:W-:Y:S03]  /*db20*/  STL.64 [R1+0xb38], R16 ;  /* 0x000b381001007387 */ /* 0x0001e60000100a00 */
[C---:B-1----:R-:W-:Y:S01]  /*db30*/  IMAD.WIDE R18, R15.reuse, 0x2, R4 ;  /* 0x000000020f127825 */ /* 0x042fe200078e0204 */
[----:B------:R4:W-:Y:S04]  /*db40*/  STL.64 [R1+0xb30], R20 ;  /* 0x000b301401007387 */ /* 0x0009e80000100a00 */
[----:B------:R1:W-:Y:S01]  /*db50*/  STL.64 [R1+0xb28], R18 ;  /* 0x000b281201007387 */ /* 0x0003e20000100a00 */
[----:B0-----:R-:W-:-:S04]  /*db60*/  IMAD.WIDE R16, R15, 0x2, R2 ;  /* 0x000000020f107825 */ /* 0x001fc800078e0202 */
[C---:B----4-:R-:W-:Y:S01]  /*db70*/  IMAD.WIDE R20, R14.reuse, 0x2, R8 ;  /* 0x000000020e147825 */ /* 0x050fe200078e0208 */
[----:B------:R0:W-:Y:S03]  /*db80*/  STL.64 [R1+0xb20], R16 ;  /* 0x000b201001007387 */ /* 0x0001e60000100a00 */
[C---:B-1----:R-:W-:Y:S01]  /*db90*/  IMAD.WIDE R18, R14.reuse, 0x2, R6 ;  /* 0x000000020e127825 */ /* 0x042fe200078e0206 */
[----:B------:R-:W-:Y:S04]  /*dba0*/  STL.64 [R1+0xb18], R20 ;  /* 0x000b181401007387 */ /* 0x000fe80000100a00 */
[----:B------:R1:W-:Y:S01]  /*dbb0*/  STL.64 [R1+0xb10], R18 ;  /* 0x000b101201007387 */ /* 0x0003e20000100a00 */
[----:B0-----:R-:W-:-:S04]  /*dbc0*/  IMAD.WIDE R16, R14, 0x2, R4 ;  /* 0x000000020e107825 */ /* 0x001fc800078e0204 */
[----:B------:R-:W-:Y:S01]  /*dbd0*/  IMAD.WIDE R14, R14, 0x2, R2 ;  /* 0x000000020e0e7825 */ /* 0x000fe200078e0202 */
[----:B------:R0:W-:Y:S04]  /*dbe0*/  STL.64 [R1+0xb08], R16 ;  /* 0x000b081001007387 */ /* 0x0001e80000100a00 */
[----:B------:R2:W-:Y:S01]  /*dbf0*/  STL.64 [R1+0xb00], R14 ;  /* 0x000b000e01007387 */ /* 0x0005e20000100a00 */
[----:B-1----:R-:W-:-:S04]  /*dc00*/  IMAD.WIDE R18, R13, 0x2, R8 ;  /* 0x000000020d127825 */ /* 0x002fc800078e0208 */
[C---:B0-----:R-:W-:Y:S01]  /*dc10*/  IMAD.WIDE R16, R13.reuse, 0x2, R6 ;  /* 0x000000020d107825 */ /* 0x041fe200078e0206 */
[----:B------:R0:W-:Y:S03]  /*dc20*/  STL.64 [R1+0xaf8], R18 ;  /* 0x000af81201007387 */ /* 0x0001e60000100a00 */
[C---:B--2---:R-:W-:Y:S01]  /*dc30*/  IMAD.WIDE R14, R13.reuse, 0x2, R4 ;  /* 0x000000020d0e7825 */ /* 0x044fe200078e0204 */
[----:B------:R1:W-:Y:S04]  /*dc40*/  STL.64 [R1+0xaf0], R16 ;  /* 0x000af01001007387 */ /* 0x0003e80000100a00 */
[----:B------:R2:W-:Y:S01]  /*dc50*/  STL.64 [R1+0xae8], R14 ;  /* 0x000ae80e01007387 */ /* 0x0005e20000100a00 */
[----:B0-----:R-:W-:-:S05]  /*dc60*/  IMAD.WIDE R18, R13, 0x2, R2 ;  /* 0x000000020d127825 */ /* 0x001fca00078e0202 */
[----:B------:R0:W-:Y:S01]  /*dc70*/  STL.64 [R1+0xae0], R18 ;  /* 0x000ae01201007387 */ /* 0x0001e20000100a00 */
[----:B-1----:R-:W-:-:S04]  /*dc80*/  IMAD.WIDE R16, R12, 0x2, R8 ;  /* 0x000000020c107825 */ /* 0x002fc800078e0208 */
[C---:B--2---:R-:W-:Y:S01]  /*dc90*/  IMAD.WIDE R14, R12.reuse, 0x2, R6 ;  /* 0x000000020c0e7825 */ /* 0x044fe200078e0206 */
[----:B------:R1:W-:Y:S03]  /*dca0*/  STL.64 [R1+0xad8], R16 ;  /* 0x000ad81001007387 */ /* 0x0003e60000100a00 */
[C---:B0-----:R-:W-:Y:S01]  /*dcb0*/  IMAD.WIDE R18, R12.reuse, 0x2, R4 ;  /* 0x000000020c127825 */ /* 0x041fe200078e0204 */
[----:B------:R0:W-:Y:S04]  /*dcc0*/  STL.64 [R1+0xad0], R14 ;  /* 0x000ad00e01007387 */ /* 0x0001e80000100a00 */
[----:B------:R-:W-:Y:S01]  /*dcd0*/  STL.64 [R1+0xac0], R18 ;  /* 0x000ac01201007387 */ /* 0x000fe20000100a00 */
[----:B-1----:R-:W-:-:S05]  /*dce0*/  IMAD.WIDE R16, R12, 0x2, R2 ;  /* 0x000000020c107825 */ /* 0x002fca00078e0202 */
[----:B------:R1:W-:Y:S01]  /*dcf0*/  STL.64 [R1+0xab0], R16 ;  /* 0x000ab01001007387 */ /* 0x0003e20000100a00 */
[----:B0-----:R-:W-:-:S04]  /*dd00*/  IMAD.WIDE R14, R10, 0x2, R8 ;  /* 0x000000020a0e7825 */ /* 0x001fc800078e0208 */
[C---:B------:R-:W-:Y:S01]  /*dd10*/  IMAD.WIDE R12, R10.reuse, 0x2, R6 ;  /* 0x000000020a0c7825 */ /* 0x040fe200078e0206 */
[----:B------:R0:W-:Y:S03]  /*dd20*/  STL.64 [R1+0xaa0], R14 ;  /* 0x000aa00e01007387 */ /* 0x0001e60000100a00 */
[C---:B-1----:R-:W-:Y:S01]  /*dd30*/  IMAD.WIDE R16, R10.reuse, 0x2, R4 ;  /* 0x000000020a107825 */ /* 0x042fe200078e0204 */
[----:B------:R1:W-:Y:S04]  /*dd40*/  STL.64 [R1+0xa98], R12 ;  /* 0x000a980c01007387 */ /* 0x0003e80000100a00 */
[----:B------:R2:W-:Y:S01]  /*dd50*/  STL.64 [R1+0xa90], R16 ;  /* 0x000a901001007387 */ /* 0x0005e20000100a00 */
[----:B0-----:R-:W-:-:S04]  /*dd60*/  IMAD.WIDE R14, R10, 0x2, R2 ;  /* 0x000000020a0e7825 */ /* 0x001fc800078e0202 */
[C---:B-1----:R-:W-:Y:S01]  /*dd70*/  IMAD.WIDE R12, R11.reuse, 0x2, R8 ;  /* 0x000000020b0c7825 */ /* 0x042fe200078e0208 */
[----:B------:R2:W-:Y:S03]  /*dd80*/  STL.64 [R1+0xa88], R14 ;  /* 0x000a880e01007387 */ /* 0x0005e60000100a00 */
[C---:B------:R-:W-:Y:S01]  /*dd90*/  IMAD.WIDE R8, R11.reuse, 0x2, R6 ;  /* 0x000000020b087825 */ /* 0x040fe200078e0206 */
[----:B------:R2:W-:Y:S03]  /*dda0*/  STL.64 [R1+0xa80], R12 ;  /* 0x000a800c01007387 */ /* 0x0005e60000100a00 */
[C---:B------:R-:W-:Y:S01]  /*ddb0*/  IMAD.WIDE R6, R11.reuse, 0x2, R4 ;  /* 0x000000020b067825 */ /* 0x040fe200078e0204 */
[----:B------:R2:W-:Y:S03]  /*ddc0*/  STL.64 [R1+0xa78], R8 ;  /* 0x000a780801007387 */ /* 0x0005e60000100a00 */
[----:B------:R-:W-:-:S02]  /*ddd0*/  IMAD.WIDE R4, R11, 0x2, R2 ;  /* 0x000000020b047825 */ /* 0x000fc400078e0202 */
[----:B------:R2:W5:Y:S04]  /*dde0*/  LDL.LU R2, [R1+0x152c] ;  /* 0x00152c0001027983 */ /* 0x0005680000300800 */
[----:B------:R2:W-:Y:S04]  /*ddf0*/  STL.64 [R1+0xa70], R6 ;  /* 0x000a700601007387 */ /* 0x0005e80000100a00 */
[----:B------:R2:W-:Y:S02]  /*de00*/  STL.64 [R1+0xa68], R4 ;  /* 0x000a680401007387 */ /* 0x0005e40000100a00 */
.L_x_1:
[----:B--2---:R-:W2:Y:S04]  /*de10*/  LDL.64 R16, [R1+0x380] ;  /* 0x0003800001107983 */ /* 0x004ea80000100a00 */
[----:B------:R-:W3:Y:S04]  /*de20*/  LDL.64 R20, [R1+0x378] ;  /* 0x0003780001147983 */ /* 0x000ee80000100a00 */
[----:B------:R-:W4:Y:S04]  /*de30*/  LDL.64 R18, [R1+0x370] ;  /* 0x0003700001127983 */ /* 0x000f280000100a00 */
[----:B------:R-:W4:Y:S04]  /*de40*/  LDL.64 R24, [R1+0x388] ;  /* 0x0003880001187983 */ /* 0x000f280000100a00 */
[----:B------:R-:W4:Y:S01]  /*de50*/  LDL.64 R12, [R1+0x11a0] ;  /* 0x0011a000010c7983 */ /* 0x000f220000100a00 */
[----:B0-2--5:R-:W-:-:S04]  /*de60*/  IMAD.WIDE R4, R2, 0x2, R16 ;  /* 0x0000000202047825 */ /* 0x025fc800078e0210 */
[C---:B---3--:R-:W-:Y:S01]  /*de70*/  IMAD.WIDE R6, R2.reuse, 0x2, R20 ;  /* 0x0000000202067825 */ /* 0x048fe200078e0214 */
[----:B------:R-:W2:Y:S04]  /*de80*/  LDG.E.U16 R15, desc[UR10][R4.64] ;  /* 0x0000000a040f7981 */ /* 0x000ea8000c1e1500 */
[----:B------:R-:W3:Y:S01]  /*de90*/  LDG.E.U16 R3, desc[UR10][R6.64] ;  /* 0x0000000a06037981 */ /* 0x000ee2000c1e1500 */
[----:B----4-:R-:W-:-:S03]  /*dea0*/  IMAD.WIDE R8, R2, 0x2, R18 ;  /* 0x0000000202087825 */ /* 0x010fc600078e0212 */
[----:B------:R0:W-:Y:S01]  /*deb0*/  STL [R1+0x1e98], R0 ;  /* 0x001e980001007387 */ /* 0x0001e20000100800 */
[----:B------:R-:W-:-:S03]  /*dec0*/  IMAD.WIDE R10, R2, 0x2, R24 ;  /* 0x00000002020a7825 */ /* 0x000fc600078e0218 */
[----:B------:R-:W4:Y:S04]  /*ded0*/  LDL.64 R4, [R1+0x1198] ;  /* 0x0011980001047983 */ /* 0x000f280000100a00 */
[----:B------:R-:W4:Y:S04]  /*dee0*/  LDL.64 R6, [R1+0x1190] ;  /* 0x0011900001067983 */ /* 0x000f280000100a00 */
[----:B0-----:R-:W4:Y:S04]  /*def0*/  LDG.E.U16 R0, desc[UR10][R8.64] ;  /* 0x0000000a08007981 */ /* 0x001f28000c1e1500 */
[----:B------:R-:W4:Y:S04]  /*df00*/  LDL.64 R28, [R1+0x1168] ;  /* 0x00116800011c7983 */ /* 0x000f280000100a00 */
[----:B------:R-:W4:Y:S04]  /*df10*/  LDL.64 R26, [R1+0x1160] ;  /* 0x00116000011a7983 */ /* 0x000f280000100a00 */
[----:B------:R-:W4:Y:S04]  /*df20*/  LDL.64 R8, [R1+0x1188] ;  /* 0x0011880001087983 */ /* 0x000f280000100a00 */
[----:B------:R-:W4:Y:S04]  /*df30*/  LDL.64 R22, [R1+0x1158] ;  /* 0x0011580001167983 */ /* 0x000f280000100a00 */
[----:B--2---:R0:W-:Y:S04]  /*df40*/  STL [R1+0x5b4], R15 ;  /* 0x0005b40f01007387 */ /* 0x0041e80000100800 */
[----:B0-----:R-:W2:Y:S04]  /*df50*/  LDL.64 R14, [R1+0x1150] ;  /* 0x00115000010e7983 */ /* 0x001ea80000100a00 */
[----:B---3--:R0:W-:Y:S04]  /*df60*/  STL [R1+0x5b0], R3 ;  /* 0x0005b00301007387 */ /* 0x0081e80000100800 */
[----:B0-----:R-:W3:Y:S01]  /*df70*/  LDG.E.U16 R3, desc[UR10][R10.64] ;  /* 0x0000000a0a037981 */ /* 0x001ee2000c1e1500 */
[----:B------:R-:W-:-:S03]  /*df80*/  IMAD.WIDE R12, R2, 0x2, R12 ;  /* 0x00000002020c7825 */ /* 0x000fc600078e020c */
[----:B------:R-:W2:Y:S04]  /*df90*/  LDL.64 R10, [R1+0x1180] ;  /* 0x00118000010a7983 */ /* 0x000ea80000100a00 */
[----:B----4-:R0:W-:Y:S01]  /*dfa0*/  STL [R1+0x5a8], R0 ;  /* 0x0005a80001007387 */ /* 0x0101e20000100800 */
[----:B------:R-:W-:-:S03]  /*dfb0*/  IMAD.WIDE R4, R2, 0x2, R4 ;  /* 0x0000000202047825 */ /* 0x000fc600078e0204 */
[----:B0-----:R-:W4:Y:S04]  /*dfc0*/  LDG.E.U16 R0, desc[UR10][R12.64] ;  /* 0x0000000a0c007981 */ /* 0x001f28000c1e1500 */
[----:B------:R-:W4:Y:S04]  /*dfd0*/  LDL.64 R12, [R1+0x1178] ;  /* 0x00117800010c7983 */ /* 0x000f280000100a00 */
[----:B---3--:R0:W-:Y:S04]  /*dfe0*/  STL [R1+0x5a0], R3 ;  /* 0x0005a00301007387 */ /* 0x0081e80000100800 */
[----:B0-----:R-:W3:Y:S01]  /*dff0*/  LDG.E.U16 R3, desc[UR10][R4.64] ;  /* 0x0000000a04037981 */ /* 0x001ee2000c1e1500 */
[----:B------:R-:W-:-:S04]  /*e000*/  IMAD.WIDE R6, R2, 0x2, R6 ;  /* 0x0000000202067825 */ /* 0x000fc800078e0206 */
[C---:B------:R-:W-:Y:S02]  /*e010*/  IMAD.WIDE R8, R2.reuse, 0x2, R8 ;  /* 0x0000000202087825 */ /* 0x040fe400078e0208 */
[----:B------:R-:W3:Y:S02]  /*e020*/  LDG.E.U16 R7, desc[UR10][R6.64] ;  /* 0x0000000a06077981 */ /* 0x000ee4000c1e1500 */
[C---:B--2---:R-:W-:Y:S02]  /*e030*/  IMAD.WIDE R10, R2.reuse, 0x2, R10 ;  /* 0x00000002020a7825 */ /* 0x044fe400078e020a */
[----:B------:R-:W2:Y:S04]  /*e040*/  LDL.64 R4, [R1+0x1170] ;  /* 0x0011700001047983 */ /* 0x000ea80000100a00 */
[----:B------:R-:W2:Y:S04]  /*e050*/  LDG.E.U16 R9, desc[UR10][R8.64] ;  /* 0x0000000a08097981 */ /* 0x000ea8000c1e1500 */
[----:B----4-:R0:W-:Y:S01]  /*e060*/  STL [R1+0x59c], R0 ;  /* 0x00059c0001007387 */ /* 0x0101e20000100800 */
[----:B------:R-:W-:-:S03]  /*e070*/  IMAD.WIDE R12, R2, 0x2, R12 ;  /* 0x00000002020c7825 */ /* 0x000fc600078e020c */
[----:B0-----:R-:W4:Y:S04]  /*e080*/  LDG.E.U16 R0, desc[UR10][R10.64] ;  /* 0x0000000a0a007981 */ /* 0x001f28000c1e1500 */
[----:B---3--:R0:W-:Y:S04]  /*e090*/  STL [R1+0x5ac], R3 ;  /* 0x0005ac0301007387 */ /* 0x0081e80000100800 */
[----:B0-----:R0:W3:Y:S01]  /*e0a0*/  LDG.E.U16 R3, desc[UR10][R12.64] ;  /* 0x0000000a0c037981 */ /* 0x0010e2000c1e1500 */
[----:B--2---:R-:W-:-:S03]  /*e0b0*/  IMAD.WIDE R4, R2, 0x2, R4 ;  /* 0x0000000202047825 */ /* 0x004fc600078e0204 */
[----:B------:R1:W-:Y:S04]  /*e0c0*/  STL [R1+0x5a4], R7 ;  /* 0x0005a40701007387 */ /* 0x0003e80000100800 */
[----:B------:R2:W-:Y:S01]  /*e0d0*/  STL [R1+0x598], R9 ;  /* 0x0005980901007387 */ /* 0x0005e20000100800 */
[----:B0-----:R-:W-:-:S03]  /*e0e0*/  IMAD.WIDE R12, R2, 0x2, R14 ;  /* 0x00000002020c7825 */ /* 0x001fc600078e020e */
[----:B------:R-:W3:Y:S01]  /*e0f0*/  LDG.E.U16 R15, desc[UR10][R4.64] ;  /* 0x0000000a040f7981 */ /* 0x000ee2000c1e1500 */
[----:B-1----:R-:W-:-:S03]  /*e100*/  IMAD.WIDE R6, R2, 0x2, R28 ;  /* 0x0000000202067825 */ /* 0x002fc600078e021c */
[----:B------:R-:W3:Y:S04]  /*e110*/  LDL.64 R4, [R1+0x1148] ;  /* 0x0011480001047983 */ /* 0x000ee80000100a00 */
[----:B----4-:R0:W-:Y:S01]  /*e120*/  STL [R1+0x594], R0 ;  /* 0x0005940001007387 */ /* 0x0101e20000100800 */
[----:B--2---:R-:W-:-:S03]  /*e130*/  IMAD.WIDE R8, R2, 0x2, R26 ;  /* 0x0000000202087825 */ /* 0x004fc600078e021a */
[----:B0-----:R-:W2:Y:S04]  /*e140*/  LDG.E.U16 R0, desc[UR10][R6.64] ;  /* 0x0000000a06007981 */ /* 0x001ea8000c1e1500 */
[----:B------:R-:W4:Y:S04]  /*e150*/  LDL.64 R6, [R1+0x1140] ;  /* 0x0011400001067983 */ /* 0x000f280000100a00 */
[----:B---3--:R0:W-:Y:S01]  /*e160*/  STL [R1+0x590], R3 ;  /* 0x0005900301007387 */ /* 0x0081e20000100800 */
[----:B------:R-:W-:-:S03]  /*e170*/  IMAD.WIDE R10, R2, 0x2, R22 ;  /* 0x00000002020a7825 */ /* 0x000fc600078e0216 */
[----:B------:R-:W3:Y:S04]  /*e180*/  LDL.64 R28, [R1+0x1100] ;  /* 0x00110000011c7983 */ /* 0x000ee80000100a00 */
[----:B------:R-:W3:Y:S04]  /*e190*/  LDL.64 R26, [R1+0x10f8] ;  /* 0x0010f800011a7983 */ /* 0x000ee80000100a00 */
[----:B0-----:R-:W4:Y:S04]  /*e1a0*/  LDG.E.U16 R3, desc[UR10][R8.64] ;  /* 0x0000000a08037981 */ /* 0x001f28000c1e1500 */
[----:B------:R-:W3:Y:S04]  /*e1b0*/  LDL.64 R22, [R1+0x10f0] ;  /* 0x0010f00001167983 */ /* 0x000ee80000100a00 */
[----:B------:R-:W3:Y:S04]  /*e1c0*/  LDL.64 R8, [R1+0x1138] ;  /* 0x0011380001087983 */ /* 0x000ee80000100a00 */
[----:B------:R0:W-:Y:S04]  /*e1d0*/  STL [R1+0x58c], R15 ;  /* 0x00058c0f01007387 */ /* 0x0001e80000100800 */
[----:B0-----:R-:W3:Y:S04]  /*e1e0*/  LDL.64 R14, [R1+0x10e8] ;  /* 0x0010e800010e7983 */ /* 0x001ee80000100a00 */
[----:B--2---:R0:W-:Y:S04]  /*e1f0*/  STL [R1+0x588], R0 ;  /* 0x0005880001007387 */ /* 0x0041e80000100800 */
[----:B0-----:R-:W2:Y:S04]  /*e200*/  LDG.E.U16 R0, desc[UR10][R10.64] ;  /* 0x0000000a0a007981 */ /* 0x001ea8000c1e1500 */
[----:B------:R-:W2:Y:S04]  /*e210*/  LDL.64 R10, [R1+0x1130] ;  /* 0x00113000010a7983 */ /* 0x000ea80000100a00 */
[----:B----4-:R0:W-:Y:S04]  /*e220*/  STL [R1+0x584], R3 ;  /* 0x0005840301007387 */ /* 0x0101e80000100800 */
[----:B0-----:R-:W4:Y:S01]  /*e230*/  LDG.E.U16 R3, desc[UR10][R12.64] ;  /* 0x0000000a0c037981 */ /* 0x001f22000c1e1500 */
[----:B------:R-:W-:-:S04]  /*e240*/  IMAD.WIDE R4, R2, 0x2, R4 ;  /* 0x0000000202047825 */ /* 0x000fc800078e0204 */
[C---:B------:R-:W-:Y:S01]  /*e250*/  IMAD.WIDE R6, R2.reuse, 0x2, R6 ;  /* 0x0000000202067825 */ /* 0x040fe200078e0206 */
[----:B------:R-:W4:Y:S03]  /*e260*/  LDL.64 R12, [R1+0x1120] ;  /* 0x00112000010c7983 */ /* 0x000f260000100a00 */
[C---:B---3--:R-:W-:Y:S02]  /*e270*/  IMAD.WIDE R8, R2.reuse, 0x2, R8 ;  /* 0x0000000202087825 */ /* 0x048fe400078e0208 */
[----:B------:R-:W3:Y:S04]  /*e280*/  LDG.E.U16 R7, desc[UR10][R6.64] ;  /* 0x0000000a06077981 */ /* 0x000ee8000c1e1500 */
[----:B------:R-:W3:Y:S04]  /*e290*/  LDG.E.U16 R9, desc[UR10][R8.64] ;  /* 0x0000000a08097981 */ /* 0x000ee8000c1e1500 */
[----:B--2---:R0:W-:Y:S04]  /*e2a0*/  STL [R1+0x580], R0 ;  /* 0x0005800001007387 */ /* 0x0041e80000100800 */
[----:B0-----:R-:W2:Y:S01]  /*e2b0*/  LDG.E.U16 R0, desc[UR10][R4.64] ;  /* 0x0000000a04007981 */ /* 0x001ea2000c1e1500 */
[----:B------:R-:W-:-:S03]  /*e2c0*/  IMAD.WIDE R10, R2, 0x2, R10 ;  /* 0x00000002020a7825 */ /* 0x000fc600078e020a */
[----:B------:R-:W3:Y:S04]  /*e2d0*/  LDL.64 R4, [R1+0x1110] ;  /* 0x0011100001047983 */ /* 0x000ee80000100a00 */
[----:B----4-:R0:W-:Y:S04]  /*e2e0*/  STL [R1+0x57c], R3 ;  /* 0x00057c0301007387 */ /* 0x0101e80000100800 */
[----:B0-----:R-:W4:Y:S01]  /*e2f0*/  LDG.E.U16 R3, desc[UR10][R10.64] ;  /* 0x0000000a0a037981 */ /* 0x001f22000c1e1500 */
[----:B------:R-:W-:-:S03]  /*e300*/  IMAD.WIDE R12, R2, 0x2, R12 ;  /* 0x00000002020c7825 */ /* 0x000fc600078e020c */
[----:B--2---:R0:W-:Y:S04]  /*e310*/  STL [R1+0x578], R0 ;  /* 0x0005780001007387 */ /* 0x0041e80000100800 */
[----:B---3--:R1:W-:Y:S04]  /*e320*/  STL [R1+0x574], R7 ;  /* 0x0005740701007387 */ /* 0x0083e80000100800 */
[----:B0-----:R0:W2:Y:S01]  /*e330*/  LDG.E.U16 R0, desc[UR10][R12.64] ;  /* 0x0000000a0c007981 */ /* 0x0010a2000c1e1500 */
[----:B------:R-:W-:-:S04]  /*e340*/  IMAD.WIDE R4, R2, 0x2, R4 ;  /* 0x0000000202047825 */ /* 0x000fc800078e0204 */
[C---:B-1----:R-:W-:Y:S01]  /*e350*/  IMAD.WIDE R6, R2.reuse, 0x2, R28 ;  /* 0x0000000202067825 */ /* 0x042fe200078e021c */
[----:B------:R-:W-:Y:S03]  /*e360*/  STL [R1+0x570], R9 ;  /* 0x0005700901007387 */ /* 0x000fe60000100800 */
[C---:B0-----:R-:W-:Y:S02]  /*e370*/  IMAD.WIDE R12, R2.reuse, 0x2, R14 ;  /* 0x00000002020c7825 */ /* 0x041fe400078e020e */
[----:B------:R-:W3:Y:S04]  /*e380*/  LDG.E.U16 R15, desc[UR10][R4.64] ;  /* 0x0000000a040f7981 */ /* 0x000ee8000c1e1500 */
[----:B------:R-:W3:Y:S04]  /*e390*/  LDL.64 R4, [R1+0x10e0] ;  /* 0x0010e00001047983 */ /* 0x000ee80000100a00 */
[----:B----4-:R0:W-:Y:S04]  /*e3a0*/  STL [R1+0x56c], R3 ;  /* 0x00056c0301007387 */ /* 0x0101e80000100800 */
[----:B0-----:R-:W4:Y:S01]  /*e3b0*/  LDG.E.U16 R3, desc[UR10][R6.64] ;  /* 0x0000000a06037981 */ /* 0x001f22000c1e1500 */
[----:B------:R-:W-:-:S04]  /*e3c0*/  IMAD.WIDE R8, R2, 0x2, R26 ;  /* 0x0000000202087825 */ /* 0x000fc800078e021a */
[C---:B------:R-:W-:Y:S01]  /*e3d0*/  IMAD.WIDE R10, R2.reuse, 0x2, R22 ;  /* 0x00000002020a7825 */ /* 0x040fe200078e0216 */
[----:B------:R-:W4:Y:S04]  /*e3e0*/  LDL.64 R6, [R1+0x10d8] ;  /* 0x0010d80001067983 */ /* 0x000f280000100a00 */
[----:B--2---:R0:W-:Y:S04]  /*e3f0*/  STL [R1+0x568], R0 ;  /* 0x0005680001007387 */ /* 0x0041e80000100800 */
[----:B------:R-:W2:Y:S04]  /*e400*/  LDL.64 R28, [R1+0x10b0] ;  /* 0x0010b000011c7983 */ /* 0x000ea80000100a00 */
[----:B------:R-:W2:Y:S04]  /*e410*/  LDL.64 R26, [R1+0x10a8] ;  /* 0x0010a800011a7983 */ /* 0x000ea80000100a00 */
[----:B0-----:R-:W2:Y:S04]  /*e420*/  LDG.E.U16 R0, desc[UR10][R8.64] ;  /* 0x0000000a08007981 */ /* 0x001ea8000c1e1500 */
[----:B------:R-:W2:Y:S04]  /*e430*/  LDL.64 R22, [R1+0x10a0] ;  /* 0x0010a00001167983 */ /* 0x000ea80000100a00 */
[----:B------:R-:W2:Y:S04]  /*e440*/  LDL.64 R8, [R1+0x10d0] ;  /* 0x0010d00001087983 */ /* 0x000ea80000100a00 */
[----:B---3--:R0:W-:Y:S04]  /*e450*/  STL [R1+0x564], R15 ;  /* 0x0005640f01007387 */ /* 0x0081e80000100800 */
[----:B0-----:R-:W3:Y:S04]  /*e460*/  LDL.64 R14, [R1+0x1098] ;  /* 0x00109800010e7983 */ /* 0x001ee80000100a00 */
[----:B----4-:R0:W-:Y:S04]  /*e470*/  STL [R1+0x560], R3 ;  /* 0x0005600301007387 */ /* 0x0101e80000100800 */
[----:B0-----:R-:W4:Y:S01]  /*e480*/  LDG.E.U16 R3, desc[UR10][R10.64] ;  /* 0x0000000a0a037981 */ /* 0x001f22000c1e1500 */
[----:B------:R-:W-:-:S03]  /*e490*/  IMAD.WIDE R4, R2, 0x2, R4 ;  /* 0x0000000202047825 */ /* 0x000fc600078e0204 */
[----:B------:R-:W3:Y:S04]  /*e4a0*/  LDL.64 R10, [R1+0x10c8] ;  /* 0x0010c800010a7983 */ /* 0x000ee80000100a00 */
[----:B--2---:R0:W-:Y:S04]  /*e4b0*/  STL [R1+0x55c], R0 ;  /* 0x00055c0001007387 */ /* 0x0041e80000100800 */
[----:B0-----:R-:W2:Y:S04]  /*e4c0*/  LDG.E.U16 R0, desc[UR10][R12.64] ;  /* 0x0000000a0c007981 */ /* 0x001ea8000c1e1500 */
[----:B------:R-:W2:Y:S04]  /*e4d0*/  LDL.64 R12, [R1+0x10c0] ;  /* 0x0010c000010c7983 */ /* 0x000ea80000100a00 */
[----:B----4-:R0:W-:Y:S04]  /*e4e0*/  STL [R1+0x558], R3 ;  /* 0x0005580301007387 */ /* 0x0101e80000100800 */
[----:B0-----:R-:W4:Y:S01]  /*e4f0*/  LDG.E.U16 R3, desc[UR10][R4.64] ;  /* 0x0000000a04037981 */ /* 0x001f22000c1e1500 */
[----:B------:R-:W-:-:S04]  /*e500*/  IMAD.WIDE R6, R2, 0x2, R6 ;  /* 0x0000000202067825 */ /* 0x000fc800078e0206 */
[C---:B------:R-:W-:Y:S02]  /*e510*/  IMAD.WIDE R8, R2.reuse, 0x2, R8 ;  /* 0x0000000202087825 */ /* 0x040fe400078e0208 */
[----:B------:R-:W4:Y:S02]  /*e520*/  LDG.E.U16 R7, desc[UR10][R6.64] ;  /* 0x0000000a06077981 */ /* 0x000f24000c1e1500 */
[C---:B---3--:R-:W-:Y:S02]  /*e530*/  IMAD.WIDE R10, R2.reuse, 0x2, R10 ;  /* 0x00000002020a7825 */ /* 0x048fe400078e020a */
[----:B------:R-:W3:Y:S04]  /*e540*/  LDL.64 R4, [R1+0x10b8] ;  /* 0x0010b80001047983 */ /* 0x000ee80000100a00 */
[----:B------:R-:W3:Y:S04]  /*e550*/  LDG.E.U16 R9, desc[UR10][R8.64] ;  /* 0x0000000a08097981 */ /* 0x000ee8000c1e1500 */
[----:B--2---:R0:W-:Y:S04]  /*e560*/  STL [R1+0x554], R0 ;  /* 0x0005540001007387 */ /* 0x0041e80000100800 */
[----:B0-----:R-:W2:Y:S01]  /*e570*/  LDG.E.U16 R0, desc[UR10][R10.64] ;  /* 0x0000000a0a007981 */ /* 0x001ea2000c1e1500 */
[----:B------:R-:W-:-:S03]  /*e580*/  IMAD.WIDE R12, R2, 0x2, R12 ;  /* 0x00000002020c7825 */ /* 0x000fc600078e020c */
[----:B----4-:R0:W-:Y:S04]  /*e590*/  STL [R1+0x550], R3 ;  /* 0x0005500301007387 */ /* 0x0101e80000100800 */
[----:B0-----:R0:W4:Y:S01]  /*e5a0*/  LDG.E.U16 R3, desc[UR10][R12.64] ;  /* 0x0000000a0c037981 */ /* 0x001122000c1e1500 */
[----:B---3--:R-:W-:-:S03]  /*e5b0*/  IMAD.WIDE R4, R2, 0x2, R4 ;  /* 0x0000000202047825 */ /* 0x008fc600078e0204 */
[----:B------:R1:W-:Y:S04]  /*e5c0*/  STL [R1+0x54c], R7 ;  /* 0x00054c0701007387 */ /* 0x0003e80000100800 */
[----:B------:R3:W-:Y:S01]  /*e5d0*/  STL [R1+0x548], R9 ;  /* 0x0005480901007387 */ /* 0x0007e20000100800 */
[----:B0-----:R-:W-:-:S03]  /*e5e0*/  IMAD.WIDE R12, R2, 0x2, R14 ;  /* 0x00000002020c7825 */ /* 0x001fc600078e020e */
[----:B------:R-:W4:Y:S01]  /*e5f0*/  LDG.E.U16 R15, desc[UR10][R4.64] ;  /* 0x0000000a040f7981 */ /* 0x000f22000c1e1500 */
[----:B-1----:R-:W-:-:S03]  /*e600*/  IMAD.WIDE R6, R2, 0x2, R28 ;  /* 0x0000000202067825 */ /* 0x002fc600078e021c */
[----:B------:R-:W4:Y:S01]  /*e610*/  LDL.64 R4, [R1+0x1090] ;  /* 0x0010900001047983 */ /* 0x000f220000100a00 */
[----:B---3--:R-:W-:-:S03]  /*e620*/  IMAD.WIDE R8, R2, 0x2, R26 ;  /* 0x0000000202087825 */ /* 0x008fc600078e021a */
[----:B--2---:R0:W-:Y:S04]  /*e630*/  STL [R1+0x544], R0 ;  /* 0x0005440001007387 */ /* 0x0041e80000100800 */
[----:B0-----:R-:W2:Y:S04]  /*e640*/  LDG.E.U16 R0, desc[UR10][R6.64] ;  /* 0x0000000a06007981 */ /* 0x001ea8000c1e1500 */
[----:B------:R-:W3:Y:S04]  /*e650*/  LDL.64 R6, [R1+0x1088] ;  /* 0x0010880001067983 */ /* 0x000ee80000100a00 */
[----:B----4-:R0:W-:Y:S01]  /*e660*/  STL [R1+0x540], R3 ;  /* 0x0005400301007387 */ /* 0x0101e20000100800 */
[----:B------:R-:W-:-:S03]  /*e670*/  IMAD.WIDE R10, R2, 0x2, R22 ;  /* 0x00000002020a7825 */ /* 0x000fc600078e0216 */
[----:B------:R-:W4:Y:S04]  /*e680*/  LDL.64 R28, [R1+0x1060] ;  /* 0x00106000011c7983 */ /* 0x000f280000100a00 */
[----:B------:R-:W4:Y:S04]  /*e690*/  LDL.64 R26, [R1+0x1058] ;  /* 0x00105800011a7983 */ /* 0x000f280000100a00 */
[----:B0-----:R-:W3:Y:S04]  /*e6a0*/  LDG.E.U16 R3, desc[UR10][R8.64] ;  /* 0x0000000a08037981 */ /* 0x001ee8000c1e1500 */
[----:B------:R-:W4:Y:S04]  /*e6b0*/  LDL.64 R22, [R1+0x1050] ;  /* 0x0010500001167983 */ /* 0x000f280000100a00 */
[----:B------:R-:W4:Y:S04]  /*e6c0*/  LDL.64 R8, [R1+0x1080] ;  /* 0x0010800001087983 */ /* 0x000f280000100a00 */
[----:B------:R0:W-:Y:S04]  /*e6d0*/  STL [R1+0x53c], R15 ;  /* 0x00053c0f01007387 */ /* 0x0001e80000100800 */
[----:B0-----:R-:W4:Y:S04]  /*e6e0*/  LDL.64 R14, [R1+0x1048] ;  /* 0x00104800010e7983 */ /* 0x001f280000100a00 */
[----:B--2---:R0:W-:Y:S04]  /*e6f0*/  STL [R1+0x538], R0 ;  /* 0x0005380001007387 */ /* 0x0041e80000100800 */
[----:B0-----:R-:W2:Y:S04]  /*e700*/  LDG.E.U16 R0, desc[UR10][R10.64] ;  /* 0x0000000a0a007981 */ /* 0x001ea8000c1e1500 */
[----:B------:R-:W2:Y:S04]  /*e710*/  LDL.64 R10, [R1+0x1078] ;  /* 0x00107800010a7983 */ /* 0x000ea80000100a00 */
[----:B---3--:R0:W-:Y:S04]  /*e720*/  STL [R1+0x534], R3 ;  /* 0x0005340301007387 */ /* 0x0081e80000100800 */
[----:B0-----:R-:W3:Y:S01]  /*e730*/  LDG.E.U16 R3, desc[UR10][R12.64] ;  /* 0x0000000a0c037981 */ /* 0x001ee2000c1e1500 */
[----:B------:R-:W-:-:S04]  /*e740*/  IMAD.WIDE R4, R2, 0x2, R4 ;  /* 0x0000000202047825 */ /* 0x000fc800078e0204 */
[C---:B------:R-:W-:Y:S01]  /*e750*/  IMAD.WIDE R6, R2.reuse, 0x2, R6 ;  /* 0x0000000202067825 */ /* 0x040fe200078e0206 */
[----:B------:R-:W3:Y:S03]  /*e760*/  LDL.64 R12, [R1+0x1070] ;  /* 0x00107000010c7983 */ /* 0x000ee60000100a00 */
[C---:B----4-:R-:W-:Y:S02]  /*e770*/  IMAD.WIDE R8, R2.reuse, 0x2, R8 ;  /* 0x0000000202087825 */ /* 0x050fe400078e0208 */
[----:B------:R-:W4:Y:S04]  /*e780*/  LDG.E.U16 R7, desc[UR10][R6.64] ;  /* 0x0000000a06077981 */ /* 0x000f28000c1e1500 */
[----:B------:R-:W4:Y:S04]  /*e790*/  LDG.E.U16 R9, desc[UR10][R8.64] ;  /* 0x0000000a08097981 */ /* 0x000f28000c1e1500 */
[----:B--2---:R0:W-:Y:S04]  /*e7a0*/  STL [R1+0x530], R0 ;  /* 0x0005300001007387 */ /* 0x0041e80000100800 */
[----:B0-----:R-:W2:Y:S01]  /*e7b0*/  LDG.E.U16 R0, desc[UR10][R4.64] ;  /* 0x0000000a04007981 */ /* 0x001ea2000c1e1500 */
[----:B------:R-:W-:-:S03]  /*e7c0*/  IMAD.WIDE R10, R2, 0x2, R10 ;  /* 0x00000002020a7825 */ /* 0x000fc600078e020a */
[----:B------:R-:W4:Y:S04]  /*e7d0*/  LDL.64 R4, [R1+0x1068] ;  /* 0x0010680001047983 */ /* 0x000f280000100a00 */
[----:B---3--:R0:W-:Y:S04]  /*e7e0*/  STL [R1+0x52c], R3 ;  /* 0x00052c0301007387 */ /* 0x0081e80000100800 */
[----:B0-----:R-:W3:Y:S01]  /*e7f0*/  LDG.E.U16 R3, desc[UR10][R10.64] ;  /* 0x0000000a0a037981 */ /* 0x001ee2000c1e1500 */
[----:B------:R-:W-:-:S03]  /*e800*/  IMAD.WIDE R12, R2, 0x2, R12 ;  /* 0x00000002020c7825 */ /* 0x000fc600078e020c */
[----:B--2---:R0:W-:Y:S04]  /*e810*/  STL [R1+0x524], R0 ;  /* 0x0005240001007387 */ /* 0x0041e80000100800 */
[----:B----4-:R1:W-:Y:S04]  /*e820*/  STL [R1+0x51c], R7 ;  /* 0x00051c0701007387 */ /* 0x0103e80000100800 */
[----:B0-----:R0:W2:Y:S01]  /*e830*/  LDG.E.U16 R0, desc[UR10][R12.64] ;  /* 0x0000000a0c007981 */ /* 0x0010a2000c1e1500 */
[----:B------:R-:W-:-:S04]  /*e840*/  IMAD.WIDE R4, R2, 0x2, R4 ;  /* 0x0000000202047825 */ /* 0x000fc800078e0204 */
[C---:B-1----:R-:W-:Y:S01]  /*e850*/  IMAD.WIDE R6, R2.reuse, 0x2, R28 ;  /* 0x0000000202067825 */ /* 0x042fe200078e021c */
[----:B------:R-:W-:Y:S03]  /*e860*/  STL [R1+0x528], R9 ;  /* 0x0005280901007387 */ /* 0x000fe60000100800 */
[C---:B0-----:R-:W-:Y:S02]  /*e870*/  IMAD.WIDE R12, R2.reuse, 0x2, R14 ;  /* 0x00000002020c7825 */ /* 0x041fe400078e020e */
[----:B------:R-:W4:Y:S04]  /*e880*/  LDG.E.U16 R15, desc[UR10][R4.64] ;  /* 0x0000000a040f7981 */ /* 0x000f28000c1e1500 */
[----:B------:R-:W4:Y:S04]  /*e890*/  LDL.64 R4, [R1+0x1040] ;  /* 0x0010400001047983 */ /* 0x000f280000100a00 */
[----:B---3--:R0:W-:Y:S04]  /*e8a0*/  STL [R1+0x520], R3 ;  /* 0x0005200301007387 */ /* 0x0081e80000100800 */
[----:B0-----:R-:W3:Y:S01]  /*e8b0*/  LDG.E.U16 R3, desc[UR10][R6.64] ;  /* 0x0000000a06037981 */ /* 0x001ee2000c1e1500 */
[----:B------:R-:W-:-:S04]  /*e8c0*/  IMAD.WIDE R8, R2, 0x2, R26 ;  /* 0x0000000202087825 */ /* 0x000fc800078e021a */
[C---:B------:R-:W-:Y:S01]  /*e8d0*/  IMAD.WIDE R10, R2.reuse, 0x2, R22 ;  /* 0x00000002020a7825 */ /* 0x040fe200078e0216 */
[----:B------:R-:W3:Y:S04]  /*e8e0*/  LDL.64 R6, [R1+0x1038] ;  /* 0x0010380001067983 */ /* 0x000ee80000100a00 */
[----:B--2---:R0:W-:Y:S04]  /*e8f0*/  STL [R1+0x518], R0 ;  /* 0x0005180001007387 */ /* 0x0041e80000100800 */
[----:B------:R-:W2:Y:S04]  /*e900*/  LDL.64 R28, [R1+0x1010] ;  /* 0x00101000011c7983 */ /* 0x000ea80000100a00 */
[----:B------:R-:W2:Y:S04]  /*e910*/  LDL.64 R26, [R1+0x1008] ;  /* 0x00100800011a7983 */ /* 0x000ea80000100a00 */
[----:B0-----:R-:W2:Y:S04]  /*e920*/  LDG.E.U16 R0, desc[UR10][R8.64] ;  /* 0x0000000a08007981 */ /* 0x001ea8000c1e1500 */
[----:B------:R-:W2:Y:S04]  /*e930*/  LDL.64 R22, [R1+0x1000] ;  /* 0x0010000001167983 */ /* 0x000ea80000100a00 */
[----:B------:R-:W2:Y:S04]  /*e940*/  LDL.64 R8, [R1+0x1030] ;  /* 0x0010300001087983 */ /* 0x000ea80000100a00 */
[----:B----4-:R0:W-:Y:S04]  /*e950*/  STL [R1+0x514], R15 ;  /* 0x0005140f01007387 */ /* 0x0101e80000100800 */
[----:B0-----:R-:W4:Y:S04]  /*e960*/  LDL.64 R14, [R1+0xff8] ;  /* 0x000ff800010e7983 */ /* 0x001f280000100a00 */
[----:B---3--:R0:W-:Y:S04]  /*e970*/  STL [R1+0x510], R3 ;  /* 0x0005100301007387 */ /* 0x0081e80000100800 */
[----:B0-----:R-:W3:Y:S01]  /*e980*/  LDG.E.U16 R3, desc[UR10][R10.64] ;  /* 0x0000000a0a037981 */ /* 0x001ee2000c1e1500 */
[----:B------:R-:W-:-:S03]  /*e990*/  IMAD.WIDE R4, R2, 0x2, R4 ;  /* 0x0000000202047825 */ /* 0x000fc600078e0204 */
[----:B------:R-:W4:Y:S04]  /*e9a0*/  LDL.64 R10, [R1+0x1028] ;  /* 0x00102800010a7983 */ /* 0x000f280000100a00 */
[----:B--2---:R0:W-:Y:S04]  /*e9b0*/  STL [R1+0x50c], R0 ;  /* 0x00050c0001007387 */ /* 0x0041e80000100800 */
[----:B0-----:R-:W2:Y:S04]  /*e9c0*/  LDG.E.U16 R0, desc[UR10][R12.64] ;  /* 0x0000000a0c007981 */ /* 0x001ea8000c1e1500 */
[----:B------:R-:W2:Y:S04]  /*e9d0*/  LDL.64 R12, [R1+0x1020] ;  /* 0x00102000010c7983 */ /* 0x000ea80000100a00 */
[----:B---3--:R0:W-:Y:S04]  /*e9e0*/  STL [R1+0x508], R3 ;  /* 0x0005080301007387 */ /* 0x0081e80000100800 */
[----:B0-----:R-:W3:Y:S01]  /*e9f0*/  LDG.E.U16 R3, desc[UR10][R4.64] ;  /* 0x0000000a04037981 */ /* 0x001ee2000c1e1500 */
[----:B------:R-:W-:-:S04]  /*ea00*/  IMAD.WIDE R6, R2, 0x2, R6 ;  /* 0x0000000202067825 */ /* 0x000fc800078e0206 */
[C---:B------:R-:W-:Y:S02]  /*ea10*/  IMAD.WIDE R8, R2.reuse, 0x2, R8 ;  /* 0x0000000202087825 */ /* 0x040fe400078e0208 */
[----:B------:R-:W3:Y:S02]  /*ea20*/  LDG.E.U16 R7, desc[UR10][R6.64] ;  /* 0x0000000a06077981 */ /* 0x000ee4000c1e1500 */
[C---:B----4-:R-:W-:Y:S02]  /*ea30*/  IMAD.WIDE R10, R2.reuse, 0x2, R10 ;  /* 0x00000002020a7825 */ /* 0x050fe400078e020a */
[----:B------:R-:W4:Y:S04]  /*ea40*/  LDL.64 R4, [R1+0x1018] ;  /* 0x0010180001047983 */ /* 0x000f280000100a00 */
[----:B------:R-:W4:Y:S04]  /*ea50*/  LDG.E.U16 R9, desc[UR10][R8.64] ;  /* 0x0000000a08097981 */ /* 0x000f28000c1e1500 */
[----:B--2---:R0:W-:Y:S04]  /*ea60*/  STL [R1+0x504], R0 ;  /* 0x0005040001007387 */ /* 0x0041e80000100800 */
[----:B0-----:R-:W2:Y:S01]  /*ea70*/  LDG.E.U16 R0, desc[UR10][R10.64] ;  /* 0x0000000a0a007981 */ /* 0x001ea2000c1e1500 */
[----:B------:R-:W-:-:S03]  /*ea80*/  IMAD.WIDE R12, R2, 0x2, R12 ;  /* 0x00000002020c7825 */ /* 0x000fc600078e020c */
[----:B---3--:R0:W-:Y:S04]  /*ea90*/  STL [R1+0x500], R3 ;  /* 0x0005000301007387 */ /* 0x0081e80000100800 */
[----:B0-----:R0:W3:Y:S01]  /*eaa0*/  LDG.E.U16 R3, desc[UR10][R12.64] ;  /* 0x0000000a0c037981 */ /* 0x0010e2000c1e1500 */
[----:B----4-:R-:W-:-:S03]  /*eab0*/  IMAD.WIDE R4, R2, 0x2, R4 ;  /* 0x0000000202047825 */ /* 0x010fc600078e0204 */
[----:B------:R1:W-:Y:S04]  /*eac0*/  STL [R1+0x4fc], R7 ;  /* 0x0004fc0701007387 */ /* 0x0003e80000100800 */
[----:B------:R4:W-:Y:S01]  /*ead0*/  STL [R1+0x4f8], R9 ;  /* 0x0004f80901007387 */ /* 0x0009e20000100800 */
[----:B0-----:R-:W-:-:S03]  /*eae0*/  IMAD.WIDE R12, R2, 0x2, R14 ;  /* 0x00000002020c7825 */ /* 0x001fc600078e020e */
[----:B------:R-:W3:Y:S01]  /*eaf0*/  LDG.E.U16 R15, desc[UR10][R4.64] ;  /* 0x0000000a040f7981 */ /* 0x000ee2000c1e1500 */
[----:B-1----:R-:W-:-:S03]  /*eb00*/  IMAD.WIDE R6, R2, 0x2, R28 ;  /* 0x0000000202067825 */ /* 0x002fc600078e021c */
[----:B------:R-:W3:Y:S01]  /*eb10*/  LDL.64 R4, [R1+0xff0] ;  /* 0x000ff00001047983 */ /* 0x000ee20000100a00 */
[----:B----4-:R-:W-:-:S03]  /*eb20*/  IMAD.WIDE R8, R2, 0x2, R26 ;  /* 0x0000000202087825 */ /* 0x010fc600078e021a */
[----:B--2---:R0:W-:Y:S04]  /*eb30*/  STL [R1+0x4f4], R0 ;  /* 0x0004f40001007387 */ /* 0x0041e80000100800 */
        /* <DEDUP_REMOVED lines=110> */
[----:B----4-:R1:W-:Y:S01]  /*f220*/  STL [R1+0x264], R7 ;  /* 0x0002640701007387 */ /* 0x0103e20000100800 */
[----:B------:R-:W-:-:S03]  /*f230*/  IMAD.WIDE R4, R2, 0x2, R4 ;  /* 0x0000000202047825 */ /* 0x000fc600078e0204 */
[----:B0-----:R0:W2:Y:S01]  /*f240*/  LDG.E.U16 R0, desc[UR10][R12.64] ;  /* 0x0000000a0c007981 */ /* 0x0010a2000c1e1500 */
[----:B-1----:R-:W-:-:S03]  /*f250*/  IMAD.WIDE R6, R2, 0x2, R28 ;  /* 0x0000000202067825 */ /* 0x002fc600078e021c */
[----:B------:R-:W-:Y:S01]  /*f260*/  STL [R1+0x260], R9 ;  /* 0x0002600901007387 */ /* 0x000fe20000100800 */
[----:B0-----:R-:W-:-:S03]  /*f270*/  IMAD.WIDE R12, R2, 0x2, R14 ;  /* 0x00000002020c7825 */ /* 0x001fc600078e020e */
        /* <DEDUP_REMOVED lines=40> */
[----:B-1----:R-:W-:-:S04]  /*f500*/  IMAD.WIDE R6, R2, 0x2, R28 ;  /* 0x0000000202067825 */ /* 0x002fc800078e021c */
[C---:B----4-:R-:W-:Y:S01]  /*f510*/  IMAD.WIDE R8, R2.reuse, 0x2, R26 ;  /* 0x0000000202087825 */ /* 0x050fe200078e021a */
[----:B------:R-:W4:Y:S04]  /*f520*/  LDL.64 R4, [R1+0xe78] ;  /* 0x000e780001047983 */ /* 0x000f280000100a00 */
        /* <DEDUP_REMOVED lines=16> */
[----:B0-----:R-:W4:Y:S04]  /*f630*/  LDG.E.U16 R3, desc[UR10][R12.64] ;  /* 0x0000000a0c037981 */ /* 0x001f28000c1e1500 */
[----:B------:R-:W4:Y:S01]  /*f640*/  LDL.64 R12, [R1+0xe80] ;  /* 0x000e8000010c7983 */ /* 0x000f220000100a00 */
[----:B------:R-:W-:-:S04]  /*f650*/  IMAD.WIDE R6, R2, 0x2, R6 ;  /* 0x0000000202067825 */ /* 0x000fc800078e0206 */
[----:B---3--:R-:W-:-:S06]  /*f660*/  IMAD.WIDE R8, R2, 0x2, R8 ;  /* 0x0000000202087825 */ /* 0x008fcc00078e0208 */
[----:B------:R-:W3:Y:S04]  /*f670*/  LDG.E.U16 R8, desc[UR10][R8.64] ;  /* 0x0000000a08087981 */ /* 0x000ee8000c1e1500 */
[----:B--2---:R0:W-:Y:S04]  /*f680*/  STL [R1+0x220], R0 ;  /* 0x0002200001007387 */ /* 0x0041e80000100800 */
[----:B0-----:R-:W2:Y:S01]  /*f690*/  LDG.E.U16 R0, desc[UR10][R6.64] ;  /* 0x0000000a06007981 */ /* 0x001ea2000c1e1500 */
[----:B------:R-:W-:-:S05]  /*f6a0*/  IMAD.WIDE R10, R2, 0x2, R10 ;  /* 0x00000002020a7825 */ /* 0x000fca00078e020a */
[----:B------:R0:W3:Y:S04]  /*f6b0*/  LDG.E.U16 R9, desc[UR10][R10.64] ;  /* 0x0000000a0a097981 */ /* 0x0000e8000c1e1500 */
[----:B------:R-:W3:Y:S04]  /*f6c0*/  LDL.64 R6, [R1+0xe70] ;  /* 0x000e700001067983 */ /* 0x000ee80000100a00 */
[----:B----4-:R1:W-:Y:S01]  /*f6d0*/  STL [R1+0x21c], R3 ;  /* 0x00021c0301007387 */ /* 0x0103e20000100800 */
[----:B------:R-:W-:-:S05]  /*f6e0*/  IMAD.WIDE R12, R2, 0x2, R12 ;  /* 0x00000002020c7825 */ /* 0x000fca00078e020c */
[----:B-1----:R3:W4:Y:S01]  /*f6f0*/  LDG.E.U16 R3, desc[UR10][R12.64] ;  /* 0x0000000a0c037981 */ /* 0x002722000c1e1500 */
[----:B------:R-:W-:-:S04]  /*f700*/  IMAD.WIDE R4, R2, 0x2, R4 ;  /* 0x0000000202047825 */ /* 0x000fc800078e0204 */
[C---:B0-----:R-:W-:Y:S01]  /*f710*/  IMAD.WIDE R10, R2.reuse, 0x2, R28 ;  /* 0x00000002020a7825 */ /* 0x041fe200078e021c */
[----:B--2---:R0:W-:Y:S04]  /*f720*/  STL [R1+0x218], R0 ;  /* 0x0002180001007387 */ /* 0x0041e80000100800 */
[----:B0-----:R0:W2:Y:S01]  /*f730*/  LDG.E.U16 R0, desc[UR10][R4.64] ;  /* 0x0000000a04007981 */ /* 0x0010a2000c1e1500 */
[----:B---3--:R-:W-:-:S03]  /*f740*/  IMAD.WIDE R12, R2, 0x2, R6 ;  /* 0x00000002020c7825 */ /* 0x008fc600078e0206 */
[----:B------:R-:W-:Y:S04]  /*f750*/  STL [R1+0x210], R9 ;  /* 0x0002100901007387 */ /* 0x000fe80000100800 */
[----:B------:R-:W-:Y:S01]  /*f760*/  STL [R1+0x214], R8 ;  /* 0x0002140801007387 */ /* 0x000fe20000100800 */
[----:B0-----:R-:W-:-:S03]  /*f770*/  IMAD.WIDE R4, R2, 0x2, R14 ;  /* 0x0000000202047825 */ /* 0x001fc600078e020e */
[----:B------:R-:W3:Y:S04]  /*f780*/  LDG.E.U16 R15, desc[UR10][R12.64] ;  /* 0x0000000a0c0f7981 */ /* 0x000ee8000c1e1500 */
[----:B------:R-:W3:Y:S04]  /*f790*/  LDL.64 R12, [R1+0xe48] ;  /* 0x000e4800010c7983 */ /* 0x000ee80000100a00 */
[----:B----4-:R0:W-:Y:S04]  /*f7a0*/  STL [R1+0x1ac], R3 ;  /* 0x0001ac0301007387 */ /* 0x0101e80000100800 */
[----:B0-----:R-:W4:Y:S01]  /*f7b0*/  LDG.E.U16 R3, desc[UR10][R10.64] ;  /* 0x0000000a0a037981 */ /* 0x001f22000c1e1500 */
[----:B------:R-:W-:-:S03]  /*f7c0*/  IMAD.WIDE R8, R2, 0x2, R26 ;  /* 0x0000000202087825 */ /* 0x000fc600078e021a */
[----:B------:R-:W4:Y:S01]  /*f7d0*/  LDL.64 R10, [R1+0xe40] ;  /* 0x000e4000010a7983 */ /* 0x000f220000100a00 */
[----:B------:R-:W-:-:S03]  /*f7e0*/  IMAD.WIDE R6, R2, 0x2, R22 ;  /* 0x0000000202067825 */ /* 0x000fc600078e0216 */
        /* <DEDUP_REMOVED lines=9> */
[----:B0-----:R-:W4:Y:S04]  /*f880*/  LDG.E.U16 R3, desc[UR10][R6.64] ;  /* 0x0000000a06037981 */ /* 0x001f28000c1e1500 */
[----:B------:R-:W3:Y:S01]  /*f890*/  LDL.64 R6, [R1+0xe30] ;  /* 0x000e300001067983 */ /* 0x000ee20000100a00 */
[----:B------:R-:W-:-:S03]  /*f8a0*/  IMAD.WIDE R12, R2, 0x2, R12 ;  /* 0x00000002020c7825 */ /* 0x000fc600078e020c */
        /* <DEDUP_REMOVED lines=22> */
[----:B------:R-:W4:Y:S04]  /*fa10*/  LDL.64 R12, [R1+0xdf0] ;  /* 0x000df000010c7983 */ /* 0x000f280000100a00 */
[----:B--2---:R0:W-:Y:S01]  /*fa20*/  STL [R1+0x1ec], R0 ;  /* 0x0001ec0001007387 */ /* 0x0041e20000100800 */
[----:B---3--:R-:W-:-:S03]  /*fa30*/  IMAD.WIDE R8, R2, 0x2, R26 ;  /* 0x0000000202087825 */ /* 0x008fc600078e021a */
        /* <DEDUP_REMOVED lines=34> */
[----:B------:R1:W-:Y:S03]  /*fc60*/  STL [R1+0x1d4], R9 ;  /* 0x0001d40901007387 */ /* 0x0003e60000100800 */
[C---:B0-----:R-:W-:Y:S02]  /*fc70*/  IMAD.WIDE R4, R2.reuse, 0x2, R14 ;  /* 0x0000000202047825 */ /* 0x041fe400078e020e */
[----:B------:R-:W4:Y:S02]  /*fc80*/  LDG.E.U16 R14, desc[UR10][R12.64] ;  /* 0x0000000a0c0e7981 */ /* 0x000f24000c1e1500 */
[C---:B-1----:R-:W-:Y:S02]  /*fc90*/  IMAD.WIDE R8, R2.reuse, 0x2, R26 ;  /* 0x0000000202087825 */ /* 0x042fe400078e021a */
[----:B------:R-:W4:Y:S04]  /*fca0*/  LDG.E.U16 R15, desc[UR10][R10.64] ;  /* 0x0000000a0a0f7981 */ /* 0x000f28000c1e1500 */
[----:B------:R-:W4:Y:S04]  /*fcb0*/  LDL.64 R12, [R1+0xd90] ;  /* 0x000d9000010c7983 */ /* 0x000f280000100a00 */
[----:B------:R-:W4:Y:S04]  /*fcc0*/  LDL.64 R10, [R1+0xd88] ;  /* 0x000d8800010a7983 */ /* 0x000f280000100a00 */
[----:B---3--:R0:W-:Y:S04]  /*fcd0*/  STL [R1+0x1d0], R3 ;  /* 0x0001d00301007387 */ /* 0x0081e80000100800 */
[----:B0-----:R-:W3:Y:S01]  /*fce0*/  LDG.E.U16 R3, desc[UR10][R8.64] ;  /* 0x0000000a08037981 */ /* 0x001ee2000c1e1500 */
[----:B------:R-:W-:-:S03]  /*fcf0*/  IMAD.WIDE R6, R2, 0x2, R22 ;  /* 0x0000000202067825 */ /* 0x000fc600078e0216 */
[----:B------:R-:W3:Y:S04]  /*fd00*/  LDL.64 R22, [R1+0xd68] ;  /* 0x000d680001167983 */ /* 0x000ee80000100a00 */
[----:B------:R-:W3:Y:S04]  /*fd10*/  LDL.64 R8, [R1+0xd80] ;  /* 0x000d800001087983 */ /* 0x000ee80000100a00 */
[----:B--2---:R0:W-:Y:S04]  /*fd20*/  STL [R1+0x1cc], R0 ;  /* 0x0001cc0001007387 */ /* 0x0041e80000100800 */
[----:B------:R-:W2:Y:S04]  /*fd30*/  LDL.64 R28, [R1+0xd58] ;  /* 0x000d5800011c7983 */ /* 0x000ea80000100a00 */
[----:B------:R-:W2:Y:S04]  /*fd40*/  LDL.64 R26, [R1+0xd50] ;  /* 0x000d5000011a7983 */ /* 0x000ea80000100a00 */
[----:B0-----:R0:W2:Y:S04]  /*fd50*/  LDG.E.U16 R0, desc[UR10][R6.64] ;  /* 0x0000000a06007981 */ /* 0x0010a8000c1e1500 */
[----:B------:R-:W0:Y:S04]  /*fd60*/  LDL.64 R6, [R1+0xd78] ;  /* 0x000d780001067983 */ /* 0x000e280000100a00 */
[----:B----4-:R-:W-:Y:S04]  /*fd70*/  STL [R1+0x1c0], R15 ;  /* 0x0001c00f01007387 */ /* 0x010fe80000100800 */
[----:B------:R1:W-:Y:S04]  /*fd80*/  STL [R1+0x1b0], R14 ;  /* 0x0001b00e01007387 */ /* 0x0003e80000100800 */
[----:B-1----:R-:W4:Y:S04]  /*fd90*/  LDL.64 R14, [R1+0xd48] ;  /* 0x000d4800010e7983 */ /* 0x002f280000100a00 */
[----:B---3--:R1:W-:Y:S04]  /*fda0*/  STL [R1+0x1bc], R3 ;  /* 0x0001bc0301007387 */ /* 0x0083e80000100800 */
[----:B-1----:R-:W3:Y:S04]  /*fdb0*/  LDG.E.U16 R3, desc[UR10][R4.64] ;  /* 0x0000000a04037981 */ /* 0x002ee8000c1e1500 */
[----:B------:R-:W4:Y:S01]  /*fdc0*/  LDL.64 R4, [R1+0xd70] ;  /* 0x000d700001047983 */ /* 0x000f220000100a00 */
[----:B------:R-:W-:-:S04]  /*fdd0*/  IMAD.WIDE R12, R2, 0x2, R12 ;  /* 0x00000002020c7825 */ /* 0x000fc800078e020c */
[C---:B------:R-:W-:Y:S02]  /*fde0*/  IMAD.WIDE R10, R2.reuse, 0x2, R10 ;  /* 0x00000002020a7825 */ /* 0x040fe400078e020a */
[----:B------:R-:W4:Y:S02]  /*fdf0*/  LDG.E.U16 R12, desc[UR10][R12.64] ;  /* 0x0000000a0c0c7981 */ /* 0x000f24000c1e1500 */
[----:B------:R-:W-:-:S06]  /*fe00*/  IMAD.WIDE R8, R2, 0x2, R8 ;  /* 0x0000000202087825 */ /* 0x000fcc00078e0208 */
[----:B------:R-:W4:Y:S04]  /*fe10*/  LDG.E.U16 R9, desc[UR10][R8.64] ;  /* 0x0000000a08097981 */ /* 0x000f28000c1e1500 */
[----:B------:R-:W4:Y:S04]  /*fe20*/  LDG.E.U16 R13, desc[UR10][R10.64] ;  /* 0x0000000a0a0d7981 */ /* 0x000f28000c1e1500 */
[----:B------:R-:W4:Y:S01]  /*fe30*/  LDL.64 R10, [R1+0xd60] ;  /* 0x000d6000010a7983 */ /* 0x000f220000100a00 */
[----:B0-----:R-:W-:-:S03]  /*fe40*/  IMAD.WIDE R6, R2, 0x2, R6 ;  /* 0x0000000202067825 */ /* 0x001fc600078e0206 */
[----:B--2---:R0:W-:Y:S04]  /*fe50*/  STL [R1+0x1b8], R0 ;  /* 0x0001b80001007387 */ /* 0x0041e80000100800 */
[----:B0-----:R0:W2:Y:S04]  /*fe60*/  LDG.E.U16 R0, desc[UR10][R6.64] ;  /* 0x0000000a06007981 */ /* 0x0010a8000c1e1500 */
[----:B---3--:R1:W-:Y:S01]  /*fe70*/  STL [R1+0x1b4], R3 ;  /* 0x0001b40301007387 */ /* 0x0083e20000100800 */
[----:B----4-:R-:W-:-:S05]  /*fe80*/  IMAD.WIDE R4, R2, 0x2, R4 ;  /* 0x0000000202047825 */ /* 0x010fca00078e0204 */
[----:B-1----:R1:W3:Y:S01]  /*fe90*/  LDG.E.U16 R3, desc[UR10][R4.64] ;  /* 0x0000000a04037981 */ /* 0x0022e2000c1e1500 */
[----:B0-----:R-:W-:-:S03]  /*fea0*/  IMAD.WIDE R6, R2, 0x2, R26 ;  /* 0x0000000202067825 */ /* 0x001fc600078e021a */
[----:B------:R-:W-:Y:S04]  /*feb0*/  STL [R1+0x130], R13 ;  /* 0x0001300d01007387 */ /* 0x000fe80000100800 */
[----:B------:R0:W-:Y:S01]  /*fec0*/  STL [R1+0x19c], R12 ;  /* 0x00019c0c01007387 */ /* 0x0001e20000100800 */
[----:B-1----:R-:W-:-:S04]  /*fed0*/  IMAD.WIDE R4, R2, 0x2, R14 ;  /* 0x0000000202047825 */ /* 0x002fc800078e020e */
[----:B------:R-:W-:-:S04]  /*fee0*/  IMAD.WIDE R10, R2, 0x2, R10 ;  /* 0x00000002020a7825 */ /* 0x000fc800078e020a */
[C---:B0-----:R-:W-:Y:S01]  /*fef0*/  IMAD.WIDE R12, R2.reuse, 0x2, R22 ;  /* 0x00000002020c7825 */ /* 0x041fe200078e0216 */
[----:B------:R-:W4:Y:S04]  /*ff00*/  LDG.E.U16 R26, desc[UR10][R10.64] ;  /* 0x0000000a0a1a7981 */ /* 0x000f28000c1e1500 */
[----:B------:R-:W4:Y:S04]  /*ff10*/  LDL.64 R22, [R1+0xd40] ;  /* 0x000d400001167983 */ /* 0x000f280000100a00 */
[----:B------:R0:W-:Y:S04]  /*ff20*/  STL [R1+0x60], R9 ;  /* 0x0000600901007387 */ /* 0x0001e80000100800 */
[----:B------:R-:W4:Y:S04]  /*ff30*/  LDL.64 R10, [R1+0xd30] ;  /* 0x000d3000010a7983 */ /* 0x000f280000100a00 */
[----:B------:R-:W4:Y:S01]  /*ff40*/  LDL.64 R14, [R1+0xd18] ;  /* 0x000d1800010e7983 */ /* 0x000f220000100a00 */
[----:B0-----:R-:W-:-:S03]  /*ff50*/  IMAD.WIDE R8, R2, 0x2, R28 ;  /* 0x0000000202087825 */ /* 0x001fc600078e021c */
[----:B------:R-:W4:Y:S04]  /*ff60*/  LDG.E.U16 R29, desc[UR10][R12.64] ;  /* 0x0000000a0c1d7981 */ /* 0x000f28000c1e1500 */
[----:B------:R-:W4:Y:S04]  /*ff70*/  LDG.E.U16 R27, desc[UR10][R8.64] ;  /* 0x0000000a081b7981 */ /* 0x000f28000c1e1500 */
[----:B------:R-:W4:Y:S04]  /*ff80*/  LDL.64 R12, [R1+0xd28] ;  /* 0x000d2800010c7983 */ /* 0x000f280000100a00 */
[----:B------:R-:W4:Y:S04]  /*ff90*/  LDL.64 R8, [R1+0xd38] ;  /* 0x000d380001087983 */ /* 0x000f280000100a00 */
[----:B--2---:R0:W-:Y:S04]  /*ffa0*/  STL [R1+0x8], R0 ;  /* 0x0000080001007387 */ /* 0x0041e80000100800 */
[----:B0-----:R4:W2:Y:S04]  /*ffb0*/  LDG.E.U16 R0, desc[UR10][R6.64] ;  /* 0x0000000a06007981 */ /* 0x0018a8000c1e1500 */
[----:B---3--:R0:W-:Y:S04]  /*ffc0*/  STL [R1+0x1a0], R3 ;  /* 0x0001a00301007387 */ /* 0x0081e80000100800 */
[----:B0-----:R-:W3:Y:S04]  /*ffd0*/  LDG.E.U16 R3, desc[UR10][R4.64] ;  /* 0x0000000a04037981 */ /* 0x001ee8000c1e1500 */
[----:B------:R-:W3:Y:S01]  /*ffe0*/  LDL.64 R4, [R1+0xd20] ;  /* 0x000d200001047983 */ /* 0x000ee20000100a00 */
[----:B----4-:R-:W-:-:S03]  /*fff0*/  IMAD.WIDE R6, R2, 0x2, R22 ;  /* 0x0000000202067825 */ /* 0x010fc600078e0216 */
[----:B------:R0:W-:Y:S04]  /*10000*/  STL [R1+0x184], R29 ;  /* 0x0001841d01007387 */ /* 0x0001e80000100800 */
[----:B0-----:R-:W4:Y:S04]  /*10010*/  LDL.64 R28, [R1+0xd08] ;  /* 0x000d0800011c7983 */ /* 0x001f280000100a00 */
[----:B------:R-:W-:Y:S04]  /*10020*/  STL [R1+0x17c], R27 ;  /* 0x00017c1b01007387 */ /* 0x000fe80000100800 */
[----:B------:R0:W-:Y:S04]  /*10030*/  STL [R1+0x180], R26 ;  /* 0x0001801a01007387 */ /* 0x0001e80000100800 */
[----:B------:R-:W4:Y:S01]  /*10040*/  LDL.64 R22, [R1+0xcf8] ;  /* 0x000cf80001167983 */ /* 0x000f220000100a00 */
[----:B------:R-:W-:-:S03]  /*10050*/  IMAD.WIDE R8, R2, 0x2, R8 ;  /* 0x0000000202087825 */ /* 0x000fc600078e0208 */
[----:B0-----:R-:W4:Y:S04]  /*10060*/  LDL.64 R26, [R1+0xd00] ;  /* 0x000d0000011a7983 */ /* 0x001f280000100a00 */
[----:B--2---:R0:W-:Y:S01]  /*10070*/  STL [R1+0x198], R0 ;  /* 0x0001980001007387 */ /* 0x0041e20000100800 */
[----:B------:R-:W-:-:S03]  /*10080*/  IMAD.WIDE R10, R2, 0x2, R10 ;  /* 0x00000002020a7825 */ /* 0x000fc600078e020a */
[----:B------:R-:W2:Y:S04]  /*10090*/  LDG.E.U16 R8, desc[UR10][R8.64] ;  /* 0x0000000a08087981 */ /* 0x000ea8000c1e1500 */
[----:B0-----:R-:W4:Y:S01]  /*100a0*/  LDG.E.U16 R0, desc[UR10][R6.64] ;  /* 0x0000000a06007981 */ /* 0x001f22000c1e1500 */
[----:B------:R-:W-:-:S03]  /*100b0*/  IMAD.WIDE R12, R2, 0x2, R12 ;  /* 0x00000002020c7825 */ /* 0x000fc600078e020c */
[----:B------:R-:W2:Y:S04]  /*100c0*/  LDG.E.U16 R9, desc[UR10][R10.64] ;  /* 0x0000000a0a097981 */ /* 0x000ea8000c1e1500 */
[----:B------:R-:W2:Y:S04]  /*100d0*/  LDL.64 R6, [R1+0xd10] ;  /* 0x000d100001067983 */ /* 0x000ea80000100a00 */
[----:B---3--:R0:W-:Y:S04]  /*100e0*/  STL [R1+0x194], R3 ;  /* 0x0001940301007387 */ /* 0x0081e80000100800 */
[----:B0-----:R-:W3:Y:S01]  /*100f0*/  LDG.E.U16 R3, desc[UR10][R12.64] ;  /* 0x0000000a0c037981 */ /* 0x001ee2000c1e1500 */
[----:B------:R-:W-:-:S03]  /*10100*/  IMAD.WIDE R4, R2, 0x2, R4 ;  /* 0x0000000202047825 */ /* 0x000fc600078e0204 */
[----:B----4-:R0:W-:Y:S04]  /*10110*/  STL [R1+0x190], R0 ;  /* 0x0001900001007387 */ /* 0x0101e80000100800 */
[----:B------:R-:W4:Y:S04]  /*10120*/  LDL.64 R12, [R1+0xce0] ;  /* 0x000ce000010c7983 */ /* 0x000f280000100a00 */
[----:B0-----:R0:W4:Y:S04]  /*10130*/  LDG.E.U16 R0, desc[UR10][R4.64] ;  /* 0x0000000a04007981 */ /* 0x001128000c1e1500 */
[----:B--2---:R-:W-:Y:S01]  /*10140*/  STL [R1+0x188], R9 ;  /* 0x0001880901007387 */ /* 0x004fe20000100800 */
[----:B0-----:R-:W-:-:S03]  /*10150*/  IMAD.WIDE R4, R2, 0x2, R14 ;  /* 0x0000000202047825 */ /* 0x001fc600078e020e */
[----:B------:R-:W-:Y:S01]  /*10160*/  STL [R1+0x18c], R8 ;  /* 0x00018c0801007387 */ /* 0x000fe20000100800 */
[----:B------:R-:W0:Y:S03]  /*10170*/  LDC R14, c[0x0][0x254] ;  /* 0x00009500ff0e7b82 */ /* 0x000e260000000800 */
[----:B---3--:R1:W-:Y:S04]  /*10180*/  STL [R1+0x178], R3 ;  /* 0x0001780301007387 */ /* 0x0083e80000100800 */
[----:B-1----:R1:W2:Y:S01]  /*10190*/  LDG.E.U16 R3, desc[UR10][R4.64] ;  /* 0x0000000a04037981 */ /* 0x0022a2000c1e1500 */
[----:B------:R-:W-:-:S04]  /*101a0*/  IMAD.WIDE R10, R2, 0x2, R6 ;  /* 0x00000002020a7825 */ /* 0x000fc800078e0206 */
[C---:B------:R-:W-:Y:S01]  /*101b0*/  IMAD.WIDE R8, R2.reuse, 0x2, R28 ;  /* 0x0000000202087825 */ /* 0x040fe200078e021c */
[----:B------:R-:W3:Y:S04]  /*101c0*/  LDG.E.U16 R15, desc[UR10][R10.64] ;  /* 0x0000000a0a0f7981 */ /* 0x000ee8000c1e1500 */
[----:B------:R-:W3:Y:S01]  /*101d0*/  LDL.64 R10, [R1+0xce8] ;  /* 0x000ce800010a7983 */ /* 0x000ee20000100a00 */
[----:B------:R-:W-:-:S04]  /*101e0*/  IMAD.WIDE R6, R2, 0x2, R26 ;  /* 0x0000000202067825 */ /* 0x000fc800078e021a */
[C---:B-1----:R-:W-:Y:S01]  /*101f0*/  IMAD.WIDE R4, R2.reuse, 0x2, R22 ;  /* 0x0000000202047825 */ /* 0x042fe200078e0216 */
[----:B----4-:R1:W-:Y:S04]  /*10200*/  STL [R1+0x174], R0 ;  /* 0x0001740001007387 */ /* 0x0103e80000100800 */
[----:B------:R-:W4:Y:S04]  /*10210*/  LDL.64 R28, [R1+0xcc0] ;  /* 0x000cc000011c7983 */ /* 0x000f280000100a00 */
[----:B------:R-:W4:Y:S04]  /*10220*/  LDL.64 R26, [R1+0xcb8] ;  /* 0x000cb800011a7983 */ /* 0x000f280000100a00 */
[----:B-1----:R-:W4:Y:S04]  /*10230*/  LDG.E.U16 R0, desc[UR10][R8.64] ;  /* 0x0000000a08007981 */ /* 0x002f28000c1e1500 */
[----:B------:R-:W4:Y:S04]  /*10240*/  LDL.64 R22, [R1+0xcb0] ;  /* 0x000cb00001167983 */ /* 0x000f280000100a00 */
[----:B------:R-:W4:Y:S04]  /*10250*/  LDL.64 R8, [R1+0xcf0] ;  /* 0x000cf00001087983 */ /* 0x000f280000100a00 */
[----:B--2---:R1:W-:Y:S04]  /*10260*/  STL [R1+0x138], R3 ;  /* 0x0001380301007387 */ /* 0x0043e80000100800 */
[----:B-1----:R4:W2:Y:S04]  /*10270*/  LDG.E.U16 R3, desc[UR10][R6.64] ;  /* 0x0000000a06037981 */ /* 0x0028a8000c1e1500 */
[----:B---3--:R1:W-:Y:S01]  /*10280*/  STL [R1+0x170], R15 ;  /* 0x0001700f01007387 */ /* 0x0083e20000100800 */
[----:B------:R-:W-:-:S03]  /*10290*/  IMAD.WIDE R10, R2, 0x2, R10 ;  /* 0x00000002020a7825 */ /* 0x000fc600078e020a */
[----:B-1----:R-:W3:Y:S04]  /*102a0*/  LDG.E.U16 R15, desc[UR10][R4.64] ;  /* 0x0000000a040f7981 */ /* 0x002ee8000c1e1500 */
[----:B------:R-:W3:Y:S01]  /*102b0*/  LDL.64 R4, [R1+0xcd8] ;  /* 0x000cd80001047983 */ /* 0x000ee20000100a00 */
[----:B----4-:R-:W-:-:S04]  /*102c0*/  IMAD.WIDE R6, R2, 0x2, R8 ;  /* 0x0000000202067825 */ /* 0x010fc800078e0208 */
[C---:B------:R-:W-:Y:S02]  /*102d0*/  IMAD.WIDE R8, R2.reuse, 0x2, R12 ;  /* 0x0000000202087825 */ /* 0x040fe400078e020c */
[----:B------:R-:W4:Y:S04]  /*102e0*/  LDL.64 R12, [R1+0xca8] ;  /* 0x000ca800010c7983 */ /* 0x000f280000100a00 */
[----:B------:R1:W-:Y:S04]  /*102f0*/  STL [R1+0x16c], R0 ;  /* 0x00016c0001007387 */ /* 0x0003e80000100800 */
[----:B-1----:R-:W4:Y:S04]  /*10300*/  LDG.E.U16 R0, desc[UR10][R6.64] ;  /* 0x0000000a06007981 */ /* 0x002f28000c1e1500 */
[----:B------:R-:W4:Y:S04]  /*10310*/  LDL.64 R6, [R1+0xcd0] ;  /* 0x000cd00001067983 */ /* 0x000f280000100a00 */
[----:B--2---:R1:W-:Y:S04]  /*10320*/  STL [R1+0x168], R3 ;  /* 0x0001680301007387 */ /* 0x0043e80000100800 */
[----:B-1----:R-:W2:Y:S04]  /*10330*/  LDG.E.U16 R3, desc[UR10][R10.64] ;  /* 0x0000000a0a037981 */ /* 0x002ea8000c1e1500 */
[----:B------:R-:W2:Y:S04]  /*10340*/  LDL.64 R10, [R1+0xcc8] ;  /* 0x000cc800010a7983 */ /* 0x000ea80000100a00 */
[----:B---3--:R1:W-:Y:S01]  /*10350*/  STL [R1+0x164], R15 ;  /* 0x0001640f01007387 */ /* 0x0083e20000100800 */
[----:B------:R-:W-:-:S03]  /*10360*/  IMAD.WIDE R4, R2, 0x2, R4 ;  /* 0x0000000202047825 */ /* 0x000fc600078e0204 */
[----:B-1----:R-:W3:Y:S04]  /*10370*/  LDG.E.U16 R15, desc[UR10][R8.64] ;  /* 0x0000000a080f7981 */ /* 0x002ee8000c1e1500 */
[----:B----4-:R1:W-:Y:S04]  /*10380*/  STL [R1+0x160], R0 ;  /* 0x0001600001007387 */ /* 0x0103e80000100800 */
[----:B-1----:R1:W4:Y:S01]  /*10390*/  LDG.E.U16 R0, desc[UR10][R4.64] ;  /* 0x0000000a04007981 */ /* 0x002322000c1e1500 */
[----:B------:R-:W-:-:S03]  /*103a0*/  IMAD.WIDE R6, R2, 0x2, R6 ;  /* 0x0000000202067825 */ /* 0x000fc600078e0206 */
[----:B--2---:R2:W-:Y:S01]  /*103b0*/  STL [R1+0x15c], R3 ;  /* 0x00015c0301007387 */ /* 0x0045e20000100800 */
[----:B-1----:R-:W-:-:S03]  /*103c0*/  IMAD.WIDE R4, R2, 0x2, R10 ;  /* 0x0000000202047825 */ /* 0x002fc600078e020a */
[----:B--2---:R1:W2:Y:S02]  /*103d0*/  LDG.E.U16 R3, desc[UR10][R6.64] ;  /* 0x0000000a06037981 */ /* 0x0042a4000c1e1500 */
[C---:B-1----:R-:W-:Y:S02]  /*103e0*/  IMAD.WIDE R6, R2.reuse, 0x2, R22 ;  /* 0x0000000202067825 */ /* 0x042fe400078e0216 */
[----:B------:R0:W2:Y:S02]  /*103f0*/  LDG.E.U16 R23, desc[UR10][R4.64] ;  /* 0x0000000a04177981 */ /* 0x0000a4000c1e1500 */
[C---:B------:R-:W-:Y:S02]  /*10400*/  IMAD.WIDE R10, R2.reuse, 0x2, R28 ;  /* 0x00000002020a7825 */ /* 0x040fe400078e021c */
[----:B---3--:R1:W-:Y:S02]  /*10410*/  STL [R1+0x154], R15 ;  /* 0x0001540f01007387 */ /* 0x0083e40000100800 */
[----:B------:R-:W-:-:S02]  /*10420*/  IMAD.WIDE R8, R2, 0x2, R26 ;  /* 0x0000000202087825 */ /* 0x000fc400078e021a */
[----:B------:R3:W2:Y:S02]  /*10430*/  LDG.E.U16 R26, desc[UR10][R6.64] ;  /* 0x0000000a061a7981 */ /* 0x0006a4000c1e1500 */
[----:B0-----:R-:W-:Y:S02]  /*10440*/  IMAD.WIDE R4, R14, 0x2, R16 ;  /* 0x000000020e047825 */ /* 0x001fe400078e0210 */
[----:B------:R0:W2:Y:S02]  /*10450*/  LDG.E.U16 R28, desc[UR10][R8.64] ;  /* 0x0000000a081c7981 */ /* 0x0000a4000c1e1500 */
[----:B------:R-:W-:Y:S02]  /*10460*/  IMAD.WIDE R12, R2, 0x2, R12 ;  /* 0x00000002020c7825 */ /* 0x000fe400078e020c */
[----:B-1----:R1:W2:Y:S02]  /*10470*/  LDG.E.U16 R15, desc[UR10][R10.64] ;  /* 0x0000000a0a0f7981 */ /* 0x0022a4000c1e1500 */
[----:B---3--:R-:W-:-:S04]  /*10480*/  IMAD.WIDE R6, R14, 0x2, R20 ;  /* 0x000000020e067825 */ /* 0x008fc800078e0214 */
[----:B0-----:R-:W-:-:S04]  /*10490*/  IMAD.WIDE R8, R14, 0x2, R18 ;  /* 0x000000020e087825 */ /* 0x001fc800078e0212 */
[----:B-1----:R-:W-:-:S04]  /*104a0*/  IMAD.WIDE R10, R2, 0x2, R4 ;  /* 0x00000002020a7825 */ /* 0x002fc800078e0204 */
[----:B------:R-:W-:Y:S01]  /*104b0*/  IMAD.WIDE R4, R14, 0x2, R24 ;  /* 0x000000020e047825 */ /* 0x000fe200078e0218 */
[----:B------:R-:W3:Y:S03]  /*104c0*/  LDG.E.U16 R29, desc[UR10][R10.64] ;  /* 0x0000000a0a1d7981 */ /* 0x000ee6000c1e1500 */
[----:B------:R-:W-:-:S05]  /*104d0*/  IMAD.WIDE R6, R2, 0x2, R6 ;  /* 0x0000000202067825 */ /* 0x000fca00078e0206 */
[----:B------:R-:W3:Y:S04]  /*104e0*/  LDG.E.U16 R27, desc[UR10][R6.64] ;  /* 0x0000000a061b7981 */ /* 0x000ee8000c1e1500 */
[----:B----4-:R0:W-:Y:S04]  /*104f0*/  STL [R1+0x150], R0 ;  /* 0x0001500001007387 */ /* 0x0101e80000100800 */
[----:B0-----:R0:W4:Y:S02]  /*10500*/  LDG.E.U16 R0, desc[UR10][R12.64] ;  /* 0x0000000a0c007981 */ /* 0x001124000c1e1500 */
[----:B0-----:R-:W-:-:S04]  /*10510*/  IMAD.WIDE R12, R2, 0x2, R8 ;  /* 0x00000002020c7825 */ /* 0x001fc800078e0208 */
[----:B------:R-:W-:Y:S01]  /*10520*/  IMAD.WIDE R8, R2, 0x2, R4 ;  /* 0x0000000202087825 */ /* 0x000fe200078e0204 */
[----:B------:R-:W3:Y:S04]  /*10530*/  LDG.E.U16 R22, desc[UR10][R12.64] ;  /* 0x0000000a0c167981 */ /* 0x000ee8000c1e1500 */
[----:B--2---:R-:W-:Y:S04]  /*10540*/  STL [R1+0x158], R3 ;  /* 0x0001580301007387 */ /* 0x004fe80000100800 */
[----:B------:R0:W-:Y:S04]  /*10550*/  STL [R1+0x14c], R23 ;  /* 0x00014c1701007387 */ /* 0x0001e80000100800 */
[----:B0-----:R0:W2:Y:S01]  /*10560*/  LDG.E.U16 R23, desc[UR10][R8.64] ;  /* 0x0000000a08177981 */ /* 0x0010a2000c1e1500 */
[----:B------:R-:W-:-:S04]  /*10570*/  IMAD.SHL.U32 R3, R14, 0x2, RZ ;  /* 0x000000020e037824 */ /* 0x000fc800078e00ff */
[----:B------:R-:W-:-:S04]  /*10580*/  IMAD.WIDE R10, R3, 0x2, R16 ;  /* 0x00000002030a7825 */ /* 0x000fc800078e0210 */
[----:B------:R-:W-:-:S04]  /*10590*/  IMAD.WIDE R4, R3, 0x2, R20 ;  /* 0x0000000203047825 */ /* 0x000fc800078e0214 */
[----:B------:R-:W-:Y:S01]  /*105a0*/  IMAD.WIDE R6, R3, 0x2, R18 ;  /* 0x0000000203067825 */ /* 0x000fe200078e0212 */
[----:B------:R1:W-:Y:S03]  /*105b0*/  STL [R1+0x144], R15 ;  /* 0x0001440f01007387 */ /* 0x0003e60000100800 */
[C---:B------:R-:W-:Y:S01]  /*105c0*/  IMAD.WIDE R10, R2.reuse, 0x2, R10 ;  /* 0x00000002020a7825 */ /* 0x040fe200078e020a */
[----:B------:R0:W-:Y:S03]  /*105d0*/  STL [R1+0x140], R28 ;  /* 0x0001401c01007387 */ /* 0x0001e60000100800 */
[----:B------:R-:W-:Y:S01]  /*105e0*/  IMAD.WIDE R4, R2, 0x2, R4 ;  /* 0x0000000202047825 */ /* 0x000fe200078e0204 */
[----:B------:R0:W-:Y:S03]  /*105f0*/  STL [R1+0x148], R26 ;  /* 0x0001481a01007387 */ /* 0x0001e60000100800 */
[----:B-1----:R-:W-:-:S02]  /*10600*/  IMAD R15, R14, 0x3, RZ ;  /* 0x000000030e0f7824 */ /* 0x002fc400078e02ff */
[----:B0-----:R-:W-:Y:S01]  /*10610*/  IMAD.WIDE R8, R2, 0x2, R6 ;  /* 0x0000000202087825 */ /* 0x001fe200078e0206 */
[----:B------:R0:W2:Y:S03]  /*10620*/  LDG.E.U16 R28, desc[UR10][R10.64] ;  /* 0x0000000a0a1c7981 */ /* 0x0000a6000c1e1500 */
[----:B------:R-:W-:Y:S01]  /*10630*/  IMAD.WIDE R6, R3, 0x2, R24 ;  /* 0x0000000203067825 */ /* 0x000fe200078e0218 */
[----:B------:R1:W2:Y:S03]  /*10640*/  LDG.E.U16 R26, desc[UR10][R4.64] ;  /* 0x0000000a041a7981 */ /* 0x0002a6000c1e1500 */
[----:B0-----:R-:W-:-:S04]  /*10650*/  IMAD.WIDE R10, R15, 0x2, R20 ;  /* 0x000000020f0a7825 */ /* 0x001fc800078e0214 */
[----:B-1----:R-:W-:-:S04]  /*10660*/  IMAD.WIDE R4, R15, 0x2, R16 ;  /* 0x000000020f047825 */ /* 0x002fc800078e0210 */
[----:B------:R-:W-:-:S04]  /*10670*/  IMAD.WIDE R12, R2, 0x2, R6 ;  /* 0x00000002020c7825 */ /* 0x000fc800078e0206 */
[----:B------:R-:W-:-:S04]  /*10680*/  IMAD.WIDE R4, R2, 0x2, R4 ;  /* 0x0000000202047825 */ /* 0x000fc800078e0204 */
[C---:B------:R-:W-:Y:S01]  /*10690*/  IMAD.WIDE R10, R2.reuse, 0x2, R10 ;  /* 0x00000002020a7825 */ /* 0x040fe200078e020a */
[----:B----4-:R0:W-:Y:S04]  /*106a0*/  STL [R1+0x13c], R0 ;  /* 0x00013c0001007387 */ /* 0x0101e80000100800 */
[----:B0-----:R0:W4:Y:S02]  /*106b0*/  LDG.E.U16 R0, desc[UR10][R8.64] ;  /* 0x0000000a08007981 */ /* 0x001124000c1e1500 */
[----:B0-----:R-:W-:Y:S02]  /*106c0*/  IMAD.WIDE R8, R15, 0x2, R18 ;  /* 0x000000020f087825 */ /* 0x001fe400078e0212 */
[----:B---3--:R0:W-:Y:S02]  /*106d0*/  STL [R1+0x134], R29 ;  /* 0x0001341d01007387 */ /* 0x0081e40000100800 */
[----:B------:R-:W-:-:S02]  /*106e0*/  IMAD.WIDE R8, R2, 0x2, R8 ;  /* 0x0000000202087825 */ /* 0x000fc400078e0208 */
[----:B------:R1:W-:Y:S04]  /*106f0*/  STL [R1+0x12c], R27 ;  /* 0x00012c1b01007387 */ /* 0x0003e80000100800 */
[----:B0-----:R-:W3:Y:S04]  /*10700*/  LDG.E.U16 R29, desc[UR10][R12.64] ;  /* 0x0000000a0c1d7981 */ /* 0x001ee8000c1e1500 */
[----:B------:R0:W-:Y:S04]  /*10710*/  STL [R1+0x118], R22 ;  /* 0x0001181601007387 */ /* 0x0001e80000100800 */
[----:B-1----:R1:W3:Y:S04]  /*10720*/  LDG.E.U16 R27, desc[UR10][R4.64] ;  /* 0x0000000a041b7981 */ /* 0x0022e8000c1e1500 */
[----:B0-----:R0:W3:Y:S04]  /*10730*/  LDG.E.U16 R22, desc[UR10][R10.64] ;  /* 0x0000000a0a167981 */ /* 0x0010e8000c1e1500 */
[----:B--2---:R2:W-:Y:S04]  /*10740*/  STL [R1+0xc0], R23 ;  /* 0x0000c01701007387 */ /* 0x0045e80000100800 */
[----:B--2---:R2:W3:Y:S01]  /*10750*/  LDG.E.U16 R23, desc[UR10][R8.64] ;  /* 0x0000000a08177981 */ /* 0x0044e2000c1e1500 */
[----:B------:R-:W-:Y:S01]  /*10760*/  IMAD.WIDE R6, R15, 0x2, R24 ;  /* 0x000000020f067825 */ /* 0x000fe200078e0218 */
[----:B------:R-:W-:-:S03]  /*10770*/  SHF.L.U32 R3, R14, 0x2, RZ ;  /* 0x000000020e037819 */ /* 0x000fc600000006ff */
[----:B------:R-:W-:-:S04]  /*10780*/  IMAD.WIDE R6, R2, 0x2, R6 ;  /* 0x0000000202067825 */ /* 0x000fc800078e0206 */
[C---:B-1----:R-:W-:Y:S01]  /*10790*/  IMAD.WIDE R4, R3.reuse, 0x2, R16 ;  /* 0x0000000203047825 */ /* 0x042fe200078e0210 */
[----:B------:R1:W3:Y:S03]  /*107a0*/  LDG.E.U16 R13, desc[UR10][R6.64] ;  /* 0x0000000a060d7981 */ /* 0x0002e6000c1e1500 */
[----:B0-----:R-:W-:-:S04]  /*107b0*/  IMAD.WIDE R10, R3, 0x2, R20 ;  /* 0x00000002030a7825 */ /* 0x001fc800078e0214 */
[----:B--2---:R-:W-:-:S04]  /*107c0*/  IMAD.WIDE R8, R3, 0x2, R18 ;  /* 0x0000000203087825 */ /* 0x004fc800078e0212 */
[----:B-1----:R-:W-:-:S04]  /*107d0*/  IMAD.WIDE R6, R3, 0x2, R24 ;  /* 0x0000000203067825 */ /* 0x002fc800078e0218 */
[C---:B------:R-:W-:Y:S01]  /*107e0*/  IMAD.WIDE R4, R2.reuse, 0x2, R4 ;  /* 0x0000000202047825 */ /* 0x040fe200078e0204 */
[----:B------:R0:W-:Y:S03]  /*107f0*/  STL [R1+0x128], R28 ;  /* 0x0001281c01007387 */ /* 0x0001e60000100800 */
[----:B------:R-:W-:Y:S01]  /*10800*/  IMAD.WIDE R10, R2, 0x2, R10 ;  /* 0x00000002020a7825 */ /* 0x000fe200078e020a */
[----:B------:R1:W-:Y:S03]  /*10810*/  STL [R1+0x124], R26 ;  /* 0x0001241a01007387 */ /* 0x0003e60000100800 */
[----:B------:R-:W-:Y:S01]  /*10820*/  IMAD R3, R14, 0x5, RZ ;  /* 0x000000050e037824 */ /* 0x000fe200078e02ff */
[----:B------:R2:W3:Y:S01]  /*10830*/  LDG.E.U16 R15, desc[UR10][R10.64] ;  /* 0x0000000a0a0f7981 */ /* 0x0004e2000c1e1500 */
[----:B------:R-:W-:-:S03]  /*10840*/  IMAD.WIDE R6, R2, 0x2, R6 ;  /* 0x0000000202067825 */ /* 0x000fc600078e0206 */
[----:B0-----:R0:W3:Y:S01]  /*10850*/  LDG.E.U16 R28, desc[UR10][R4.64] ;  /* 0x0000000a041c7981 */ /* 0x0010e2000c1e1500 */
[----:B------:R-:W-:-:S04]  /*10860*/  IMAD.WIDE R8, R2, 0x2, R8 ;  /* 0x0000000202087825 */ /* 0x000fc800078e0208 */
[C---:B--2---:R-:W-:Y:S01]  /*10870*/  IMAD.WIDE R10, R3.reuse, 0x2, R20 ;  /* 0x00000002030a7825 */ /* 0x044fe200078e0214 */
[----:B-1----:R1:W2:Y:S03]  /*10880*/  LDG.E.U16 R26, desc[UR10][R8.64] ;  /* 0x0000000a081a7981 */ /* 0x0022a6000c1e1500 */
        /* <DEDUP_REMOVED lines=11> */
[----:B0-----:R0:W3:Y:S04]  /*10940*/  LDG.E.U16 R29, desc[UR10][R4.64] ;  /* 0x0000000a041d7981 */ /* 0x0010e8000c1e1500 */
[----:B------:R0:W-:Y:S04]  /*10950*/  STL [R1+0x110], R22 ;  /* 0x0001101601007387 */ /* 0x0001e80000100800 */
[----:B-1----:R-:W3:Y:S04]  /*10960*/  LDG.E.U16 R27, desc[UR10][R10.64] ;  /* 0x0000000a0a1b7981 */ /* 0x002ee8000c1e1500 */
[----:B0-----:R0:W3:Y:S04]  /*10970*/  LDG.E.U16 R22, desc[UR10][R8.64] ;  /* 0x0000000a08167981 */ /* 0x0010e8000c1e1500 */
[----:B------:R1:W-:Y:S04]  /*10980*/  STL [R1+0x10c], R23 ;  /* 0x00010c1701007387 */ /* 0x0003e80000100800 */
[----:B-1----:R1:W3:Y:S01]  /*10990*/  LDG.E.U16 R23, desc[UR10][R6.64] ;  /* 0x0000000a06177981 */ /* 0x0022e2000c1e1500 */
[----:B------:R-:W-:-:S04]  /*109a0*/  IMAD R12, R14, 0x6, RZ ;  /* 0x000000060e0c7824 */ /* 0x000fc800078e02ff */
[----:B------:R-:W-:-:S04]  /*109b0*/  IMAD.WIDE R4, R12, 0x2, R16 ;  /* 0x000000020c047825 */ /* 0x000fc800078e0210 */
[----:B0-----:R-:W-:-:S04]  /*109c0*/  IMAD.WIDE R8, R12, 0x2, R20 ;  /* 0x000000020c087825 */ /* 0x001fc800078e0214 */
[----:B------:R-:W-:Y:S01]  /*109d0*/  IMAD.WIDE R10, R12, 0x2, R18 ;  /* 0x000000020c0a7825 */ /* 0x000fe200078e0212 */
[----:B------:R0:W-:Y:S03]  /*109e0*/  STL [R1+0xe0], R13 ;  /* 0x0000e00d01007387 */ /* 0x0001e60000100800 */
[----:B------:R-:W-:-:S04]  /*109f0*/  IMAD.WIDE R4, R2, 0x2, R4 ;  /* 0x0000000202047825 */ /* 0x000fc800078e0204 */
[----:B------:R-:W-:-:S04]  /*10a00*/  IMAD.WIDE R8, R2, 0x2, R8 ;  /* 0x0000000202087825 */ /* 0x000fc800078e0208 */
[----:B-1----:R-:W-:-:S04]  /*10a10*/  IMAD.WIDE R6, R12, 0x2, R24 ;  /* 0x000000020c067825 */ /* 0x002fc800078e0218 */
[----:B------:R-:W-:Y:S01]  /*10a20*/  IMAD R3, R14, 0x7, RZ ;  /* 0x000000070e037824 */ /* 0x000fe200078e02ff */
[----:B------:R1:W-:Y:S01]  /*10a30*/  STL [R1+0x108], R28 ;  /* 0x0001081c01007387 */ /* 0x0003e20000100800 */
[----:B0-----:R-:W-:-:S03]  /*10a40*/  IMAD.WIDE R12, R2, 0x2, R10 ;  /* 0x00000002020c7825 */ /* 0x001fc600078e020a */
[----:B------:R0:W-:Y:S01]  /*10a50*/  STL [R1+0x104], R15 ;  /* 0x0001040f01007387 */ /* 0x0001e20000100800 */
[----:B------:R-:W-:-:S03]  /*10a60*/  IMAD.WIDE R10, R3, 0x2, R16 ;  /* 0x00000002030a7825 */ /* 0x000fc600078e0210 */
[----:B-1----:R-:W3:Y:S04]  /*10a70*/  LDG.E.U16 R28, desc[UR10][R4.64] ;  /* 0x0000000a041c7981 */ /* 0x002ee8000c1e1500 */
[----:B0-----:R-:W3:Y:S04]  /*10a80*/  LDG.E.U16 R15, desc[UR10][R8.64] ;  /* 0x0000000a080f7981 */ /* 0x001ee8000c1e1500 */
[----:B--2---:R0:W-:Y:S01]  /*10a90*/  STL [R1+0x100], R26 ;  /* 0x0001001a01007387 */ /* 0x0041e20000100800 */
[----:B------:R-:W-:-:S03]  /*10aa0*/  IMAD.WIDE R10, R2, 0x2, R10 ;  /* 0x00000002020a7825 */ /* 0x000fc600078e020a */
[----:B0-----:R0:W2:Y:S02]  /*10ab0*/  LDG.E.U16 R26, desc[UR10][R12.64] ;  /* 0x0000000a0c1a7981 */ /* 0x0010a4000c1e1500 */
[----:B0-----:R-:W-:Y:S02]  /*10ac0*/  IMAD.WIDE R12, R2, 0x2, R6 ;  /* 0x00000002020c7825 */ /* 0x001fe400078e0206 */
[----:B----4-:R0:W-:Y:S04]  /*10ad0*/  STL [R1+0xfc], R0 ;  /* 0x0000fc0001007387 */ /* 0x0101e80000100800 */
[----:B0-----:R0:W4:Y:S04]  /*10ae0*/  LDG.E.U16 R0, desc[UR10][R12.64] ;  /* 0x0000000a0c007981 */ /* 0x001128000c1e1500 */
[----:B---3--:R1:W-:Y:S04]  /*10af0*/  STL [R1+0xf8], R29 ;  /* 0x0000f81d01007387 */ /* 0x0083e80000100800 */
[----:B------:R-:W-:Y:S04]  /*10b00*/  STL [R1+0xf4], R27 ;  /* 0x0000f41b01007387 */ /* 0x000fe80000100800 */
[----:B-1----:R1:W3:Y:S04]  /*10b10*/  LDG.E.U16 R29, desc[UR10][R10.64] ;  /* 0x0000000a0a1d7981 */ /* 0x0022e8000c1e1500 */
[----:B------:R-:W-:Y:S04]  /*10b20*/  STL [R1+0xec], R23 ;  /* 0x0000ec1701007387 */ /* 0x000fe80000100800 */
[----:B------:R0:W-:Y:S04]  /*10b30*/  STL [R1+0xf0], R22 ;  /* 0x0000f01601007387 */ /* 0x0001e80000100800 */
[----:B0-----:R-:W3:Y:S01]  /*10b40*/  LDL.64 R22, [R1+0xca0] ;  /* 0x000ca00001167983 */ /* 0x001ee20000100a00 */
[----:B------:R-:W-:-:S04]  /*10b50*/  IMAD.WIDE R4, R3, 0x2, R20 ;  /* 0x0000000203047825 */ /* 0x000fc800078e0214 */
[----:B------:R-:W-:-:S04]  /*10b60*/  IMAD.WIDE R6, R3, 0x2, R18 ;  /* 0x0000000203067825 */ /* 0x000fc800078e0212 */
[----:B------:R-:W-:-:S04]  /*10b70*/  IMAD.WIDE R8, R2, 0x2, R4 ;  /* 0x0000000202087825 */ /* 0x000fc800078e0204 */
[----:B------:R-:W-:Y:S01]  /*10b80*/  IMAD.WIDE R4, R3, 0x2, R24 ;  /* 0x0000000203047825 */ /* 0x000fe200078e0218 */
[----:B------:R0:W3:Y:S03]  /*10b90*/  LDG.E.U16 R27, desc[UR10][R8.64] ;  /* 0x0000000a081b7981 */ /* 0x0000e6000c1e1500 */
[----:B------:R-:W-:Y:S02]  /*10ba0*/  IMAD.SHL.U32 R3, R14, 0x8, RZ ;  /* 0x000000080e037824 */ /* 0x000fe400078e00ff */
[----:B------:R-:W-:-:S04]  /*10bb0*/  IMAD.WIDE R12, R2, 0x2, R6 ;  /* 0x00000002020c7825 */ /* 0x000fc800078e0206 */
[----:B-1----:R-:W-:-:S04]  /*10bc0*/  IMAD.WIDE R10, R2, 0x2, R4 ;  /* 0x00000002020a7825 */ /* 0x002fc800078e0204 */
[C---:B------:R-:W-:Y:S01]  /*10bd0*/  IMAD.WIDE R6, R3.reuse, 0x2, R20 ;  /* 0x0000000203067825 */ /* 0x040fe200078e0214 */
[----:B------:R1:W-:Y:S03]  /*10be0*/  STL [R1+0xe8], R28 ;  /* 0x0000e81c01007387 */ /* 0x0003e60000100800 */
[C---:B0-----:R-:W-:Y:S01]  /*10bf0*/  IMAD.WIDE R8, R3.reuse, 0x2, R16 ;  /* 0x0000000203087825 */ /* 0x041fe200078e0210 */
[----:B------:R0:W-:Y:S03]  /*10c00*/  STL [R1+0xe4], R15 ;  /* 0x0000e40f01007387 */ /* 0x0001e60000100800 */
[----:B------:R-:W-:Y:S01]  /*10c10*/  IMAD.WIDE R4, R3, 0x2, R18 ;  /* 0x0000000203047825 */ /* 0x000fe200078e0212 */
[----:B-1----:R1:W3:Y:S03]  /*10c20*/  LDG.E.U16 R28, desc[UR10][R12.64] ;  /* 0x0000000a0c1c7981 */ /* 0x0022e6000c1e1500 */
[----:B------:R-:W-:Y:S01]  /*10c30*/  IMAD R14, R14, 0x9, RZ ;  /* 0x000000090e0e7824 */ /* 0x000fe200078e02ff */
[----:B0-----:R0:W3:Y:S01]  /*10c40*/  LDG.E.U16 R15, desc[UR10][R10.64] ;  /* 0x0000000a0a0f7981 */ /* 0x0010e2000c1e1500 */
[----:B-1----:R-:W-:-:S04]  /*10c50*/  IMAD.WIDE R12, R2, 0x2, R8 ;  /* 0x00000002020c7825 */ /* 0x002fc800078e0208 */
[----:B0-----:R-:W-:-:S04]  /*10c60*/  IMAD.WIDE R10, R2, 0x2, R6 ;  /* 0x00000002020a7825 */ /* 0x001fc800078e0206 */
[----:B------:R-:W-:Y:S02]  /*10c70*/  IMAD.WIDE R6, R3, 0x2, R24 ;  /* 0x0000000203067825 */ /* 0x000fe400078e0218 */
[----:B------:R-:W3:Y:S02]  /*10c80*/  LDL.64 R24, [R1+0xc98] ;  /* 0x000c980001187983 */ /* 0x000ee40000100a00 */
[----:B------:R-:W-:Y:S02]  /*10c90*/  IMAD.WIDE R8, R2, 0x2, R4 ;  /* 0x0000000202087825 */ /* 0x000fe400078e0204 */
[----:B--2---:R0:W-:Y:S02]  /*10ca0*/  STL [R1+0xdc], R26 ;  /* 0x0000dc1a01007387 */ /* 0x0041e40000100800 */
[----:B------:R-:W-:Y:S02]  /*10cb0*/  IMAD.WIDE R4, R14, 0x2, R16 ;  /* 0x000000020e047825 */ /* 0x000fe400078e0210 */
[----:B------:R-:W2:Y:S04]  /*10cc0*/  LDL.64 R16, [R1+0xc90] ;  /* 0x000c900001107983 */ /* 0x000ea80000100a00 */
[----:B------:R-:W2:Y:S04]  /*10cd0*/  LDG.E.U16 R3, desc[UR10][R10.64] ;  /* 0x0000000a0a037981 */ /* 0x000ea8000c1e1500 */
[----:B0-----:R0:W2:Y:S04]  /*10ce0*/  LDG.E.U16 R26, desc[UR10][R12.64] ;  /* 0x0000000a0c1a7981 */ /* 0x0010a8000c1e1500 */
[----:B----4-:R1:W-:Y:S01]  /*10cf0*/  STL [R1+0xd0], R0 ;  /* 0x0000d00001007387 */ /* 0x0103e20000100800 */
[----:B0-----:R-:W-:-:S04]  /*10d00*/  IMAD.WIDE R12, R2, 0x2, R6 ;  /* 0x00000002020c7825 */ /* 0x001fc800078e0206 */
[----:B------:R-:W-:Y:S01]  /*10d10*/  IMAD.WIDE R6, R14, 0x2, R20 ;  /* 0x000000020e067825 */ /* 0x000fe200078e0214 */
[----:B-1----:R0:W4:Y:S04]  /*10d20*/  LDG.E.U16 R0, desc[UR10][R8.64] ;  /* 0x0000000a08007981 */ /* 0x002128000c1e1500 */
[----:B------:R-:W4:Y:S01]  /*10d30*/  LDL.64 R20, [R1+0xc80] ;  /* 0x000c800001147983 */ /* 0x000f220000100a00 */
[----:B---3--:R-:W-:-:S03]  /*10d40*/  IMAD.WIDE R10, R2, 0x2, R22 ;  /* 0x00000002020a7825 */ /* 0x008fc600078e0216 */
[----:B------:R-:W3:Y:S04]  /*10d50*/  LDL.64 R22, [R1+0xc88] ;  /* 0x000c880001167983 */ /* 0x000ee80000100a00 */
[----:B------:R1:W-:Y:S04]  /*10d60*/  STL [R1+0xd8], R29 ;  /* 0x0000d81d01007387 */ /* 0x0003e80000100800 */
[----:B-1----:R-:W3:Y:S01]  /*10d70*/  LDG.E.U16 R29, desc[UR10][R10.64] ;  /* 0x0000000a0a1d7981 */ /* 0x002ee2000c1e1500 */
[----:B0-----:R-:W-:-:S04]  /*10d80*/  IMAD.WIDE R8, R2, 0x2, R4 ;  /* 0x0000000202087825 */ /* 0x001fc800078e0204 */
[----:B------:R-:W-:Y:S01]  /*10d90*/  IMAD.WIDE R4, R14, 0x2, R18 ;  /* 0x000000020e047825 */ /* 0x000fe200078e0212 */
[----:B------:R0:W-:Y:S03]  /*10da0*/  STL [R1+0xd4], R27 ;  /* 0x0000d41b01007387 */ /* 0x0001e60000100800 */
[C---:B------:R-:W-:Y:S01]  /*10db0*/  IMAD.WIDE R4, R2.reuse, 0x2, R4 ;  /* 0x0000000202047825 */ /* 0x040fe200078e0204 */
[----:B0-----:R-:W3:Y:S04]  /*10dc0*/  LDG.E.U16 R27, desc[UR10][R12.64] ;  /* 0x0000000a0c1b7981 */ /* 0x001ee8000c1e1500 */
[----:B------:R0:W-:Y:S04]  /*10dd0*/  STL [R1+0xcc], R28 ;  /* 0x0000cc1c01007387 */ /* 0x0001e80000100800 */
[----:B------:R-:W3:Y:S04]  /*10de0*/  LDL.64 R18, [R1+0xc78] ;  /* 0x000c780001127983 */ /* 0x000ee80000100a00 */
[----:B------:R1:W-:Y:S04]  /*10df0*/  STL [R1+0xc8], R15 ;  /* 0x0000c80f01007387 */ /* 0x0003e80000100800 */
[----:B0-----:R0:W3:Y:S04]  /*10e00*/  LDG.E.U16 R28, desc[UR10][R8.64] ;  /* 0x0000000a081c7981 */ /* 0x0010e8000c1e1500 */
[----:B-1----:R-:W3:Y:S01]  /*10e10*/  LDL.64 R14, [R1+0xc70] ;  /* 0x000c7000010e7983 */ /* 0x002ee20000100a00 */
[----:B0-----:R-:W-:-:S03]  /*10e20*/  IMAD.WIDE R8, R2, 0x2, R24 ;  /* 0x0000000202087825 */ /* 0x001fc600078e0218 */
[----:B------:R4:W3:Y:S01]  /*10e30*/  LDG.E.U16 R24, desc[UR10][R4.64] ;  /* 0x0000000a04187981 */ /* 0x0008e2000c1e1500 */
[----:B--2---:R-:W-:-:S03]  /*10e40*/  IMAD.WIDE R10, R2, 0x2, R16 ;  /* 0x00000002020a7825 */ /* 0x004fc600078e0210 */
[----:B------:R-:W2:Y:S04]  /*10e50*/  LDL.64 R16, [R1+0xc68] ;  /* 0x000c680001107983 */ /* 0x000ea80000100a00 */
[----:B------:R-:W2:Y:S04]  /*10e60*/  LDG.E.U16 R25, desc[UR10][R10.64] ;  /* 0x0000000a0a197981 */ /* 0x000ea8000c1e1500 */
[----:B------:R0:W-:Y:S04]  /*10e70*/  STL [R1+0xbc], R26 ;  /* 0x0000bc1a01007387 */ /* 0x0001e80000100800 */
[----:B------:R1:W-:Y:S04]  /*10e80*/  STL [R1+0xb8], R3 ;  /* 0x0000b80301007387 */ /* 0x0003e80000100800 */
[----:B------:R-:W2:Y:S04]  /*10e90*/  LDL.64 R12, [R1+0xc60] ;  /* 0x000c6000010c7983 */ /* 0x000ea80000100a00 */
[----:B------:R-:W2:Y:S01]  /*10ea0*/  LDL.64 R10, [R1+0xc58] ;  /* 0x000c5800010a7983 */ /* 0x000ea20000100a00 */
[----:B----4-:R-:W-:-:S03]  /*10eb0*/  IMAD.WIDE R4, R2, 0x2, R20 ;  /* 0x0000000202047825 */ /* 0x010fc600078e0214 */
[----:B------:R-:W-:Y:S01]  /*10ec0*/  STL [R1+0xa4], R0 ;  /* 0x0000a40001007387 */ /* 0x000fe20000100800 */
[----:B------:R-:W-:-:S03]  /*10ed0*/  IMAD.WIDE R6, R2, 0x2, R6 ;  /* 0x0000000202067825 */ /* 0x000fc600078e0206 */
[----:B0-----:R-:W4:Y:S04]  /*10ee0*/  LDG.E.U16 R26, desc[UR10][R8.64] ;  /* 0x0000000a081a7981 */ /* 0x001f28000c1e1500 */
[----:B-1----:R0:W4:Y:S04]  /*10ef0*/  LDG.E.U16 R3, desc[UR10][R6.64] ;  /* 0x0000000a06037981 */ /* 0x002128000c1e1500 */
[----:B---3--:R1:W-:Y:S04]  /*10f00*/  STL [R1+0xc4], R29 ;  /* 0x0000c41d01007387 */ /* 0x0083e80000100800 */
[----:B-1----:R1:W3:Y:S01]  /*10f10*/  LDG.E.U16 R29, desc[UR10][R4.64] ;  /* 0x0000000a041d7981 */ /* 0x0022e2000c1e1500 */
[----:B0-----:R-:W-:-:S05]  /*10f20*/  IMAD.WIDE R6, R2, 0x2, R22 ;  /* 0x0000000202067825 */ /* 0x001fca00078e0216 */
[----:B------:R-:W4:Y:S01]  /*10f30*/  LDG.E.U16 R0, desc[UR10][R6.64] ;  /* 0x0000000a06007981 */ /* 0x000f22000c1e1500 */
[----:B-1----:R-:W-:-:S03]  /*10f40*/  IMAD.WIDE R4, R2, 0x2, R18 ;  /* 0x0000000202047825 */ /* 0x002fc600078e0212 */
[----:B---3--:R-:W-:Y:S04]  /*10f50*/  STL [R1+0x2598], R29 ;  /* 0x0025981d01007387 */ /* 0x008fe80000100800 */
[----:B------:R-:W3:Y:S04]  /*10f60*/  LDL.64 R8, [R1+0xc50] ;  /* 0x000c500001087983 */ /* 0x000ee80000100a00 */
[----:B------:R-:W4:Y:S04]  /*10f70*/  LDL.64 R6, [R1+0xc48] ;  /* 0x000c480001067983 */ /* 0x000f280000100a00 */
[----:B------:R0:W-:Y:S04]  /*10f80*/  STL [R1+0x64], R27 ;  /* 0x0000641b01007387 */ /* 0x0001e80000100800 */
[----:B0-----:R0:W3:Y:S02]  /*10f90*/  LDG.E.U16 R27, desc[UR10][R4.64] ;  /* 0x0000000a041b7981 */ /* 0x0010e4000c1e1500 */
[----:B0-----:R-:W-:-:S05]  /*10fa0*/  IMAD.WIDE R4, R2, 0x2, R14 ;  /* 0x0000000202047825 */ /* 0x001fca00078e020e */
[----:B------:R2:W4:Y:S02]  /*10fb0*/  LDG.E.U16 R22, desc[UR10][R4.64] ;  /* 0x0000000a04167981 */ /* 0x000524000c1e1500 */
[----:B--2---:R-:W-:-:S05]  /*10fc0*/  IMAD.WIDE R4, R2, 0x2, R16 ;  /* 0x0000000202047825 */ /* 0x004fca00078e0210 */
[----:B------:R0:W2:Y:S02]  /*10fd0*/  LDG.E.U16 R21, desc[UR10][R4.64] ;  /* 0x0000000a04157981 */ /* 0x0000a4000c1e1500 */
[----:B0-----:R-:W-:-:S05]  /*10fe0*/  IMAD.WIDE R4, R2, 0x2, R12 ;  /* 0x0000000202047825 */ /* 0x001fca00078e020c */
[----:B------:R0:W2:Y:S04]  /*10ff0*/  LDG.E.U16 R20, desc[UR10][R4.64] ;  /* 0x0000000a04147981 */ /* 0x0000a8000c1e1500 */
[----:B---3--:R-:W-:Y:S04]  /*11000*/  STL [R1+0x259c], R27 ;  /* 0x00259c1b01007387 */ /* 0x008fe80000100800 */
[----:B------:R-:W3:Y:S04]  /*11010*/  LDL.64 R14, [R1+0xc40] ;  /* 0x000c4000010e7983 */ /* 0x000ee80000100a00 */
[----:B------:R-:W2:Y:S04]  /*11020*/  LDL.64 R18, [R1+0xc20] ;  /* 0x000c200001127983 */ /* 0x000ea80000100a00 */
[----:B------:R1:W-:Y:S04]  /*11030*/  STL [R1+0xb0], R28 ;  /* 0x0000b01c01007387 */ /* 0x0003e80000100800 */
[----:B------:R-:W2:Y:S01]  /*11040*/  LDL.64 R12, [R1+0xc18] ;  /* 0x000c1800010c7983 */ /* 0x000ea20000100a00 */
[----:B0-----:R-:W-:-:S03]  /*11050*/  IMAD.WIDE R4, R2, 0x2, R10 ;  /* 0x0000000202047825 */ /* 0x001fc600078e020a */
[----:B------:R-:W2:Y:S04]  /*11060*/  LDL.64 R16, [R1+0xc10] ;  /* 0x000c100001107983 */ /* 0x000ea80000100a00 */
[----:B------:R0:W2:Y:S04]  /*11070*/  LDG.E.U16 R29, desc[UR10][R4.64] ;  /* 0x0000000a041d7981 */ /* 0x0000a8000c1e1500 */
[----:B------:R-:W2:Y:S01]  /*11080*/  LDL.64 R10, [R1+0xc08] ;  /* 0x000c0800010a7983 */ /* 0x000ea20000100a00 */
[----:B0-----:R-:W-:-:S03]  /*11090*/  IMAD.WIDE R4, R2, 0x2, R8 ;  /* 0x0000000202047825 */ /* 0x001fc600078e0208 */
[----:B----4-:R-:W-:Y:S04]  /*110a0*/  STL [R1+0xb4], R26 ;  /* 0x0000b41a01007387 */ /* 0x010fe80000100800 */
[----:B-1----:R0:W4:Y:S04]  /*110b0*/  LDG.E.U16 R28, desc[UR10][R4.64] ;  /* 0x0000000a041c7981 */ /* 0x002128000c1e1500 */
[----:B------:R-:W4:Y:S01]  /*110c0*/  LDL.64 R8, [R1+0xc00] ;  /* 0x000c000001087983 */ /* 0x000f220000100a00 */
[----:B0-----:R-:W-:-:S03]  /*110d0*/  IMAD.WIDE R4, R2, 0x2, R6 ;  /* 0x0000000202047825 */ /* 0x001fc600078e0206 */
[----:B------:R-:W-:Y:S04]  /*110e0*/  STL [R1+0x4], R25 ;  /* 0x0000041901007387 */ /* 0x000fe80000100800 */
[----:B------:R0:W-:Y:S04]  /*110f0*/  STL [R1+0xac], R3 ;  /* 0x0000ac0301007387 */ /* 0x0001e80000100800 */
[----:B------:R1:W-:Y:S04]  /*11100*/  STL [R1+0xa8], R24 ;  /* 0x0000a81801007387 */ /* 0x0003e80000100800 */
[----:B------:R-:W4:Y:S04]  /*11110*/  LDL.64 R6, [R1+0xbf8] ;  /* 0x000bf80001067983 */ /* 0x000f280000100a00 */
[----:B0-----:R3:W4:Y:S02]  /*11120*/  LDG.E.U16 R3, desc[UR10][R4.64] ;  /* 0x0000000a04037981 */ /* 0x001724000c1e1500 */
[----:B---3--:R-:W-:-:S02]  /*11130*/  IMAD.WIDE R4, R2, 0x2, R14 ;  /* 0x0000000202047825 */ /* 0x008fc400078e020e */
[----:B------:R-:W3:Y:S04]  /*11140*/  LDL.64 R14, [R1+0xb78] ;  /* 0x000b7800010e7983 */ /* 0x000ee80000100a00 */
[----:B------:R2:W3:Y:S04]  /*11150*/  LDG.E.U16 R27, desc[UR10][R4.64] ;  /* 0x0000000a041b7981 */ /* 0x0004e8000c1e1500 */
[----:B------:R0:W-:Y:S01]  /*11160*/  STL [R1], R0 ;  /* 0x0000000001007387 */ /* 0x0001e20000100800 */
[----:B--2---:R-:W-:-:S05]  /*11170*/  IMAD.WIDE R4, R2, 0x2, R18 ;  /* 0x0000000202047825 */ /* 0x004fca00078e0212 */
[----:B-1----:R1:W2:Y:S02]  /*11180*/  LDG.E.U16 R24, desc[UR10][R4.64] ;  /* 0x0000000a04187981 */ /* 0x0022a4000c1e1500 */
[C---:B-1----:R-:W-:Y:S02]  /*11190*/  IMAD.WIDE R4, R2.reuse, 0x2, R12 ;  /* 0x0000000202047825 */ /* 0x042fe400078e020c */
[----:B------:R-:W2:Y:S04]  /*111a0*/  LDL.64 R12, [R1+0xb70] ;  /* 0x000b7000010c7983 */ /* 0x000ea80000100a00 */
[----:B------:R1:W2:Y:S02]  /*111b0*/  LDG.E.U16 R19, desc[UR10][R4.64] ;  /* 0x0000000a04137981 */ /* 0x0002a4000c1e1500 */
[----:B-1----:R-:W-:-:S05]  /*111c0*/  IMAD.WIDE R4, R2, 0x2, R16 ;  /* 0x0000000202047825 */ /* 0x002fca00078e0210 */
[----:B------:R1:W2:Y:S02]  /*111d0*/  LDG.E.U16 R17, desc[UR10][R4.64] ;  /* 0x0000000a04117981 */ /* 0x0002a4000c1e1500 */
[C---:B-1----:R-:W-:Y:S02]  /*111e0*/  IMAD.WIDE R4, R2.reuse, 0x2, R10 ;  /* 0x0000000202047825 */ /* 0x042fe400078e020a */
[----:B------:R-:W2:Y:S04]  /*111f0*/  LDL.64 R10, [R1+0xb68] ;  /* 0x000b6800010a7983 */ /* 0x000ea80000100a00 */
[----:B0-----:R4:W2:Y:S02]  /*11200*/  LDG.E.U16 R0, desc[UR10][R4.64] ;  /* 0x0000000a04007981 */ /* 0x0018a4000c1e1500 */
[----:B----4-:R-:W-:-:S05]  /*11210*/  IMAD.WIDE R4, R2, 0x2, R8 ;  /* 0x0000000202047825 */ /* 0x010fca00078e0208 */
[----:B------:R0:W4:Y:S02]  /*11220*/  LDG.E.U16 R26, desc[UR10][R4.64] ;  /* 0x0000000a041a7981 */ /* 0x000124000c1e1500 */
[----:B0-----:R-:W-:-:S05]  /*11230*/  IMAD.WIDE R4, R2, 0x2, R6 ;  /* 0x0000000202047825 */ /* 0x001fca00078e0206 */
[----:B------:R3:W4:Y:S02]  /*11240*/  LDG.E.U16 R25, desc[UR10][R4.64] ;  /* 0x0000000a04197981 */ /* 0x000724000c1e1500 */
[----:B---3--:R-:W-:-:S05]  /*11250*/  IMAD.WIDE R4, R2, 0x2, R14 ;  /* 0x0000000202047825 */ /* 0x008fca00078e020e */
[----:B------:R2:W3:Y:S02]  /*11260*/  LDG.E.U16 R18, desc[UR10][R4.64] ;  /* 0x0000000a04127981 */ /* 0x0004e4000c1e1500 */
[----:B--2---:R-:W-:-:S05]  /*11270*/  IMAD.WIDE R4, R2, 0x2, R12 ;  /* 0x0000000202047825 */ /* 0x004fca00078e020c */
[----:B------:R0:W2:Y:S04]  /*11280*/  LDG.E.U16 R16, desc[UR10][R4.64] ;  /* 0x0000000a04107981 */ /* 0x0000a8000c1e1500 */
[----:B------:R1:W-:Y:S04]  /*11290*/  STL [R1+0xa0], R22 ;  /* 0x0000a01601007387 */ /* 0x0003e80000100800 */
[----:B------:R-:W4:Y:S04]  /*112a0*/  LDL.64 R8, [R1+0xb60] ;  /* 0x000b600001087983 */ /* 0x000f280000100a00 */
[----:B------:R-:W-:Y:S04]  /*112b0*/  STL [R1+0x9c], R21 ;  /* 0x00009c1501007387 */ /* 0x000fe80000100800 */
[----:B------:R-:W4:Y:S04]  /*112c0*/  LDL.64 R6, [R1+0xbf0] ;  /* 0x000bf00001067983 */ /* 0x000f280000100a00 */
[----:B------:R0:W-:Y:S04]  /*112d0*/  STL [R1+0x94], R20 ;  /* 0x0000941401007387 */ /* 0x0001e80000100800 */
[----:B-1----:R-:W4:Y:S04]  /*112e0*/  LDL.64 R22, [R1+0xbe8] ;  /* 0x000be80001167983 */ /* 0x002f280000100a00 */
[----:B0-----:R-:W4:Y:S04]  /*112f0*/  LDL.64 R20, [R1+0xb58] ;  /* 0x000b580001147983 */ /* 0x001f280000100a00 */
[----:B------:R-:W-:Y:S01]  /*11300*/  STL [R1+0x8c], R29 ;  /* 0x00008c1d01007387 */ /* 0x000fe20000100800 */
[----:B------:R-:W-:-:S03]  /*11310*/  IMAD.WIDE R4, R2, 0x2, R10 ;  /* 0x0000000202047825 */ /* 0x000fc600078e020a */
[----:B---3--:R-:W-:Y:S04]  /*11320*/  STL [R1+0x25a0], R18 ;  /* 0x0025a01201007387 */ /* 0x008fe80000100800 */
[----:B------:R-:W3:Y:S04]  /*11330*/  LDL.64 R14, [R1+0xb50] ;  /* 0x000b5000010e7983 */ /* 0x000ee80000100a00 */
[----:B------:R-:W-:Y:S04]  /*11340*/  STL [R1+0x98], R28 ;  /* 0x0000981c01007387 */ /* 0x000fe80000100800 */
[----:B--2---:R-:W-:Y:S04]  /*11350*/  STL [R1+0x25a4], R16 ;  /* 0x0025a41001007387 */ /* 0x004fe80000100800 */
[----:B------:R0:W-:Y:S04]  /*11360*/  STL [R1+0x90], R3 ;  /* 0x0000900301007387 */ /* 0x0001e80000100800 */
[----:B------:R-:W2:Y:S04]  /*11370*/  LDL.64 R12, [R1+0xb48] ;  /* 0x000b4800010c7983 */ /* 0x000ea80000100a00 */
[----:B------:R-:W-:Y:S04]  /*11380*/  STL [R1+0x88], R27 ;  /* 0x0000881b01007387 */ /* 0x000fe80000100800 */
[----:B------:R-:W2:Y:S01]  /*11390*/  LDL.64 R10, [R1+0xb40] ;  /* 0x000b4000010a7983 */ /* 0x000ea20000100a00 */
[----:B----4-:R-:W-:-:S03]  /*113a0*/  IMAD.WIDE R6, R2, 0x2, R6 ;  /* 0x0000000202067825 */ /* 0x010fc600078e0206 */
[----:B------:R1:W-:Y:S04]  /*113b0*/  STL [R1+0x84], R24 ;  /* 0x0000841801007387 */ /* 0x0003e80000100800 */
[----:B0-----:R-:W4:Y:S04]  /*113c0*/  LDG.E.U16 R3, desc[UR10][R4.64] ;  /* 0x0000000a04037981 */ /* 0x001f28000c1e1500 */
[----:B-1----:R0:W4:Y:S02]  /*113d0*/  LDG.E.U16 R24, desc[UR10][R6.64] ;  /* 0x0000000a06187981 */ /* 0x002124000c1e1500 */
[----:B0-----:R-:W-:-:S05]  /*113e0*/  IMAD.WIDE R6, R2, 0x2, R22 ;  /* 0x0000000202067825 */ /* 0x001fca00078e0216 */
[----:B------:R0:W4:Y:S01]  /*113f0*/  LDG.E.U16 R23, desc[UR10][R6.64] ;  /* 0x0000000a06177981 */ /* 0x000122000c1e1500 */
[----:B------:R-:W-:-:S03]  /*11400*/  IMAD.WIDE R4, R2, 0x2, R8 ;  /* 0x0000000202047825 */ /* 0x000fc600078e0208 */
[----:B------:R-:W4:Y:S01]  /*11410*/  LDL.64 R8, [R1+0xbe0] ;  /* 0x000be00001087983 */ /* 0x000f220000100a00 */
[----:B0-----:R-:W-:-:S03]  /*11420*/  IMAD.WIDE R6, R2, 0x2, R20 ;  /* 0x0000000202067825 */ /* 0x001fc600078e0214 */
[----:B------:R0:W-:Y:S04]  /*11430*/  STL [R1+0x80], R19 ;  /* 0x0000801301007387 */ /* 0x0001e80000100800 */
[----:B------:R3:W4:Y:S04]  /*11440*/  LDG.E.U16 R20, desc[UR10][R6.64] ;  /* 0x0000000a06147981 */ /* 0x000728000c1e1500 */
[----:B------:R-:W4:Y:S04]  /*11450*/  LDG.E.U16 R4, desc[UR10][R4.64] ;  /* 0x0000000a04047981 */ /* 0x000f28000c1e1500 */
[----:B0-----:R-:W4:Y:S04]  /*11460*/  LDL.64 R18, [R1+0xbd8] ;  /* 0x000bd80001127983 */ /* 0x001f280000100a00 */
[----:B------:R0:W-:Y:S04]  /*11470*/  STL [R1+0x7c], R17 ;  /* 0x00007c1101007387 */ /* 0x0001e80000100800 */
[----:B0-----:R-:W4:Y:S04]  /*11480*/  LDL.64 R16, [R1+0xbd0] ;  /* 0x000bd00001107983 */ /* 0x001f280000100a00 */
[----:B------:R0:W-:Y:S01]  /*11490*/  STL [R1+0x78], R0 ;  /* 0x0000780001007387 */ /* 0x0001e20000100800 */
[----:B---3--:R-:W-:-:S03]  /*114a0*/  IMAD.WIDE R6, R2, 0x2, R14 ;  /* 0x0000000202067825 */ /* 0x008fc600078e020e */
[----:B------:R-:W3:Y:S04]  /*114b0*/  LDL.64 R14, [R1+0xbc8] ;  /* 0x000bc800010e7983 */ /* 0x000ee80000100a00 */
[----:B0-----:R2:W3:Y:S02]  /*114c0*/  LDG.E.U16 R0, desc[UR10][R6.64] ;  /* 0x0000000a06007981 */ /* 0x0014e4000c1e1500 */
[----:B--2---:R-:W-:-:S05]  /*114d0*/  IMAD.WIDE R6, R2, 0x2, R12 ;  /* 0x0000000202067825 */ /* 0x004fca00078e020c */
[----:B------:R0:W2:Y:S02]  /*114e0*/  LDG.E.U16 R5, desc[UR10][R6.64] ;  /* 0x0000000a06057981 */ /* 0x0000a4000c1e1500 */
[----:B0-----:R-:W-:-:S06]  /*114f0*/  IMAD.WIDE R6, R2, 0x2, R10 ;  /* 0x0000000202067825 */ /* 0x001fcc00078e020a */
[----:B------:R-:W4:Y:S04]  /*11500*/  LDG.E.U16 R6, desc[UR10][R6.64] ;  /* 0x0000000a06067981 */ /* 0x000f28000c1e1500 */
[----:B------:R-:W-:Y:S04]  /*11510*/  STL [R1+0x74], R26 ;  /* 0x0000741a01007387 */ /* 0x000fe80000100800 */
[----:B------:R-:W3:Y:S04]  /*11520*/  LDL.64 R12, [R1+0xbc0] ;  /* 0x000bc000010c7983 */ /* 0x000ee80000100a00 */
[----:B------:R-:W-:Y:S04]  /*11530*/  STL [R1+0x70], R25 ;  /* 0x0000701901007387 */ /* 0x000fe80000100800 */
[----:B--2---:R-:W-:Y:S04]  /*11540*/  STL [R1+0x2584], R5 ;  /* 0x0025840501007387 */ /* 0x004fe80000100800 */
[----:B------:R-:W2:Y:S04]  /*11550*/  LDL.64 R10, [R1+0xb38] ;  /* 0x000b3800010a7983 */ /* 0x000ea80000100a00 */
[----:B----4-:R0:W-:Y:S04]  /*11560*/  STL [R1+0x2588], R6 ;  /* 0x0025880601007387 */ /* 0x0101e80000100800 */
[----:B0-----:R-:W4:Y:S01]  /*11570*/  LDL.64 R6, [R1+0xb30] ;  /* 0x000b300001067983 */ /* 0x001f220000100a00 */
[----:B------:R-:W-:-:S05]  /*11580*/  IMAD.WIDE R8, R2, 0x2, R8 ;  /* 0x0000000202087825 */ /* 0x000fca00078e0208 */
[----:B------:R0:W4:Y:S02]  /*11590*/  LDG.E.U16 R29, desc[UR10][R8.64] ;  /* 0x0000000a081d7981 */ /* 0x000124000c1e1500 */
[C---:B0-----:R-:W-:Y:S02]  /*115a0*/  IMAD.WIDE R8, R2.reuse, 0x2, R18 ;  /* 0x0000000202087825 */ /* 0x041fe400078e0212 */
[----:B------:R-:W4:Y:S04]  /*115b0*/  LDL.64 R18, [R1+0xb28] ;  /* 0x000b280001127983 */ /* 0x000f280000100a00 */
[----:B------:R0:W4:Y:S02]  /*115c0*/  LDG.E.U16 R22, desc[UR10][R8.64] ;  /* 0x0000000a08167981 */ /* 0x000124000c1e1500 */
[----:B0-----:R-:W-:-:S02]  /*115d0*/  IMAD.WIDE R8, R2, 0x2, R16 ;  /* 0x0000000202087825 */ /* 0x001fc400078e0210 */
[----:B------:R-:W4:Y:S04]  /*115e0*/  LDL.64 R16, [R1+0xb20] ;  /* 0x000b200001107983 */ /* 0x000f280000100a00 */
[----:B------:R3:W4:Y:S02]  /*115f0*/  LDG.E.U16 R28, desc[UR10][R8.64] ;  /* 0x0000000a081c7981 */ /* 0x000724000c1e1500 */
[C---:B---3--:R-:W-:Y:S02]  /*11600*/  IMAD.WIDE R8, R2.reuse, 0x2, R14 ;  /* 0x0000000202087825 */ /* 0x048fe400078e020e */
[----:B------:R-:W3:Y:S04]  /*11610*/  LDL.64 R14, [R1+0xbb8] ;  /* 0x000bb800010e7983 */ /* 0x000ee80000100a00 */
[----:B------:R0:W3:Y:S04]  /*11620*/  LDG.E.U16 R27, desc[UR10][R8.64] ;  /* 0x0000000a081b7981 */ /* 0x0000e8000c1e1500 */
[----:B------:R-:W-:Y:S01]  /*11630*/  STL [R1+0x6c], R24 ;  /* 0x00006c1801007387 */ /* 0x000fe20000100800 */
[----:B0-----:R-:W-:-:S03]  /*11640*/  IMAD.WIDE R8, R2, 0x2, R12 ;  /* 0x0000000202087825 */ /* 0x001fc600078e020c */
[----:B------:R-:W3:Y:S04]  /*11650*/  LDL.64 R12, [R1+0xbb0] ;  /* 0x000bb000010c7983 */ /* 0x000ee80000100a00 */
[----:B------:R2:W3:Y:S04]  /*11660*/  LDG.E.U16 R26, desc[UR10][R8.64] ;  /* 0x0000000a081a7981 */ /* 0x0004e8000c1e1500 */
[----:B------:R0:W-:Y:S01]  /*11670*/  STL [R1+0x68], R23 ;  /* 0x0000681701007387 */ /* 0x0001e20000100800 */
[----:B--2---:R-:W-:-:S03]  /*11680*/  IMAD.WIDE R8, R2, 0x2, R10 ;  /* 0x0000000202087825 */ /* 0x004fc600078e020a */
[----:B------:R-:W2:Y:S04]  /*11690*/  LDL.64 R10, [R1+0xb18] ;  /* 0x000b1800010a7983 */ /* 0x000ea80000100a00 */
[----:B------:R4:W2:Y:S04]  /*116a0*/  LDG.E.U16 R25, desc[UR10][R8.64] ;  /* 0x0000000a08197981 */ /* 0x0008a8000c1e1500 */
[----:B------:R1:W-:Y:S01]  /*116b0*/  STL [R1+0x50], R20 ;  /* 0x0000501401007387 */ /* 0x0003e20000100800 */
[----:B----4-:R-:W-:-:S03]  /*116c0*/  IMAD.WIDE R8, R2, 0x2, R6 ;  /* 0x0000000202087825 */ /* 0x010fc600078e0206 */
[----:B------:R-:W4:Y:S04]  /*116d0*/  LDL.64 R6, [R1+0xb10] ;  /* 0x000b100001067983 */ /* 0x000f280000100a00 */
[----:B0-----:R0:W4:Y:S04]  /*116e0*/  LDG.E.U16 R23, desc[UR10][R8.64] ;  /* 0x0000000a08177981 */ /* 0x001128000c1e1500 */
[----:B------:R0:W-:Y:S04]  /*116f0*/  STL [R1+0x48], R0 ;  /* 0x0000480001007387 */ /* 0x0001e80000100800 */
[----:B-1----:R-:W4:Y:S01]  /*11700*/  LDL.64 R20, [R1+0xb08] ;  /* 0x000b080001147983 */ /* 0x002f220000100a00 */
[----:B0-----:R-:W-:-:S03]  /*11710*/  IMAD.WIDE R8, R2, 0x2, R18 ;  /* 0x0000000202087825 */ /* 0x001fc600078e0212 */
[----:B------:R-:W4:Y:S04]  /*11720*/  LDL.64 R18, [R1+0xaf8] ;  /* 0x000af80001127983 */ /* 0x000f280000100a00 */
[----:B------:R0:W4:Y:S02]  /*11730*/  LDG.E.U16 R5, desc[UR10][R8.64] ;  /* 0x0000000a08057981 */ /* 0x000124000c1e1500 */
[C---:B0-----:R-:W-:Y:S02]  /*11740*/  IMAD.WIDE R8, R2.reuse, 0x2, R16 ;  /* 0x0000000202087825 */ /* 0x041fe400078e0210 */
[----:B------:R-:W4:Y:S04]  /*11750*/  LDL.64 R16, [R1+0xb00] ;  /* 0x000b000001107983 */ /* 0x000f280000100a00 */
[----:B------:R3:W4:Y:S02]  /*11760*/  LDG.E.U16 R0, desc[UR10][R8.64] ;  /* 0x0000000a08007981 */ /* 0x000724000c1e1500 */
[----:B---3--:R-:W-:-:S02]  /*11770*/  IMAD.WIDE R8, R2, 0x2, R14 ;  /* 0x0000000202087825 */ /* 0x008fc400078e020e */
[----:B------:R-:W3:Y:S04]  /*11780*/  LDL.64 R14, [R1+0xba8] ;  /* 0x000ba800010e7983 */ /* 0x000ee80000100a00 */
[----:B------:R0:W3:Y:S04]  /*11790*/  LDG.E.U16 R24, desc[UR10][R8.64] ;  /* 0x0000000a08187981 */ /* 0x0000e8000c1e1500 */
[----:B------:R1:W-:Y:S01]  /*117a0*/  STL [R1+0x5c], R29 ;  /* 0x00005c1d01007387 */ /* 0x0003e20000100800 */
[----:B0-----:R-:W-:-:S03]  /*117b0*/  IMAD.WIDE R8, R2, 0x2, R12 ;  /* 0x0000000202087825 */ /* 0x001fc600078e020c */
[----:B------:R-:W3:Y:S04]  /*117c0*/  LDL.64 R12, [R1+0xaf0] ;  /* 0x000af000010c7983 */ /* 0x000ee80000100a00 */
[----:B-1----:R2:W3:Y:S02]  /*117d0*/  LDG.E.U16 R29, desc[UR10][R8.64] ;  /* 0x0000000a081d7981 */ /* 0x0024e4000c1e1500 */
[C---:B--2---:R-:W-:Y:S02]  /*117e0*/  IMAD.WIDE R8, R2.reuse, 0x2, R10 ;  /* 0x0000000202087825 */ /* 0x044fe400078e020a */
[----:B------:R-:W2:Y:S04]  /*117f0*/  LDL.64 R10, [R1+0xae8] ;  /* 0x000ae800010a7983 */ /* 0x000ea80000100a00 */
[----:B------:R0:W-:Y:S04]  /*11800*/  STL [R1+0x58], R22 ;  /* 0x0000581601007387 */ /* 0x0001e80000100800 */
[----:B0-----:R4:W2:Y:S02]  /*11810*/  LDG.E.U16 R22, desc[UR10][R8.64] ;  /* 0x0000000a08167981 */ /* 0x0018a4000c1e1500 */
[----:B----4-:R-:W-:-:S02]  /*11820*/  IMAD.WIDE R8, R2, 0x2, R6 ;  /* 0x0000000202087825 */ /* 0x010fc400078e0206 */
[----:B------:R-:W4:Y:S04]  /*11830*/  LDL.64 R6, [R1+0xae0] ;  /* 0x000ae00001067983 */ /* 0x000f280000100a00 */
[----:B------:R0:W-:Y:S04]  /*11840*/  STL [R1+0x54], R28 ;  /* 0x0000541c01007387 */ /* 0x0001e80000100800 */
[----:B------:R1:W-:Y:S04]  /*11850*/  STL [R1+0x4c], R27 ;  /* 0x00004c1b01007387 */ /* 0x0003e80000100800 */
[----:B0-----:R0:W4:Y:S02]  /*11860*/  LDG.E.U16 R28, desc[UR10][R8.64] ;  /* 0x0000000a081c7981 */ /* 0x001124000c1e1500 */
[----:B0-----:R-:W-:-:S05]  /*11870*/  IMAD.WIDE R8, R2, 0x2, R20 ;  /* 0x0000000202087825 */ /* 0x001fca00078e0214 */
[----:B-1----:R0:W4:Y:S02]  /*11880*/  LDG.E.U16 R27, desc[UR10][R8.64] ;  /* 0x0000000a081b7981 */ /* 0x002124000c1e1500 */
[C---:B0-----:R-:W-:Y:S02]  /*11890*/  IMAD.WIDE R8, R2.reuse, 0x2, R16 ;  /* 0x0000000202087825 */ /* 0x041fe400078e0210 */
[----:B------:R-:W4:Y:S04]  /*118a0*/  LDL.64 R16, [R1+0xba0] ;  /* 0x000ba00001107983 */ /* 0x000f280000100a00 */
[----:B------:R0:W-:Y:S04]  /*118b0*/  STL [R1+0x44], R26 ;  /* 0x0000441a01007387 */ /* 0x0001e80000100800 */
[----:B0-----:R3:W4:Y:S02]  /*118c0*/  LDG.E.U16 R26, desc[UR10][R8.64] ;  /* 0x0000000a081a7981 */ /* 0x001724000c1e1500 */
[----:B---3--:R-:W-:-:S02]  /*118d0*/  IMAD.WIDE R8, R2, 0x2, R14 ;  /* 0x0000000202087825 */ /* 0x008fc400078e020e */
[----:B------:R-:W3:Y:S04]  /*118e0*/  LDL.64 R14, [R1+0xb98] ;  /* 0x000b9800010e7983 */ /* 0x000ee80000100a00 */
[----:B------:R0:W-:Y:S04]  /*118f0*/  STL [R1+0x40], R25 ;  /* 0x0000401901007387 */ /* 0x0001e80000100800 */
[----:B------:R1:W-:Y:S04]  /*11900*/  STL [R1+0x3c], R23 ;  /* 0x00003c1701007387 */ /* 0x0003e80000100800 */
[----:B0-----:R0:W3:Y:S02]  /*11910*/  LDG.E.U16 R25, desc[UR10][R8.64] ;  /* 0x0000000a08197981 */ /* 0x0010e4000c1e1500 */
[----:B0-----:R-:W-:-:S05]  /*11920*/  IMAD.WIDE R8, R2, 0x2, R18 ;  /* 0x0000000202087825 */ /* 0x001fca00078e0212 */
[----:B-1----:R0:W3:Y:S04]  /*11930*/  LDG.E.U16 R23, desc[UR10][R8.64] ;  /* 0x0000000a08177981 */ /* 0x0020e8000c1e1500 */
[----:B------:R1:W-:Y:S04]  /*11940*/  STL [R1+0x38], R5 ;  /* 0x0000380501007387 */ /* 0x0003e80000100800 */
[----:B------:R-:W3:Y:S01]  /*11950*/  LDL.64 R20, [R1+0xad8] ;  /* 0x000ad80001147983 */ /* 0x000ee20000100a00 */
[----:B0-----:R-:W-:-:S05]  /*11960*/  IMAD.WIDE R8, R2, 0x2, R12 ;  /* 0x0000000202087825 */ /* 0x001fca00078e020c */
[----:B-1----:R2:W3:Y:S04]  /*11970*/  LDG.E.U16 R5, desc[UR10][R8.64] ;  /* 0x0000000a08057981 */ /* 0x0024e8000c1e1500 */
[----:B------:R0:W-:Y:S04]  /*11980*/  STL [R1+0x30], R0 ;  /* 0x0000300001007387 */ /* 0x0001e80000100800 */
[----:B------:R-:W3:Y:S01]  /*11990*/  LDL.64 R12, [R1+0xac0] ;  /* 0x000ac000010c7983 */ /* 0x000ee20000100a00 */
[----:B--2---:R-:W-:-:S03]  /*119a0*/  IMAD.WIDE R8, R2, 0x2, R10 ;  /* 0x0000000202087825 */ /* 0x004fc600078e020a */
[----:B------:R-:W2:Y:S04]  /*119b0*/  LDL.64 R10, [R1+0xad0] ;  /* 0x000ad000010a7983 */ /* 0x000ea80000100a00 */
[----:B0-----:R4:W2:Y:S02]  /*119c0*/  LDG.E.U16 R0, desc[UR10][R8.64] ;  /* 0x0000000a08007981 */ /* 0x0018a4000c1e1500 */
[----:B----4-:R-:W-:-:S05]  /*119d0*/  IMAD.WIDE R8, R2, 0x2, R6 ;  /* 0x0000000202087825 */ /* 0x010fca00078e0206 */
[----:B------:R0:W4:Y:S02]  /*119e0*/  LDG.E.U16 R7, desc[UR10][R8.64] ;  /* 0x0000000a08077981 */ /* 0x000124000c1e1500 */
[C---:B0-----:R-:W-:Y:S02]  /*119f0*/  IMAD.WIDE R8, R2.reuse, 0x2, R16 ;  /* 0x0000000202087825 */ /* 0x041fe400078e0210 */
[----:B----4-:R0:W-:Y:S04]  /*11a00*/  STL [R1+0x2564], R7 ;  /* 0x0025640701007387 */ /* 0x0101e80000100800 */
[----:B------:R1:W-:Y:S04]  /*11a10*/  STL [R1+0x34], R24 ;  /* 0x0000341801007387 */ /* 0x0003e80000100800 */
[----:B0-----:R-:W4:Y:S04]  /*11a20*/  LDL.64 R6, [R1+0xab0] ;  /* 0x000ab00001067983 */ /* 0x001f280000100a00 */
[----:B-1----:R3:W4:Y:S04]  /*11a30*/  LDG.E.U16 R24, desc[UR10][R8.64] ;  /* 0x0000000a08187981 */ /* 0x002728000c1e1500 */
[----:B------:R-:W-:Y:S01]  /*11a40*/  STL [R1+0x2c], R29 ;  /* 0x00002c1d01007387 */ /* 0x000fe20000100800 */
[----:B---3--:R-:W-:-:S04]  /*11a50*/  IMAD.WIDE R8, R2, 0x2, R14 ;  /* 0x0000000202087825 */ /* 0x008fc800078e020e */
[C---:B--2---:R-:W-:Y:S01]  /*11a60*/  IMAD.WIDE R10, R2.reuse, 0x2, R10 ;  /* 0x00000002020a7825 */ /* 0x044fe200078e020a */
[----:B----4-:R-:W-:Y:S04]  /*11a70*/  STL [R1+0x252c], R24 ;  /* 0x00252c1801007387 */ /* 0x010fe80000100800 */
[----:B------:R-:W2:Y:S04]  /*11a80*/  LDL.64 R18, [R1+0xb90] ;  /* 0x000b900001127983 */ /* 0x000ea80000100a00 */
[----:B------:R-:W3:Y:S04]  /*11a90*/  LDL.64 R16, [R1+0xaa0] ;  /* 0x000aa00001107983 */ /* 0x000ee80000100a00 */
[----:B------:R0:W-:Y:S04]  /*11aa0*/  STL [R1+0x28], R22 ;  /* 0x0000281601007387 */ /* 0x0001e80000100800 */
[----:B------:R-:W4:Y:S04]  /*11ab0*/  LDL.64 R14, [R1+0xa98] ;  /* 0x000a9800010e7983 */ /* 0x000f280000100a00 */
[----:B0-----:R0:W2:Y:S02]  /*11ac0*/  LDG.E.U16 R22, desc[UR10][R8.64] ;  /* 0x0000000a08167981 */ /* 0x0010a4000c1e1500 */
[----:B0-----:R-:W-:-:S06]  /*11ad0*/  IMAD.WIDE R8, R2, 0x2, R20 ;  /* 0x0000000202087825 */ /* 0x001fcc00078e0214 */
[----:B------:R-:W3:Y:S04]  /*11ae0*/  LDG.E.U16 R8, desc[UR10][R8.64] ;  /* 0x0000000a08087981 */ /* 0x000ee8000c1e1500 */
[----:B------:R-:W4:Y:S04]  /*11af0*/  LDG.E.U16 R9, desc[UR10][R10.64] ;  /* 0x0000000a0a097981 */ /* 0x000f28000c1e1500 */
[----:B--2---:R-:W-:Y:S04]  /*11b00*/  STL [R1+0x2510], R22 ;  /* 0x0025101601007387 */ /* 0x004fe80000100800 */
[----:B------:R-:W-:Y:S04]  /*11b10*/  STL [R1+0x24], R28 ;  /* 0x0000241c01007387 */ /* 0x000fe80000100800 */
[----:B------:R-:W-:Y:S04]  /*11b20*/  STL [R1+0x20], R27 ;  /* 0x0000201b01007387 */ /* 0x000fe80000100800 */
[----:B---3--:R-:W-:Y:S04]  /*11b30*/  STL [R1+0x254c], R8 ;  /* 0x00254c0801007387 */ /* 0x008fe80000100800 */
[----:B------:R-:W-:Y:S04]  /*11b40*/  STL [R1+0x1c], R26 ;  /* 0x00001c1a01007387 */ /* 0x000fe80000100800 */
[----:B----4-:R0:W-:Y:S04]  /*11b50*/  STL [R1+0x2550], R9 ;  /* 0x0025500901007387 */ /* 0x0101e80000100800 */
[----:B0-----:R-:W2:Y:S01]  /*11b60*/  LDL.64 R8, [R1+0xa90] ;  /* 0x000a900001087983 */ /* 0x001ea20000100a00 */
[----:B------:R-:W-:-:S04]  /*11b70*/  IMAD.WIDE R10, R2, 0x2, R12 ;  /* 0x00000002020a7825 */ /* 0x000fc800078e020c */
[C---:B------:R-:W-:Y:S02]  /*11b80*/  IMAD.WIDE R12, R2.reuse, 0x2, R6 ;  /* 0x00000002020c7825 */ /* 0x040fe400078e0206 */
[----:B------:R-:W3:Y:S04]  /*11b90*/  LDG.E.U16 R10, desc[UR10][R10.64] ;  /* 0x0000000a0a0a7981 */ /* 0x000ee8000c1e1500 */
[----:B------:R0:W4:Y:S02]  /*11ba0*/  LDG.E.U16 R11, desc[UR10][R12.64] ;  /* 0x0000000a0c0b7981 */ /* 0x000124000c1e1500 */
[----:B0-----:R-:W-:-:S05]  /*11bb0*/  IMAD.WIDE R12, R2, 0x2, R18 ;  /* 0x00000002020c7825 */ /* 0x001fca00078e0212 */
[----:B------:R0:W4:Y:S02]  /*11bc0*/  LDG.E.U16 R20, desc[UR10][R12.64] ;  /* 0x0000000a0c147981 */ /* 0x000124000c1e1500 */
[----:B0-----:R-:W-:-:S06]  /*11bd0*/  IMAD.WIDE R12, R2, 0x2, R16 ;  /* 0x00000002020c7825 */ /* 0x001fcc00078e0210 */
[----:B------:R-:W4:Y:S01]  /*11be0*/  LDG.E.U16 R12, desc[UR10][R12.64] ;  /* 0x0000000a0c0c7981 */ /* 0x000f22000c1e1500 */
[----:B------:R-:W-:-:S05]  /*11bf0*/  IMAD.WIDE R14, R2, 0x2, R14 ;  /* 0x00000002020e7825 */ /* 0x000fca00078e020e */
[----:B------:R2:W4:Y:S02]  /*11c00*/  LDG.E.U16 R13, desc[UR10][R14.64] ;  /* 0x0000000a0e0d7981 */ /* 0x000524000c1e1500 */
[----:B--2---:R-:W-:-:S05]  /*11c10*/  IMAD.WIDE R14, R2, 0x2, R8 ;  /* 0x00000002020e7825 */ /* 0x004fca00078e0208 */
[----:B------:R-:W2:Y:S04]  /*11c20*/  LDG.E.U16 R17, desc[UR10][R14.64] ;  /* 0x0000000a0e117981 */ /* 0x000ea8000c1e1500 */
[----:B------:R-:W-:Y:S04]  /*11c30*/  STL [R1+0x18], R25 ;  /* 0x0000181901007387 */ /* 0x000fe80000100800 */
[----:B---3--:R-:W-:Y:S04]  /*11c40*/  STL [R1+0x2554], R10 ;  /* 0x0025540a01007387 */ /* 0x008fe80000100800 */
[----:B------:R-:W-:Y:S04]  /*11c50*/  STL [R1+0x14], R23 ;  /* 0x0000141701007387 */ /* 0x000fe80000100800 */
[----:B------:R-:W3:Y:S04]  /*11c60*/  LDL.64 R6, [R1+0xa88] ;  /* 0x000a880001067983 */ /* 0x000ee80000100a00 */
[----:B------:R-:W-:Y:S04]  /*11c70*/  STL [R1+0x10], R5 ;  /* 0x0000100501007387 */ /* 0x000fe80000100800 */
[----:B----4-:R-:W-:Y:S04]  /*11c80*/  STL [R1+0x2558], R11 ;  /* 0x0025580b01007387 */ /* 0x010fe80000100800 */
[----:B------:R-:W-:Y:S04]  /*11c90*/  STL [R1+0xc], R0 ;  /* 0x00000c0001007387 */ /* 0x000fe80000100800 */
[----:B------:R0:W-:Y:S04]  /*11ca0*/  STL [R1+0x2514], R20 ;  /* 0x0025141401007387 */ /* 0x0001e80000100800 */
[----:B0-----:R-:W4:Y:S04]  /*11cb0*/  LDL.64 R20, [R1+0xb88] ;  /* 0x000b880001147983 */ /* 0x001f280000100a00 */
[----:B------:R-:W-:Y:S04]  /*11cc0*/  STL [R1+0x2530], R12 ;  /* 0x0025300c01007387 */ /* 0x000fe80000100800 */
[----:B------:R-:W4:Y:S04]  /*11cd0*/  LDL.64 R22, [R1+0xb80] ;  /* 0x000b800001167983 */ /* 0x000f280000100a00 */
[----:B------:R-:W4:Y:S04]  /*11ce0*/  LDL.64 R24, [R1+0xa80] ;  /* 0x000a800001187983 */ /* 0x000f280000100a00 */
[----:B------:R-:W-:Y:S04]  /*11cf0*/  STL [R1+0x2534], R13 ;  /* 0x0025340d01007387 */ /* 0x000fe80000100800 */
[----:B------:R-:W4:Y:S04]  /*11d00*/  LDL.64 R10, [R1+0xa78] ;  /* 0x000a7800010a7983 */ /* 0x000f280000100a00 */
[----:B--2---:R-:W-:Y:S04]  /*11d10*/  STL [R1+0x2538], R17 ;  /* 0x0025381101007387 */ /* 0x004fe80000100800 */
[----:B------:R-:W2:Y:S01]  /*11d20*/  LDL.64 R8, [R1+0xa70] ;  /* 0x000a700001087983 */ /* 0x000ea20000100a00 */
[----:B---3--:R-:W-:-:S03]  /*11d30*/  IMAD.WIDE R14, R2, 0x2, R6 ;  /* 0x00000002020e7825 */ /* 0x008fc600078e0206 */
[----:B------:R-:W3:Y:S04]  /*11d40*/  LDL.64 R6, [R1+0xa68] ;  /* 0x000a680001067983 */ /* 0x000ee80000100a00 */
[----:B------:R4:W3:Y:S02]  /*11d50*/  LDG.E.U16 R19, desc[UR10][R14.64] ;  /* 0x0000000a0e137981 */ /* 0x0008e4000c1e1500 */
[----:B----4-:R-:W-:-:S05]  /*11d60*/  IMAD.WIDE R14, R2, 0x2, R20 ;  /* 0x00000002020e7825 */ /* 0x010fca00078e0214 */
[----:B------:R0:W4:Y:S02]  /*11d70*/  LDG.E.U16 R21, desc[UR10][R14.64] ;  /* 0x0000000a0e157981 */ /* 0x000124000c1e1500 */
[----:B0-----:R-:W-:-:S05]  /*11d80*/  IMAD.WIDE R14, R2, 0x2, R22 ;  /* 0x00000002020e7825 */ /* 0x001fca00078e0216 */
[----:B------:R0:W4:Y:S02]  /*11d90*/  LDG.E.U16 R23, desc[UR10][R14.64] ;  /* 0x0000000a0e177981 */ /* 0x000124000c1e1500 */
[----:B0-----:R-:W-:-:S05]  /*11da0*/  IMAD.WIDE R14, R2, 0x2, R24 ;  /* 0x00000002020e7825 */ /* 0x001fca00078e0218 */
[----:B------:R0:W4:Y:S02]  /*11db0*/  LDG.E.U16 R25, desc[UR10][R14.64] ;  /* 0x0000000a0e197981 */ /* 0x000124000c1e1500 */
[----:B0-----:R-:W-:-:S05]  /*11dc0*/  IMAD.WIDE R14, R2, 0x2, R10 ;  /* 0x00000002020e7825 */ /* 0x001fca00078e020a */
[----:B------:R2:W4:Y:S02]  /*11dd0*/  LDG.E.U16 R26, desc[UR10][R14.64] ;  /* 0x0000000a0e1a7981 */ /* 0x000524000c1e1500 */
[----:B--2---:R-:W-:-:S05]  /*11de0*/  IMAD.WIDE R14, R2, 0x2, R8 ;  /* 0x00000002020e7825 */ /* 0x004fca00078e0208 */
[----:B------:R0:W2:Y:S04]  /*11df0*/  LDG.E.U16 R28, desc[UR10][R14.64] ;  /* 0x0000000a0e1c7981 */ /* 0x0000a8000c1e1500 */
[----:B---3--:R-:W-:Y:S01]  /*11e00*/  STL [R1+0x253c], R19 ;  /* 0x00253c1301007387 */ /* 0x008fe20000100800 */
[----:B0-----:R-:W-:-:S06]  /*11e10*/  IMAD.WIDE R14, R2, 0x2, R6 ;  /* 0x00000002020e7825 */ /* 0x001fcc00078e0206 */
[----:B------:R0:W3:Y:S04]  /*11e20*/  LDG.E.U16 R14, desc[UR10][R14.64] ;  /* 0x0000000a0e0e7981 */ /* 0x0000e8000c1e1500 */
[----:B----4-:R-:W-:Y:S04]  /*11e30*/  STL [R1+0x2518], R21 ;  /* 0x0025181501007387 */ /* 0x010fe80000100800 */
[----:B------:R-:W-:Y:S04]  /*11e40*/  STL [R1+0x251c], R23 ;  /* 0x00251c1701007387 */ /* 0x000fe80000100800 */
[----:B------:R-:W-:Y:S04]  /*11e50*/  STL [R1+0x2520], R25 ;  /* 0x0025201901007387 */ /* 0x000fe80000100800 */
[----:B------:R-:W-:Y:S01]  /*11e60*/  STL [R1+0x2524], R26 ;  /* 0x0025241a01007387 */ /* 0x000fe20000100800 */
[----:B------:R-:W1:Y:S01]  /*11e70*/  S2R R0, SR_TID.X ;  /* 0x0000000000007919 */ /* 0x000e620000002100 */
[----:B------:R-:W-:Y:S06]  /*11e80*/  BAR.SYNC.DEFER_BLOCKING 0x0 ;  /* 0x0000000000007b1d */ /* 0x000fec0000010000 */
[----:B--2---:R2:W-:Y:S04]  /*11e90*/  STL [R1+0x2528], R28 ;  /* 0x0025281c01007387 */ /* 0x0045e80000100800 */
[----:B------:R-:W4:Y:S04]  /*11ea0*/  LDL.LU R16, [R1+0x5b4] ;  /* 0x0005b40001107983 */ /* 0x000f280000300800 */
[----:B------:R-:W4:Y:S04]  /*11eb0*/  LDL.LU R18, [R1+0x5b0] ;  /* 0x0005b00001127983 */ /* 0x000f280000300800 */
[----:B------:R-:W4:Y:S04]  /*11ec0*/  LDL.LU R27, [R1+0x5a8] ;  /* 0x0005a800011b7983 */ /* 0x000f280000300800 */
[----:B------:R-:W4:Y:S04]  /*11ed0*/  LDL.LU R29, [R1+0x5a0] ;  /* 0x0005a000011d7983 */ /* 0x000f280000300800 */
[----:B--2---:R-:W2:Y:S04]  /*11ee0*/  LDL.LU R28, [R1+0x64] ;  /* 0x00006400011c7983 */ /* 0x004ea80000300800 */
        /* <DEDUP_REMOVED lines=16> */
[----:B------:R-:W2:Y:S01]  /*11ff0*/  LDL.LU R6, [R1+0x4] ;  /* 0x0000040001067983 */ /* 0x000ea20000300800 */
[----:B-1----:R-:W-:-:S03]  /*12000*/  LOP3.LUT R0, R0, 0x7f, RZ, 0xc0, !PT ;  /* 0x0000007f00007812 */ /* 0x002fc600078ec0ff */
[----:B------:R-:W2:Y:S01]  /*12010*/  LDL.LU R5, [R1] ;  /* 0x0000000001057983 */ /* 0x000ea20000300800 */
[----:B0-----:R-:W-:-:S03]  /*12020*/  SHF.L.U32 R15, R0, 0x1, RZ ;  /* 0x00000001000f7819 */ /* 0x001fc600000006ff */
[----:B------:R0:W-:Y:S04]  /*12030*/  STL [R1+0x16a8], R2 ;  /* 0x0016a80201007387 */ /* 0x0001e80000100800 */
[----:B0-----:R-:W2:Y:S04]  /*12040*/  LDL.LU R2, [R1+0xa4] ;  /* 0x0000a40001027983 */ /* 0x001ea80000300800 */
[----:B---3--:R0:W-:Y:S04]  /*12050*/  STL [R1+0x2540], R14 ;  /* 0x0025400e01007387 */ /* 0x0081e80000100800 */
[----:B0-----:R-:W3:Y:S04]  /*12060*/  LDL.LU R14, [R1+0xb8] ;  /* 0x0000b800010e7983 */ /* 0x001ee80000300800 */
[----:B------:R0:W-:Y:S04]  /*12070*/  STL [R1+0x1ef0], R0 ;  /* 0x001ef00001007387 */ /* 0x0001e80000100800 */
[----:B0-----:R-:W3:Y:S04]  /*12080*/  LDL.LU R0, [R1+0xbc] ;  /* 0x0000bc0001007983 */ /* 0x001ee80000300800 */
[----:B----4-:R0:W-:Y:S04]  /*12090*/  STS.U16 [R15+UR6], R16 ;  /* 0x000000100f007988 */ /* 0x0101e80008000406 */
[----:B------:R1:W-:Y:S04]  /*120a0*/  STS.U16 [R15+UR6+0x100], R18 ;  /* 0x000100120f007988 */ /* 0x0003e80008000406 */
[----:B------:R4:W-:Y:S04]  /*120b0*/  STS.U16 [R15+UR6+0x200], R27 ;  /* 0x0002001b0f007988 */ /* 0x0009e80008000406 */
[----:B0-----:R-:W3:Y:S04]  /*120c0*/  LDL.LU R16, [R1+0x25a4] ;  /* 0x0025a40001107983 */ /* 0x001ee80000300800 */
[----:B-1----:R-:W3:Y:S04]  /*120d0*/  LDL.LU R18, [R1+0x25a0] ;  /* 0x0025a00001127983 */ /* 0x002ee80000300800 */
[----:B----4-:R-:W4:Y:S04]  /*120e0*/  LDL.LU R27, [R1+0x259c] ;  /* 0x00259c00011b7983 */ /* 0x010f280000300800 */
[----:B------:R0:W-:Y:S04]  /*120f0*/  STS.U16 [R15+UR6+0x300], R29 ;  /* 0x0003001d0f007988 */ /* 0x0001e80008000406 */
[----:B0-----:R-:W4:Y:S04]  /*12100*/  LDL.LU R29, [R1+0x2598] ;  /* 0x00259800011d7983 */ /* 0x001f280000300800 */
[----:B--2---:R0:W-:Y:S04]  /*12110*/  STS.U16 [R15+UR6+0xc000], R6 ;  /* 0x00c000060f007988 */ /* 0x0041e80008000406 */
[----:B0-----:R-:W2:Y:S04]  /*12120*/  LDL.LU R6, [R1+0xc0] ;  /* 0x0000c00001067983 */ /* 0x001ea80000300800 */
[----:B--2---:R0:W-:Y:S04]  /*12130*/  STL [R1+0x258c], R6 ;  /* 0x00258c0601007387 */ /* 0x0041e80000100800 */
[----:B0-----:R-:W2:Y:S04]  /*12140*/  LDL.LU R6, [R1+0x118] ;  /* 0x0001180001067983 */ /* 0x001ea80000300800 */
[----:B--2---:R0:W-:Y:S04]  /*12150*/  STL [R1+0x2590], R6 ;  /* 0x0025900601007387 */ /* 0x0041e80000100800 */
[----:B0-----:R-:W2:Y:S04]  /*12160*/  LDL.LU R6, [R1+0x12c] ;  /* 0x00012c0001067983 */ /* 0x001ea80000300800 */
[----:B------:R-:W-:Y:S04]  /*12170*/  STS.U16 [R15+UR6+0xc100], R5 ;  /* 0x00c100050f007988 */ /* 0x000fe80008000406 */
[----:B---3--:R-:W-:Y:S04]  /*12180*/  STS.U16 [R15+UR6+0x2000], R0 ;  /* 0x002000000f007988 */ /* 0x008fe80008000406 */
[----:B------:R-:W-:Y:S04]  /*12190*/  STS.U16 [R15+UR6+0x2100], R14 ;  /* 0x0021000e0f007988 */ /* 0x000fe80008000406 */
[----:B------:R-:W-:Y:S04]  /*121a0*/  STS.U16 [R15+UR6+0x2200], R2 ;  /* 0x002200020f007988 */ /* 0x000fe80008000406 */
[----:B------:R-:W-:Y:S04]  /*121b0*/  STS.U16 [R15+UR6+0x2300], R28 ;  /* 0x0023001c0f007988 */ /* 0x000fe80008000406 */
[----:B--2---:R0:W-:Y:S04]  /*121c0*/  STL [R1+0x2594], R6 ;  /* 0x0025940601007387 */ /* 0x0041e80000100800 */
[----:B0-----:R-:W2:Y:S04]  /*121d0*/  LDL.LU R6, [R1+0x134] ;  /* 0x0001340001067983 */ /* 0x001ea80000300800 */
        /* <DEDUP_REMOVED lines=38> */
[----:B----4-:R1:W-:Y:S01]  /*12440*/  STS.U16 [R15+UR6+0xc200], R29 ;  /* 0x00c2001d0f007988 */ /* 0x0103e20008000406 */
[----:B0-----:R-:W-:-:S03]  /*12450*/  LOP3.LUT R3, R15, 0x10, RZ, 0x3c, !PT ;  /* 0x000000100f037812 */ /* 0x001fc600078e3cff */
[----:B------:R0:W-:Y:S04]  /*12460*/  STS.U16 [R15+UR6+0xc300], R27 ;  /* 0x00c3001b0f007988 */ /* 0x0001e80008000406 */
[----:B------:R4:W-:Y:S04]  /*12470*/  STS.U16 [R15+UR6+0xe000], R18 ;  /* 0x00e000120f007988 */ /* 0x0009e80008000406 */
[----:B-1----:R-:W3:Y:S04]  /*12480*/  LDL.LU R29, [R1+0x52c] ;  /* 0x00052c00011d7983 */ /* 0x002ee80000300800 */
[----:B0-----:R-:W3:Y:S04]  /*12490*/  LDL.LU R27, [R1+0x530] ;  /* 0x00053000011b7983 */ /* 0x001ee80000300800 */
[----:B----4-:R-:W4:Y:S04]  /*124a0*/  LDL.LU R18, [R1+0x59c] ;  /* 0x00059c0001127983 */ /* 0x010f280000300800 */
[----:B------:R0:W-:Y:S04]  /*124b0*/  STS.U16 [R15+UR6+0xe100], R16 ;  /* 0x00e100100f007988 */ /* 0x0001e80008000406 */
[----:B------:R1:W-:Y:S04]  /*124c0*/  STS.U16 [R15+UR6+0xe300], R4 ;  /* 0x00e300040f007988 */ /* 0x0003e80008000406 */
[----:B0-----:R-:W4:Y:S04]  /*124d0*/  LDL.LU R16, [R1+0xa8] ;  /* 0x0000a80001107983 */ /* 0x001f280000300800 */
[----:B-1----:R-:W4:Y:S04]  /*124e0*/  LDL.LU R4, [R1+0xac] ;  /* 0x0000ac0001047983 */ /* 0x002f280000300800 */
[----:B--2---:R0:W-:Y:S04]  /*124f0*/  STS.U16 [R3+UR6+0x400], R6 ;  /* 0x0004000603007988 */ /* 0x0041e80008000406 */
[----:B0-----:R-:W2:Y:S04]  /*12500*/  LDL.LU R6, [R1+0x2594] ;  /* 0x0025940001067983 */ /* 0x001ea80000300800 */
[----:B--2---:R0:W-:Y:S04]  /*12510*/  STS.U16 [R3+UR6+0x500], R6 ;  /* 0x0005000603007988 */ /* 0x0041e80008000406 */
[----:B0-----:R-:W2:Y:S04]  /*12520*/  LDL.LU R6, [R1+0x2590] ;  /* 0x0025900001067983 */ /* 0x001ea80000300800 */
[----:B--2---:R0:W-:Y:S04]  /*12530*/  STS.U16 [R3+UR6+0x600], R6 ;  /* 0x0006000603007988 */ /* 0x0041e80008000406 */
[----:B0-----:R-:W2:Y:S04]  /*12540*/  LDL.LU R6, [R1+0x258c] ;  /* 0x00258c0001067983 */ /* 0x001ea80000300800 */
[----:B---3--:R-:W-:Y:S04]  /*12550*/  STS.U16 [R3+UR6+0x2400], R5 ;  /* 0x0024000503007988 */ /* 0x008fe80008000406 */
[----:B------:R-:W-:Y:S04]  /*12560*/  STS.U16 [R3+UR6+0xe400], R24 ;  /* 0x00e4001803007988 */ /* 0x000fe80008000406 */
[----:B--2---:R0:W-:Y:S04]  /*12570*/  STS.U16 [R3+UR6+0x700], R6 ;  /* 0x0007000603007988 */ /* 0x0041e80008000406 */
[----:B0-----:R-:W2:Y:S04]  /*12580*/  LDL.LU R6, [R1+0x2588] ;  /* 0x0025880001067983 */ /* 0x001ea80000300800 */
[----:B------:R-:W3:Y:S04]  /*12590*/  LDL.LU R5, [R1+0x2584] ;  /* 0x0025840001057983 */ /* 0x000ee80000300800 */
[----:B------:R-:W2:Y:S04]  /*125a0*/  LDL.LU R24, [R1+0x11c] ;  /* 0x00011c0001187983 */ /* 0x000ea80000300800 */
[----:B------:R0:W-:Y:S02]  /*125b0*/  STS.U16 [R3+UR6+0x4600], R0 ;  /* 0x0046000003007988 */ /* 0x0001e40008000406 */
[----:B0-----:R-:W0:Y:S02]  /*125c0*/  S2R R0, SR_TID.X ;  /* 0x0000000000007919 */ /* 0x001e240000002100 */
[----:B----4-:R-:W-:Y:S04]  /*125d0*/  STS.U16 [R3+UR6+0x2600], R16 ;  /* 0x0026001003007988 */ /* 0x010fe80008000406 */
[----:B------:R-:W-:Y:S04]  /*125e0*/  STS.U16 [R3+UR6+0x2500], R4 ;  /* 0x0025000403007988 */ /* 0x000fe80008000406 */
[----:B------:R-:W-:Y:S04]  /*125f0*/  STS.U16 [R3+UR6+0x2700], R18 ;  /* 0x0027001203007988 */ /* 0x000fe80008000406 */
[----:B------:R-:W-:Y:S04]  /*12600*/  STS.U16 [R3+UR6+0x4400], R27 ;  /* 0x0044001b03007988 */ /* 0x000fe80008000406 */
[----:B------:R-:W-:Y:S04]  /*12610*/  STS.U16 [R3+UR6+0x4500], R29 ;  /* 0x0045001d03007988 */ /* 0x000fe80008000406 */
[----:B--2---:R1:W-:Y:S04]  /*12620*/  STL [R1+0x2580], R24 ;  /* 0x0025801801007387 */ /* 0x0043e80000100800 */
[----:B-1----:R-:W2:Y:S01]  /*12630*/  LDL.LU R24, [R1+0x128] ;  /* 0x0001280001187983 */ /* 0x002ea20000300800 */
[C---:B0-----:R-:W-:Y:S01]  /*12640*/  IMAD.SHL.U32 R16, R0.reuse, 0x8, RZ ;  /* 0x0000000800107824 */ /* 0x041fe200078e00ff */
[----:B------:R-:W-:-:S02]  /*12650*/  LOP3.LUT R4, R0, 0x7, RZ, 0xc0, !PT ;  /* 0x0000000700047812 */ /* 0x000fc400078ec0ff */
        /* <DEDUP_REMOVED lines=18> */
[----:B---3--:R-:W-:Y:S04]  /*12780*/  STS.U16 [R3+UR6+0xe600], R5 ;  /* 0x00e6000503007988 */ /* 0x008fe80008000406 */
[----:B------:R1:W-:Y:S01]  /*12790*/  STS.U16 [R3+UR6+0xe700], R6 ;  /* 0x00e7000603007988 */ /* 0x0003e20008000406 */
[----:B0-----:R-:W-:Y:S01]  /*127a0*/  LOP3.LUT R7, R0, 0x60, RZ, 0xc0, !PT ;  /* 0x0000006000077812 */ /* 0x001fe200078ec0ff */
[----:B------:R-:W-:Y:S01]  /*127b0*/  IMAD.SHL.U32 R2, R4, 0x10, RZ ;  /* 0x0000001004027824 */ /* 0x000fe200078e00ff */
[----:B-1----:R-:W-:-:S04]  /*127c0*/  LOP3.LUT R3, R16, 0x30, RZ, 0xc0, !PT ;  /* 0x0000003010037812 */ /* 0x002fc800078ec0ff */
[C---:B------:R-:W-:Y:S01]  /*127d0*/  LEA R3, R4.reuse, R3, 0x6 ;  /* 0x0000000304037211 */ /* 0x040fe200078e30ff */
[----:B------:R-:W-:Y:S01]  /*127e0*/  IMAD R4, R4, 0x4, R7 ;  /* 0x0000000404047824 */ /* 0x000fe200078e0207 */
[----:B------:R-:W-:Y:S01]  /*127f0*/  SHF.L.U32 R6, R0, 0x1, RZ ;  /* 0x0000000100067819 */ /* 0x000fe200000006ff */
[----:B------:R-:W3:Y:S04]  /*12800*/  LDL.LU R7, [R1+0x594] ;  /* 0x0005940001077983 */ /* 0x000ee80000300800 */
[----:B------:R-:W4:Y:S01]  /*12810*/  LDL.LU R16, [R1+0x528] ;  /* 0x0005280001107983 */ /* 0x000f220000300800 */
[----:B------:R-:W-:-:S03]  /*12820*/  LOP3.LUT R5, R2, 0x30, R6, 0x78, !PT ;  /* 0x0000003002057812 */ /* 0x000fc600078e7806 */
        /* <DEDUP_REMOVED lines=13> */
[----:B------:R-:W4:Y:S01]  /*12900*/  LDL.LU R12, [R1+0x190] ;  /* 0x00019000010c7983 */ /* 0x000f220000300800 */
[----:B------:R-:W-:-:S03]  /*12910*/  LOP3.LUT R3, R3, 0x10, R6, 0x78, !PT ;  /* 0x0000001003037812 */ /* 0x000fc600078e7806 */
[----:B------:R-:W4:Y:S04]  /*12920*/  LDL.LU R20, [R1+0x18c] ;  /* 0x00018c0001147983 */ /* 0x000f280000300800 */
[----:B------:R-:W4:Y:S04]  /*12930*/  LDL.LU R11, [R1+0x98] ;  /* 0x00009800010b7983 */ /* 0x000f280000300800 */
[----:B------:R-:W4:Y:S01]  /*12940*/  LDL.LU R10, [R1+0x90] ;  /* 0x00009000010a7983 */ /* 0x000f220000300800 */
[----:B------:R-:W-:-:S03]  /*12950*/  LEA R29, R4, R5, 0x8 ;  /* 0x00000005041d7211 */ /* 0x000fc600078e40ff */
[----:B------:R-:W4:Y:S01]  /*12960*/  LDL.LU R9, [R1+0x88] ;  /* 0x0000880001097983 */ /* 0x000f220000300800 */
[----:B------:R-:W-:-:S03]  /*12970*/  LOP3.LUT R5, R15, 0x20, RZ, 0x3c, !PT ;  /* 0x000000200f057812 */ /* 0x000fc600078e3cff */
[----:B------:R-:W4:Y:S04]  /*12980*/  LDL.LU R8, [R1+0x84] ;  /* 0x0000840001087983 */ /* 0x000f280000300800 */
[----:B------:R0:W-:Y:S04]  /*12990*/  STL [R1+0x2544], R0 ;  /* 0x0025440001007387 */ /* 0x0001e80000100800 */
[----:B0-----:R-:W4:Y:S04]  /*129a0*/  LDL.LU R0, [R1+0x598] ;  /* 0x0005980001007983 */ /* 0x001f280000300800 */
[----:B------:R-:W4:Y:S04]  /*129b0*/  LDL.LU R6, [R1+0x5a4] ;  /* 0x0005a40001067983 */ /* 0x000f280000300800 */
[----:B------:R0:W-:Y:S04]  /*129c0*/  STL [R1+0x2548], R3 ;  /* 0x0025480301007387 */ /* 0x0001e80000100800 */
[----:B0-----:R-:W4:Y:S04]  /*129d0*/  LDL.LU R3, [R1+0x5ac] ;  /* 0x0005ac0001037983 */ /* 0x001f280000300800 */
[----:B------:R-:W4:Y:S04]  /*129e0*/  LDL.LU R4, [R1+0x120] ;  /* 0x0001200001047983 */ /* 0x000f280000300800 */
[----:B------:R0:W-:Y:S04]  /*129f0*/  STL [R1+0x255c], R29 ;  /* 0x00255c1d01007387 */ /* 0x0001e80000100800 */
[----:B0-----:R-:W4:Y:S04]  /*12a00*/  LDL.LU R29, [R1+0x124] ;  /* 0x00012400011d7983 */ /* 0x001f280000300800 */
[----:B--2---:R0:W-:Y:S04]  /*12a10*/  STS.U16 [R5+UR6+0x800], R24 ;  /* 0x0008001805007988 */ /* 0x0041e80008000406 */
[----:B0-----:R-:W2:Y:S04]  /*12a20*/  LDL.LU R24, [R1+0x2580] ;  /* 0x0025800001187983 */ /* 0x001ea80000300800 */
[----:B---3--:R-:W-:Y:S04]  /*12a30*/  STS.U16 [R5+UR6+0x2b00], R7 ;  /* 0x002b000705007988 */ /* 0x008fe80008000406 */
[----:B----4-:R-:W-:Y:S04]  /*12a40*/  STS.U16 [R5+UR6+0x4900], R22 ;  /* 0x0049001605007988 */ /* 0x010fe80008000406 */
[----:B------:R0:W-:Y:S02]  /*12a50*/  STS.U16 [R5+UR6+0xa00], R4 ;  /* 0x000a000405007988 */ /* 0x0001e40008000406 */
[----:B0-----:R-:W-:-:S02]  /*12a60*/  LOP3.LUT R4, R15, 0x30, RZ, 0x3c, !PT ;  /* 0x000000300f047812 */ /* 0x001fc400078e3cff */
[----:B--2---:R0:W-:Y:S04]  /*12a70*/  STS.U16 [R5+UR6+0xb00], R24 ;  /* 0x000b001805007988 */ /* 0x0041e80008000406 */
[----:B0-----:R-:W2:Y:S04]  /*12a80*/  LDL.LU R24, [R1+0x40] ;  /* 0x0000400001187983 */ /* 0x001ea80000300800 */
[----:B------:R-:W3:Y:S04]  /*12a90*/  LDL.LU R7, [R1+0x3c] ;  /* 0x00003c0001077983 */ /* 0x000ee80000300800 */
[----:B------:R-:W4:Y:S04]  /*12aa0*/  LDL.LU R22, [R1+0x38] ;  /* 0x0000380001167983 */ /* 0x000f280000300800 */
[----:B------:R0:W-:Y:S04]  /*12ab0*/  STL [R1+0x257c], R4 ;  /* 0x00257c0401007387 */ /* 0x0001e80000100800 */
[----:B0-----:R-:W4:Y:S04]  /*12ac0*/  LDL.LU R4, [R1+0x30] ;  /* 0x0000300001047983 */ /* 0x001f280000300800 */
[----:B------:R0:W-:Y:S04]  /*12ad0*/  STL [R1+0x2578], R15 ;  /* 0x0025780f01007387 */ /* 0x0001e80000100800 */
[----:B------:R1:W-:Y:S04]  /*12ae0*/  STS.U16 [R5+UR6+0x900], R29 ;  /* 0x0009001d05007988 */ /* 0x0003e80008000406 */
[----:B------:R1:W-:Y:S04]  /*12af0*/  STS.U16 [R5+UR6+0x2800], R3 ;  /* 0x0028000305007988 */ /* 0x0003e80008000406 */
[----:B0-----:R-:W4:Y:S04]  /*12b00*/  LDL.LU R15, [R1+0x114] ;  /* 0x00011400010f7983 */ /* 0x001f280000300800 */
[----:B-1----:R-:W4:Y:S04]  /*12b10*/  LDL.LU R29, [R1+0x10c] ;  /* 0x00010c00011d7983 */ /* 0x002f280000300800 */
[----:B------:R-:W4:Y:S04]  /*12b20*/  LDL.LU R3, [R1+0xe0] ;  /* 0x0000e00001037983 */ /* 0x000f280000300800 */
        /* <DEDUP_REMOVED lines=22> */
[----:B---3--:R1:W-:Y:S04]  /*12c90*/  STS.U16 [R5+UR6+0xe900], R7 ;  /* 0x00e9000705007988 */ /* 0x0083e80008000406 */
[----:B0-----:R-:W2:Y:S04]  /*12ca0*/  LDL.LU R24, [R1+0x590] ;  /* 0x0005900001187983 */ /* 0x001ea80000300800 */
[----:B------:R-:W3:Y:S04]  /*12cb0*/  LDL.LU R6, [R1+0x58c] ;  /* 0x00058c0001067983 */ /* 0x000ee80000300800 */
[----:B-1----:R-:W3:Y:S04]  /*12cc0*/  LDL.LU R7, [R1+0x588] ;  /* 0x0005880001077983 */ /* 0x002ee80000300800 */
        /* <DEDUP_REMOVED lines=20> */
[----:B------:R-:W4:Y:S04]  /*12e10*/  LDL.LU R8, [R1+0x78] ;  /* 0x0000780001087983 */ /* 0x000f280000300800 */
[----:B------:R1:W-:Y:S04]  /*12e20*/  STS.U16 [R5+UR6+0xeb00], R4 ;  /* 0x00eb000405007988 */ /* 0x0003e80008000406 */
[----:B0-----:R-:W4:Y:S04]  /*12e30*/  LDL.LU R22, [R1+0x74] ;  /* 0x0000740001167983 */ /* 0x001f280000300800 */
[----:B-1----:R-:W2:Y:S04]  /*12e40*/  LDL.LU R4, [R1+0x257c] ;  /* 0x00257c0001047983 */ /* 0x002ea80000300800 */
[----:B------:R-:W3:Y:S04]  /*12e50*/  LDL.LU R5, [R1+0x110] ;  /* 0x0001100001057983 */ /* 0x000ee80000300800 */
[----:B--2---:R0:W-:Y:S04]  /*12e60*/  STS.U16 [R4+UR6+0xc00], R15 ;  /* 0x000c000f04007988 */ /* 0x0041e80008000406 */
[----:B0-----:R-:W2:Y:S04]  /*12e70*/  LDL.LU R15, [R1+0x2578] ;  /* 0x00257800010f7983 */ /* 0x001ea80000300800 */
[----:B---3--:R-:W-:Y:S04]  /*12e80*/  STS.U16 [R4+UR6+0xd00], R5 ;  /* 0x000d000504007988 */ /* 0x008fe80008000406 */
[----:B------:R0:W-:Y:S04]  /*12e90*/  STS.U16 [R4+UR6+0x2c00], R24 ;  /* 0x002c001804007988 */ /* 0x0001e80008000406 */
[----:B------:R1:W-:Y:S04]  /*12ea0*/  STS.U16 [R4+UR6+0x2e00], R7 ;  /* 0x002e000704007988 */ /* 0x0003e80008000406 */
[----:B0-----:R-:W3:Y:S04]  /*12eb0*/  LDL.LU R24, [R1+0x28] ;  /* 0x0000280001187983 */ /* 0x001ee80000300800 */
[----:B-1----:R-:W4:Y:S01]  /*12ec0*/  LDL.LU R7, [R1+0x24] ;  /* 0x0000240001077983 */ /* 0x002f220000300800 */
[----:B--2---:R-:W-:-:S05]  /*12ed0*/  LOP3.LUT R5, R15, 0x40, RZ, 0x3c, !PT ;  /* 0x000000400f057812 */ /* 0x004fca00078e3cff */
[----:B------:R0:W-:Y:S04]  /*12ee0*/  STL [R1+0x2570], R5 ;  /* 0x0025700501007387 */ /* 0x0001e80000100800 */
[----:B0-----:R-:W2:Y:S04]  /*12ef0*/  LDL.LU R5, [R1+0x1c] ;  /* 0x00001c0001057983 */ /* 0x001ea80000300800 */
[----:B---3--:R-:W-:Y:S04]  /*12f00*/  STS.U16 [R4+UR6+0xec00], R24 ;  /* 0x00ec001804007988 */ /* 0x008fe80008000406 */
[----:B------:R-:W-:Y:S04]  /*12f10*/  STS.U16 [R4+UR6+0xe00], R29 ;  /* 0x000e001d04007988 */ /* 0x000fe80008000406 */
[----:B------:R-:W-:Y:S04]  /*12f20*/  STS.U16 [R4+UR6+0xf00], R3 ;  /* 0x000f000304007988 */ /* 0x000fe80008000406 */
[----:B------:R-:W-:Y:S04]  /*12f30*/  STS.U16 [R4+UR6+0x2d00], R6 ;  /* 0x002d000604007988 */ /* 0x000fe80008000406 */
[----:B------:R-:W-:Y:S04]  /*12f40*/  STS.U16 [R4+UR6+0x2f00], R0 ;  /* 0x002f000004007988 */ /* 0x000fe80008000406 */
[----:B--2---:R0:W-:Y:S04]  /*12f50*/  STL [R1+0x2574], R5 ;  /* 0x0025740501007387 */ /* 0x0041e80000100800 */
[----:B0-----:R-:W2:Y:S04]  /*12f60*/  LDL.LU R5, [R1+0x20] ;  /* 0x0000200001057983 */ /* 0x001ea80000300800 */
[----:B------:R0:W-:Y:S04]  /*12f70*/  STL [R1+0x256c], R15 ;  /* 0x00256c0f01007387 */ /* 0x0001e80000100800 */
[----:B------:R1:W-:Y:S04]  /*12f80*/  STS.U16 [R4+UR6+0x4c00], R16 ;  /* 0x004c001004007988 */ /* 0x0003e80008000406 */
[----:B0-----:R-:W3:Y:S04]  /*12f90*/  LDL.LU R15, [R1+0x108] ;  /* 0x00010800010f7983 */ /* 0x001ee80000300800 */
[----:B------:R-:W3:Y:S04]  /*12fa0*/  LDL.LU R24, [R1+0x100] ;  /* 0x0001000001187983 */ /* 0x000ee80000300800 */
[----:B------:R-:W3:Y:S04]  /*12fb0*/  LDL.LU R29, [R1+0xfc] ;  /* 0x0000fc00011d7983 */ /* 0x000ee80000300800 */
[----:B------:R-:W3:Y:S04]  /*12fc0*/  LDL.LU R3, [R1+0x580] ;  /* 0x0005800001037983 */ /* 0x000ee80000300800 */
[----:B------:R-:W3:Y:S04]  /*12fd0*/  LDL.LU R6, [R1+0x57c] ;  /* 0x00057c0001067983 */ /* 0x000ee80000300800 */
[----:B------:R-:W3:Y:S04]  /*12fe0*/  LDL.LU R0, [R1+0x578] ;  /* 0x0005780001007983 */ /* 0x000ee80000300800 */
        /* <DEDUP_REMOVED lines=34> */
[----:B----4-:R1:W-:Y:S04]  /*13210*/  STS.U16 [R4+UR6+0xce00], R8 ;  /* 0x00ce000804007988 */ /* 0x0103e80008000406 */
[----:B0-----:R-:W4:Y:S04]  /*13220*/  LDL.LU R9, [R1+0x70] ;  /* 0x0000700001097983 */ /* 0x001f280000300800 */
[----:B------:R0:W-:Y:S04]  /*13230*/  STS.U16 [R4+UR6+0xcf00], R22 ;  /* 0x00cf001604007988 */ /* 0x0001e80008000406 */
[----:B-1----:R-:W4:Y:S04]  /*13240*/  LDL.LU R8, [R1+0x6c] ;  /* 0x00006c0001087983 */ /* 0x002f280000300800 */
[----:B------:R1:W-:Y:S04]  /*13250*/  STS.U16 [R4+UR6+0xed00], R7 ;  /* 0x00ed000704007988 */ /* 0x0003e80008000406 */
[----:B0-----:R-:W4:Y:S04]  /*13260*/  LDL.LU R22, [R1+0x68] ;  /* 0x0000680001167983 */ /* 0x001f280000300800 */
[----:B-1----:R-:W4:Y:S04]  /*13270*/  LDL.LU R7, [R1+0x5c] ;  /* 0x00005c0001077983 */ /* 0x002f280000300800 */
[----:B--2---:R0:W-:Y:S04]  /*13280*/  STS.U16 [R4+UR6+0xee00], R5 ;  /* 0x00ee000504007988 */ /* 0x0041e80008000406 */
[----:B0-----:R-:W2:Y:S04]  /*13290*/  LDL.LU R5, [R1+0x2574] ;  /* 0x0025740001057983 */ /* 0x001ea80000300800 */
[----:B--2---:R0:W-:Y:S04]  /*132a0*/  STS.U16 [R4+UR6+0xef00], R5 ;  /* 0x00ef000504007988 */ /* 0x0041e80008000406 */
[----:B0-----:R-:W3:Y:S04]  /*132b0*/  LDL.LU R5, [R1+0x2570] ;  /* 0x0025700001057983 */ /* 0x001ee80000300800 */
[----:B------:R-:W2:Y:S04]  /*132c0*/  LDL.LU R4, [R1+0x104] ;  /* 0x0001040001047983 */ /* 0x000ea80000300800 */
[----:B---3--:R0:W-:Y:S04]  /*132d0*/  STS.U16 [R5+UR6+0x1000], R15 ;  /* 0x0010000f05007988 */ /* 0x0081e80008000406 */
[----:B------:R1:W-:Y:S04]  /*132e0*/  STS.U16 [R5+UR6+0x1200], R24 ;  /* 0x0012001805007988 */ /* 0x0003e80008000406 */
[----:B----4-:R3:W-:Y:S04]  /*132f0*/  STS.U16 [R5+UR6+0xd300], R7 ;  /* 0x00d3000705007988 */ /* 0x0107e80008000406 */
[----:B0-----:R-:W4:Y:S04]  /*13300*/  LDL.LU R15, [R1+0x256c] ;  /* 0x00256c00010f7983 */ /* 0x001f280000300800 */
[----:B-1----:R-:W4:Y:S04]  /*13310*/  LDL.LU R24, [R1+0x14] ;  /* 0x0000140001187983 */ /* 0x002f280000300800 */
[----:B---3--:R-:W3:Y:S04]  /*13320*/  LDL.LU R7, [R1+0xc] ;  /* 0x00000c0001077983 */ /* 0x008ee80000300800 */
[----:B--2---:R-:W-:Y:S04]  /*13330*/  STS.U16 [R5+UR6+0x1100], R4 ;  /* 0x0011000405007988 */ /* 0x004fe80008000406 */
[----:B------:R-:W-:Y:S04]  /*13340*/  STS.U16 [R5+UR6+0x1300], R29 ;  /* 0x0013001d05007988 */ /* 0x000fe80008000406 */
[----:B------:R-:W-:Y:S04]  /*13350*/  STS.U16 [R5+UR6+0xb200], R11 ;  /* 0x00b2000b05007988 */ /* 0x000fe80008000406 */
[----:B------:R-:W-:Y:S04]  /*13360*/  STS.U16 [R5+UR6+0xb300], R10 ;  /* 0x00b3000a05007988 */ /* 0x000fe80008000406 */
[----:B------:R-:W-:Y:S04]  /*13370*/  STS.U16 [R5+UR6+0xd000], R9 ;  /* 0x00d0000905007988 */ /* 0x000fe80008000406 */
[----:B---3--:R0:W-:Y:S04]  /*13380*/  STL [R1+0x2568], R7 ;  /* 0x0025680701007387 */ /* 0x0081e80000100800 */
[----:B0-----:R-:W2:Y:S01]  /*13390*/  LDL.LU R7, [R1+0x10] ;  /* 0x0000100001077983 */ /* 0x001ea20000300800 */
[----:B----4-:R-:W-:-:S03]  /*133a0*/  LOP3.LUT R4, R15, 0x50, RZ, 0x3c, !PT ;  /* 0x000000500f047812 */ /* 0x010fc600078e3cff */
[----:B------:R0:W-:Y:S04]  /*133b0*/  STL [R1+0x2560], R15 ;  /* 0x0025600f01007387 */ /* 0x0001e80000100800 */
[----:B------:R1:W-:Y:S04]  /*133c0*/  STS.U16 [R5+UR6+0xd100], R8 ;  /* 0x00d1000805007988 */ /* 0x0003e80008000406 */
[----:B0-----:R-:W3:Y:S04]  /*133d0*/  LDL.LU R15, [R1+0xf8] ;  /* 0x0000f800010f7983 */ /* 0x001ee80000300800 */
[----:B------:R-:W4:Y:S04]  /*133e0*/  LDL.LU R29, [R1+0xf4] ;  /* 0x0000f400011d7983 */ /* 0x000f280000300800 */
[----:B------:R-:W4:Y:S04]  /*133f0*/  LDL.LU R11, [R1+0xf0] ;  /* 0x0000f000010b7983 */ /* 0x000f280000300800 */
[----:B------:R-:W4:Y:S04]  /*13400*/  LDL.LU R10, [R1+0xec] ;  /* 0x0000ec00010a7983 */ /* 0x000f280000300800 */
[----:B------:R-:W4:Y:S04]  /*13410*/  LDL.LU R9, [R1+0x570] ;  /* 0x0005700001097983 */ /* 0x000f280000300800 */
[----:B------:R0:W-:Y:S04]  /*13420*/  STS.U16 [R5+UR6+0x3000], R3 ;  /* 0x0030000305007988 */ /* 0x0001e80008000406 */
[----:B-1----:R-:W4:Y:S04]  /*13430*/  LDL.LU R8, [R1+0x56c] ;  /* 0x00056c0001087983 */ /* 0x002f280000300800 */
[----:B------:R1:W-:Y:S04]  /*13440*/  STS.U16 [R5+UR6+0x3100], R6 ;  /* 0x0031000605007988 */ /* 0x0003e80008000406 */
[----:B0-----:R-:W4:Y:S04]  /*13450*/  LDL.LU R3, [R1+0x4f0] ;  /* 0x0004f00001037983 */ /* 0x001f280000300800 */
        /* <DEDUP_REMOVED lines=43> */
[----:B------:R-:W2:Y:S04]  /*13710*/  LDL.LU R5, [R1+0x564] ;  /* 0x0005640001057983 */ /* 0x000ea80000300800 */
[----:B---3--:R0:W-:Y:S04]  /*13720*/  STS.U16 [R4+UR6+0x1400], R15 ;  /* 0x0014000f04007988 */ /* 0x0081e80008000406 */
[----:B----4-:R1:W-:Y:S04]  /*13730*/  STS.U16 [R4+UR6+0x1500], R29 ;  /* 0x0015001d04007988 */ /* 0x0103e80008000406 */
[----:B------:R3:W-:Y:S04]  /*13740*/  STS.U16 [R4+UR6+0x1600], R11 ;  /* 0x0016000b04007988 */ /* 0x0007e80008000406 */
[----:B0-----:R-:W4:Y:S04]  /*13750*/  LDL.LU R15, [R1+0x2560] ;  /* 0x00256000010f7983 */ /* 0x001f280000300800 */
[----:B-1----:R-:W4:Y:S04]  /*13760*/  LDL.LU R29, [R1+0x255c] ;  /* 0x00255c00011d7983 */ /* 0x002f280000300800 */
[----:B---3--:R-:W3:Y:S04]  /*13770*/  LDL.LU R11, [R1+0x2558] ;  /* 0x00255800010b7983 */ /* 0x008ee80000300800 */
[----:B------:R0:W-:Y:S04]  /*13780*/  STS.U16 [R4+UR6+0x1700], R10 ;  /* 0x0017000a04007988 */ /* 0x0001e80008000406 */
[----:B------:R1:W-:Y:S04]  /*13790*/  STS.U16 [R4+UR6+0x3400], R9 ;  /* 0x0034000904007988 */ /* 0x0003e80008000406 */
[----:B------:R1:W-:Y:S04]  /*137a0*/  STS.U16 [R4+UR6+0x3500], R8 ;  /* 0x0035000804007988 */ /* 0x0003e80008000406 */
[----:B0-----:R-:W4:Y:S04]  /*137b0*/  LDL.LU R10, [R1+0x2554] ;  /* 0x00255400010a7983 */ /* 0x001f280000300800 */
[----:B-1----:R-:W3:Y:S04]  /*137c0*/  LDL.LU R9, [R1+0x2550] ;  /* 0x0025500001097983 */ /* 0x002ee80000300800 */
[----:B------:R-:W4:Y:S04]  /*137d0*/  LDL.LU R8, [R1+0x254c] ;  /* 0x00254c0001087983 */ /* 0x000f280000300800 */
        /* <DEDUP_REMOVED lines=15> */
[----:B------:R-:W-:Y:S04]  /*138d0*/  STS.U16 [R4+UR6+0x5500], R6 ;  /* 0x0055000604007988 */ /* 0x000fe80008000406 */
[----:B0-----:R-:W3:Y:S04]  /*138e0*/  LDL.LU R24, [R1+0x554] ;  /* 0x0005540001187983 */ /* 0x001ee80000300800 */
        /* <DEDUP_REMOVED lines=12> */
[----:B0-----:R-:W2:Y:S04]  /*139b0*/  LDL.LU R7, [R1+0x23c] ;  /* 0x00023c0001077983 */ /* 0x001ea80000300800 */
        /* <DEDUP_REMOVED lines=12> */
[----:B----4-:R0:W-:Y:S04]  /*13a80*/  STS.U16 [R4+UR6+0xf400], R8 ;  /* 0x00f4000804007988 */ /* 0x0101e80008000406 */
[----:B---3--:R1:W-:Y:S04]  /*13a90*/  STS.U16 [R4+UR6+0xf500], R9 ;  /* 0x00f5000904007988 */ /* 0x0083e80008000406 */
[----:B------:R3:W-:Y:S04]  /*13aa0*/  STS.U16 [R4+UR6+0xf600], R10 ;  /* 0x00f6000a04007988 */ /* 0x0007e80008000406 */
[----:B0-----:R-:W4:Y:S04]  /*13ab0*/  LDL.LU R8, [R1+0x240] ;  /* 0x0002400001087983 */ /* 0x001f280000300800 */
[----:B-1----:R-:W4:Y:S04]  /*13ac0*/  LDL.LU R9, [R1+0x394] ;  /* 0x0003940001097983 */ /* 0x002f280000300800 */
[----:B---3--:R-:W3:Y:S04]  /*13ad0*/  LDL.LU R10, [R1+0x398] ;  /* 0x00039800010a7983 */ /* 0x008ee80000300800 */
[----:B------:R0:W-:Y:S04]  /*13ae0*/  STS.U16 [R4+UR6+0xf700], R11 ;  /* 0x00f7000b04007988 */ /* 0x0001e80008000406 */
[----:B------:R1:W-:Y:S04]  /*13af0*/  STS.U16 [R4+UR6+0x3700], R5 ;  /* 0x0037000504007988 */ /* 0x0003e80008000406 */
[----:B0-----:R-:W4:Y:S04]  /*13b00*/  LDL.LU R11, [R1+0x3a0] ;  /* 0x0003a000010b7983 */ /* 0x001f280000300800 */
[----:B-1----:R-:W3:Y:S01]  /*13b10*/  LDL.LU R4, [R1+0x39c] ;  /* 0x00039c0001047983 */ /* 0x002ee20000300800 */
[----:B------:R-:W-:-:S05]  /*13b20*/  LOP3.LUT R5, R15, 0x60, RZ, 0x3c, !PT ;  /* 0x000000600f057812 */ /* 0x000fca00078e3cff */
[----:B------:R0:W-:Y:S04]  /*13b30*/  STS.U16 [R5+UR6+0x1800], R3 ;  /* 0x0018000305007988 */ /* 0x0001e80008000406 */
[----:B------:R1:W-:Y:S04]  /*13b40*/  STS.U16 [R5+UR6+0x1900], R0 ;  /* 0x0019000005007988 */ /* 0x0003e80008000406 */
[----:B------:R1:W-:Y:S04]  /*13b50*/  STS.U16 [R5+UR6+0x1a00], R14 ;  /* 0x001a000e05007988 */ /* 0x0003e80008000406 */
[----:B0-----:R-:W4:Y:S04]  /*13b60*/  LDL.LU R3, [R1+0x2548] ;  /* 0x0025480001037983 */ /* 0x001f280000300800 */
[----:B-1----:R-:W4:Y:S04]  /*13b70*/  LDL.LU R0, [R1+0x2544] ;  /* 0x0025440001007983 */ /* 0x002f280000300800 */
[----:B------:R-:W4:Y:S04]  /*13b80*/  LDL.LU R14, [R1+0x2540] ;  /* 0x00254000010e7983 */ /* 0x000f280000300800 */
        /* <DEDUP_REMOVED lines=8> */
[----:B0-----:R-:W4:Y:S04]  /*13c10*/  LDL.LU R12, [R1+0x2530] ;  /* 0x00253000010c7983 */ /* 0x001f280000300800 */
[----:B-1----:R-:W4:Y:S04]  /*13c20*/  LDL.LU R24, [R1+0x252c] ;  /* 0x00252c0001187983 */ /* 0x002f280000300800 */
[----:B--2---:R-:W-:Y:S04]  /*13c30*/  STS.U16 [R5+UR6+0x9b00], R28 ;  /* 0x009b001c05007988 */ /* 0x004fe80008000406 */
[----:B------:R-:W-:Y:S04]  /*13c40*/  STS.U16 [R5+UR6+0xb800], R26 ;  /* 0x00b8001a05007988 */ /* 0x000fe80008000406 */
[----:B------:R-:W-:Y:S04]  /*13c50*/  STS.U16 [R5+UR6+0xb900], R25 ;  /* 0x00b9001905007988 */ /* 0x000fe80008000406 */
[----:B------:R-:W-:Y:S04]  /*13c60*/  STS.U16 [R5+UR6+0xba00], R23 ;  /* 0x00ba001705007988 */ /* 0x000fe80008000406 */
[----:B------:R-:W-:Y:S04]  /*13c70*/  STS.U16 [R5+UR6+0xbb00], R21 ;  /* 0x00bb001505007988 */ /* 0x000fe80008000406 */
[----:B------:R-:W-:Y:S04]  /*13c80*/  STS.U16 [R5+UR6+0xd800], R20 ;  /* 0x00d8001405007988 */ /* 0x000fe80008000406 */
[----:B------:R-:W-:Y:S04]  /*13c90*/  STS.U16 [R5+UR6+0xd900], R22 ;  /* 0x00d9001605007988 */ /* 0x000fe80008000406 */
[----:B---3--:R0:W-:Y:S04]  /*13ca0*/  STS.U16 [R5+UR6+0x5900], R4 ;  /* 0x0059000405007988 */ /* 0x0081e80008000406 */
[----:B0-----:R-:W2:Y:S04]  /*13cb0*/  LDL.LU R4, [R1+0x18] ;  /* 0x0000180001047983 */ /* 0x001ea80000300800 */
        /* <DEDUP_REMOVED lines=9> */
[----:B------:R4:W-:Y:S04]  /*13d50*/  STS.U16 [R5+UR6+0x5b00], R9 ;  /* 0x005b000905007988 */ /* 0x0009e80008000406 */
[----:B0-----:R-:W3:Y:S04]  /*13d60*/  LDL.LU R11, [R1+0x228] ;  /* 0x00022800010b7983 */ /* 0x001ee80000300800 */
[----:B-1----:R-:W3:Y:S04]  /*13d70*/  LDL.LU R10, [R1+0x224] ;  /* 0x00022400010a7983 */ /* 0x002ee80000300800 */
[----:B------:R0:W-:Y:S04]  /*13d80*/  STS.U16 [R5+UR6+0x7800], R8 ;  /* 0x0078000805007988 */ /* 0x0001e80008000406 */
[----:B----4-:R-:W4:Y:S04]  /*13d90*/  LDL.LU R9, [R1+0x1c0] ;  /* 0x0001c00001097983 */ /* 0x010f280000300800 */
        /* <DEDUP_REMOVED lines=14> */
[----:B------:R-:W-:Y:S04]  /*13e80*/  STS.U16 [R5+UR6+0xf800], R12 ;  /* 0x00f8000c05007988 */ /* 0x000fe80008000406 */
[----:B-1----:R-:W4:Y:S04]  /*13e90*/  LDL.LU R24, [R1+0x22c] ;  /* 0x00022c0001187983 */ /* 0x002f280000300800 */
[----:B------:R-:W-:Y:S04]  /*13ea0*/  STS.U16 [R5+UR6+0xf900], R13 ;  /* 0x00f9000d05007988 */ /* 0x000fe80008000406 */
[----:B------:R-:W-:Y:S04]  /*13eb0*/  STS.U16 [R5+UR6+0xfa00], R17 ;  /* 0x00fa001105007988 */ /* 0x000fe80008000406 */
[----:B------:R-:W-:Y:S04]  /*13ec0*/  STS.U16 [R5+UR6+0xfb00], R19 ;  /* 0x00fb001305007988 */ /* 0x000fe80008000406 */
[----:B--2---:R0:W-:Y:S02]  /*13ed0*/  STS.U16 [R5+UR6+0xda00], R4 ;  /* 0x00da000405007988 */ /* 0x0041e40008000406 */
[----:B0-----:R-:W-:-:S02]  /*13ee0*/  LOP3.LUT R4, R15, 0x70, RZ, 0x3c, !PT ;  /* 0x000000700f047812 */ /* 0x001fc400078e3cff */
[----:B------:R-:W2:Y:S04]  /*13ef0*/  LDL.LU R15, [R1+0x230] ;  /* 0x00023000010f7983 */ /* 0x000ea80000300800 */
[----:B------:R-:W2:Y:S04]  /*13f00*/  LDL.LU R12, [R1+0x2c4] ;  /* 0x0002c400010c7983 */ /* 0x000ea80000300800 */
[----:B------:R-:W2:Y:S04]  /*13f10*/  LDL.LU R13, [R1+0x2c8] ;  /* 0x0002c800010d7983 */ /* 0x000ea80000300800 */
[----:B------:R-:W2:Y:S04]  /*13f20*/  LDL.LU R17, [R1+0x2cc] ;  /* 0x0002cc0001117983 */ /* 0x000ea80000300800 */
[----:B------:R-:W2:Y:S04]  /*13f30*/  LDL.LU R19, [R1+0x544] ;  /* 0x0005440001137983 */ /* 0x000ea80000300800 */
[----:B------:R-:W2:Y:S04]  /*13f40*/  LDL.LU R5, [R1+0x390] ;  /* 0x0003900001057983 */ /* 0x000ea80000300800 */
[----:B---3--:R0:W-:Y:S04]  /*13f50*/  STS.U16 [R4+UR6+0x1c00], R28 ;  /* 0x001c001c04007988 */ /* 0x0081e80008000406 */
[----:B------:R1:W-:Y:S04]  /*13f60*/  STS.U16 [R4+UR6+0x1d00], R26 ;  /* 0x001d001a04007988 */ /* 0x0003e80008000406 */
[----:B------:R3:W-:Y:S04]  /*13f70*/  STS.U16 [R4+UR6+0x1e00], R25 ;  /* 0x001e001904007988 */ /* 0x0007e80008000406 */
[----:B0-----:R-:W2:Y:S04]  /*13f80*/  LDL.LU R28, [R1+0x2528] ;  /* 0x00252800011c7983 */ /* 0x001ea80000300800 */
[----:B-1----:R-:W2:Y:S04]  /*13f90*/  LDL.LU R26, [R1+0x2524] ;  /* 0x00252400011a7983 */ /* 0x002ea80000300800 */
[----:B---3--:R-:W3:Y:S04]  /*13fa0*/  LDL.LU R25, [R1+0x2520] ;  /* 0x0025200001197983 */ /* 0x008ee80000300800 */
[----:B------:R0:W-:Y:S04]  /*13fb0*/  STS.U16 [R4+UR6+0x1f00], R23 ;  /* 0x001f001704007988 */ /* 0x0001e80008000406 */
[----:B------:R1:W-:Y:S04]  /*13fc0*/  STS.U16 [R4+UR6+0x3c00], R21 ;  /* 0x003c001504007988 */ /* 0x0003e80008000406 */
[----:B------:R1:W-:Y:S04]  /*13fd0*/  STS.U16 [R4+UR6+0x3d00], R20 ;  /* 0x003d001404007988 */ /* 0x0003e80008000406 */
[----:B0-----:R-:W3:Y:S04]  /*13fe0*/  LDL.LU R23, [R1+0x251c] ;  /* 0x00251c0001177983 */ /* 0x001ee80000300800 */
[----:B-1----:R-:W3:Y:S04]  /*13ff0*/  LDL.LU R21, [R1+0x2518] ;  /* 0x0025180001157983 */ /* 0x002ee80000300800 */
[----:B------:R-:W3:Y:S04]  /*14000*/  LDL.LU R20, [R1+0x2514] ;  /* 0x0025140001147983 */ /* 0x000ee80000300800 */
[----:B------:R0:W-:Y:S04]  /*14010*/  STS.U16 [R4+UR6+0x3e00], R22 ;  /* 0x003e001604007988 */ /* 0x0001e80008000406 */
[----:B0-----:R-:W3:Y:S04]  /*14020*/  LDL.LU R22, [R1+0x2510] ;  /* 0x0025100001167983 */ /* 0x001ee80000300800 */
[----:B------:R-:W-:Y:S04]  /*14030*/  STS.U16 [R4+UR6+0x7e00], R11 ;  /* 0x007e000b04007988 */ /* 0x000fe80008000406 */
[----:B------:R-:W-:Y:S04]  /*14040*/  STS.U16 [R4+UR6+0x7f00], R10 ;  /* 0x007f000a04007988 */ /* 0x000fe80008000406 */
[----:B----4-:R-:W-:Y:S04]  /*14050*/  STS.U16 [R4+UR6+0x9c00], R9 ;  /* 0x009c000904007988 */ /* 0x010fe80008000406 */
        /* <DEDUP_REMOVED lines=9> */
[----:B------:R-:W-:-:S05]  /*140f0*/  LOP3.LUT R0, R0, 0x10, RZ, 0xc0, !PT ;  /* 0x0000001000007812 */ /* 0x000fca00078ec0ff */
[----:B------:R-:W-:-:S05]  /*14100*/  IMAD R3, R0, 0x20, R3 ;  /* 0x0000002000037824 */ /* 0x000fca00078e0203 */
[----:B------:R-:W-:Y:S01]  /*14110*/  LOP3.LUT R0, R3, 0x20, RZ, 0x3c, !PT ;  /* 0x0000002003007812 */ /* 0x000fe200078e3cff */
[----:B--2---:R-:W-:Y:S04]  /*14120*/  STS.U16 [R4+UR6+0x7c00], R15 ;  /* 0x007c000f04007988 */ /* 0x004fe80008000406 */
[----:B------:R-:W-:Y:S04]  /*14130*/  STS.U16 [R4+UR6+0x5f00], R12 ;  /* 0x005f000c04007988 */ /* 0x000fe80008000406 */
[----:B------:R-:W-:Y:S04]  /*14140*/  STS.U16 [R4+UR6+0x5e00], R13 ;  /* 0x005e000d04007988 */ /* 0x000fe80008000406 */
[----:B------:R-:W-:Y:S04]  /*14150*/  STS.U16 [R4+UR6+0x5d00], R17 ;  /* 0x005d001104007988 */ /* 0x000fe80008000406 */
[----:B------:R-:W-:Y:S04]  /*14160*/  STS.U16 [R4+UR6+0x3f00], R19 ;  /* 0x003f001304007988 */ /* 0x000fe80008000406 */
[----:B------:R-:W-:Y:S04]  /*14170*/  STS.U16 [R4+UR6+0x5c00], R5 ;  /* 0x005c000504007988 */ /* 0x000fe80008000406 */
[----:B------:R-:W-:Y:S04]  /*14180*/  STS.U16 [R4+UR6+0xfe00], R28 ;  /* 0x00fe001c04007988 */ /* 0x000fe80008000406 */
[----:B------:R-:W-:Y:S04]  /*14190*/  STS.U16 [R4+UR6+0xfd00], R26 ;  /* 0x00fd001a04007988 */ /* 0x000fe80008000406 */
[----:B---3--:R-:W-:Y:S04]  /*141a0*/  STS.U16 [R4+UR6+0xfc00], R25 ;  /* 0x00fc001904007988 */ /* 0x008fe80008000406 */
[----:B------:R-:W-:Y:S04]  /*141b0*/  STS.U16 [R4+UR6+0xdf00], R23 ;  /* 0x00df001704007988 */ /* 0x000fe80008000406 */
[----:B------:R-:W-:Y:S04]  /*141c0*/  STS.U16 [R4+UR6+0xde00], R21 ;  /* 0x00de001504007988 */ /* 0x000fe80008000406 */
[----:B------:R-:W-:Y:S04]  /*141d0*/  STS.U16 [R4+UR6+0xdd00], R20 ;  /* 0x00dd001404007988 */ /* 0x000fe80008000406 */
[----:B------:R-:W-:Y:S01]  /*141e0*/  STS.U16 [R4+UR6+0xdc00], R22 ;  /* 0x00dc001604007988 */ /* 0x000fe20008000406 */
[----:B------:R-:W-:Y:S06]  /*141f0*/  BAR.SYNC.DEFER_BLOCKING 0x0 ;  /* 0x0000000000007b1d */ /* 0x000fec0000010000 */
[----:B------:R-:W0:Y:S04]  /*14200*/  LDSM.16.M88.4 R8, [R29+UR6] ;  /* 0x000000061d08783b */ /* 0x000e280008000200 */
[----:B------:R-:W1:Y:S04]  /*14210*/  LDSM.16.MT88.4 R12, [R3+UR6+0x10400] ;  /* 0x01040006030c783b */ /* 0x000e680008004200 */
[----:B------:R-:W2:Y:S04]  /*14220*/  LDSM.16.MT88.4 R16, [R0+UR6+0x10400] ;  /* 0x010400060010783b */ /* 0x000ea80008004200 */
[----:B------:R-:W-:Y:S04]  /*14230*/  LDSM.16.MT88.4 R24, [R3+UR6+0x10000] ;  /* 0x010000060318783b */ /* 0x000fe80008004200 */
[----:B------:R-:W3:Y:S04]  /*14240*/  LDSM.16.M88.4 R4, [R29+UR6+0x8000] ;  /* 0x008000061d04783b */ /* 0x000ee80008000200 */
[----:B------:R-:W4:Y:S04]  /*14250*/  LDSM.16.MT88.4 R20, [R0+UR6+0x10000] ;  /* 0x010000060014783b */ /* 0x000f280008004200 */
[----:B0-----:R-:W-:Y:S04]  /*14260*/  STL [R1+0x24d8], R10 ;  /* 0x0024d80a01007387 */ /* 0x001fe80000100800 */
[----:B------:R-:W-:Y:S04]  /*14270*/  STL [R1+0x24d4], R11 ;  /* 0x0024d40b01007387 */ /* 0x000fe80000100800 */
[----:B-1----:R-:W-:Y:S04]  /*14280*/  STL.64 [R1+0x24f8], R14 ;  /* 0x0024f80e01007387 */ /* 0x002fe80000100a00 */
[----:B------:R-:W-:Y:S04]  /*14290*/  STL.64 [R1+0x24f0], R12 ;  /* 0x0024f00c01007387 */ /* 0x000fe80000100a00 */
[----:B--2---:R-:W-:Y:S04]  /*142a0*/  STL.64 [R1+0x24e8], R18 ;  /* 0x0024e81201007387 */ /* 0x004fe80000100a00 */
[----:B------:R3:W-:Y:S02]  /*142b0*/  STL.64 [R1+0x24e0], R16 ;  /* 0x0024e01001007387 */ /* 0x0007e40000100a00 */
[----:B---3--:R-:W-:-:S15]  /*142c0*/  HMMA.16816.F32 R16, R24, R4, RZ ;  /* 0x000000041810723c */ /* 0x008fde00000018ff */
[----:B------:R-:W-:-:S08]  /*142d0*/  NOP ;  /* 0x0000000000007918 */ /* 0x000fd00000000000 */
[----:B------:R-:W-:Y:S04]  /*142e0*/  STL.64 [R1+0x2508], R18 ;  /* 0x0025081201007387 */ /* 0x000fe80000100a00 */
[----:B------:R4:W-:Y:S02]  /*142f0*/  STL.64 [R1+0x2500], R16 ;  /* 0x0025001001007387 */ /* 0x0009e40000100a00 */
[----:B----4-:R-:W-:-:S15]  /*14300*/  HMMA.16816.F32 R16, R20, R4, RZ ;  /* 0x000000041410723c */ /* 0x010fde00000018ff */
[----:B------:R-:W-:-:S09]  /*14310*/  NOP ;  /* 0x0000000000007918 */ /* 0x000fd20000000000 */
[----:B------:R-:W-:Y:S01]  /*14320*/  MOV R14, R16 ;  /* 0x00000010000e7202 */ /* 0x000fe20000000f00 */
[----:B------:R-:W-:Y:S01]  /*14330*/  IMAD.MOV.U32 R13, RZ, RZ, R17 ;  /* 0x000000ffff0d7224 */ /* 0x000fe200078e0011 */
[----:B------:R-:W-:Y:S01]  /*14340*/  MOV R12, R18 ;  /* 0x00000012000c7202 */ /* 0x000fe20000000f00 */
[----:B------:R-:W-:Y:S02]  /*14350*/  IMAD.MOV.U32 R2, RZ, RZ, R19 ;  /* 0x000000ffff027224 */ /* 0x000fe400078e0013 */
[----:B------:R-:W0:Y:S01]  /*14360*/  LDSM.16.MT88.4 R16, [R3+UR6+0x10800] ;  /* 0x010800060310783b */ /* 0x000e220008004200 */
[----:B------:R-:W-:-:S03]  /*14370*/  LOP3.LUT R28, R29, 0x40, RZ, 0x3c, !PT ;  /* 0x000000401d1c7812 */ /* 0x000fc600078e3cff */
[----:B------:R1:W-:Y:S01]  /*14380*/  STL [R1+0x24b8], R29 ;  /* 0x0024b81d01007387 */ /* 0x0003e20000100800 */
[----:B------:R-:W-:Y:S03]  /*14390*/  HMMA.16816.F32 R20, R20, R8, RZ ;  /* 0x000000081414723c */ /* 0x000fe600000018ff */
[----:B0-----:R-:W-:Y:S01]  /*143a0*/  STL [R1+0x34], R17 ;  /* 0x0000341101007387 */ /* 0x001fe20000100800 */
[----:B-1----:R-:W-:-:S03]  /*143b0*/  MOV R29, R16 ;  /* 0x00000010001d7202 */ /* 0x002fc60000000f00 */
[----:B------:R-:W-:Y:S04]  /*143c0*/  STL.64 [R1+0x38], R18 ;  /* 0x0000381201007387 */ /* 0x000fe80000100a00 */
[----:B------:R-:W0:Y:S04]  /*143d0*/  LDSM.16.M88.4 R16, [R28+UR6+0x8000] ;  /* 0x008000061c10783b */ /* 0x000e280008000200 */
[----:B------:R-:W-:Y:S09]  /*143e0*/  STL [R1+0x24d0], R29 ;  /* 0x0024d01d01007387 */ /* 0x000ff20000100800 */
[----:B------:R-:W-:Y:S01]  /*143f0*/  IMAD.MOV.U32 R10, RZ, RZ, R20 ;  /* 0x000000ffff0a7224 */ /* 0x000fe200078e0014 */
[----:B------:R-:W-:Y:S01]  /*14400*/  MOV R11, R21 ;  /* 0x00000015000b7202 */ /* 0x000fe20000000f00 */
[----:B------:R-:W-:Y:S01]  /*14410*/  IMAD.MOV.U32 R5, RZ, RZ, R22 ;  /* 0x000000ffff057224 */ /* 0x000fe200078e0016 */
[----:B------:R-:W-:Y:S01]  /*14420*/  MOV R21, R13 ;  /* 0x0000000d00157202 */ /* 0x000fe20000000f00 */
[----:B------:R-:W-:-:S02]  /*14430*/  IMAD.MOV.U32 R20, RZ, RZ, R14 ;  /* 0x000000ffff147224 */ /* 0x000fc400078e000e */
[----:B------:R-:W-:Y:S02]  /*14440*/  IMAD.MOV.U32 R22, RZ, RZ, R12 ;  /* 0x000000ffff167224 */ /* 0x000fe400078e000c */
[----:B------:R-:W1:Y:S04]  /*14450*/  LDSM.16.M88.4 R12, [R28+UR6] ;  /* 0x000000061c0c783b */ /* 0x000e680008000200 */
[----:B0-----:R-:W-:Y:S04]  /*14460*/  STL.64 [R1+0x50], R16 ;  /* 0x0000501001007387 */ /* 0x001fe80000100a00 */
[----:B------:R-:W-:Y:S04]  /*14470*/  STL.64 [R1+0x58], R18 ;  /* 0x0000581201007387 */ /* 0x000fe80000100a00 */
[----:B------:R-:W0:Y:S01]  /*14480*/  LDSM.16.MT88.4 R16, [R0+UR6+0x10800] ;  /* 0x010800060010783b */ /* 0x000e220008004200 */
[----:B------:R-:W-:-:S02]  /*14490*/  MOV R4, R23 ;  /* 0x0000001700047202 */ /* 0x000fc40000000f00 */
[----:B------:R-:W-:Y:S02]  /*144a0*/  MOV R23, R2 ;  /* 0x0000000200177202 */ /* 0x000fe40000000f00 */
[----:B-1----:R-:W-:Y:S01]  /*144b0*/  MOV R2, R15 ;  /* 0x0000000f00027202 */ /* 0x002fe20000000f00 */
[----:B------:R-:W-:Y:S01]  /*144c0*/  IMAD.MOV.U32 R29, RZ, RZ, R13 ;  /* 0x000000ffff1d7224 */ /* 0x000fe200078e000d */
[----:B0-----:R-:W-:Y:S04]  /*144d0*/  STL.64 [R1+0x20], R16 ;  /* 0x0000201001007387 */ /* 0x001fe80000100a00 */
[----:B------:R0:W-:Y:S04]  /*144e0*/  STL.64 [R1+0x28], R18 ;  /* 0x0000281201007387 */ /* 0x0001e80000100a00 */
[----:B0-----:R-:W2:Y:S04]  /*144f0*/  LDL.LU.64 R18, [R1+0x2508] ;  /* 0x0025080001127983 */ /* 0x001ea80000300a00 */
[----:B------:R-:W2:Y:S04]  /*14500*/  LDL.LU.64 R16, [R1+0x2500] ;  /* 0x0025000001107983 */ /* 0x000ea80000300a00 */
[----:B------:R-:W-:Y:S04]  /*14510*/  STL [R1+0x60], R12 ;  /* 0x0000600c01007387 */ /* 0x000fe80000100800 */
[----:B------:R0:W-:Y:S04]  /*14520*/  STL [R1+0x68], R14 ;  /* 0x0000680e01007387 */ /* 0x0001e80000100800 */
[----:B0-----:R-:W2:Y:S04]  /*14530*/  LDL.LU.64 R14, [R1+0x24f8] ;  /* 0x0024f800010e7983 */ /* 0x001ea80000300a00 */
[----:B------:R-:W2:Y:S01]  /*14540*/  LDL.LU.64 R12, [R1+0x24f0] ;  /* 0x0024f000010c7983 */ /* 0x000ea20000300a00 */
[----:B------:R-:W-:Y:S03]  /*14550*/  HMMA.16816.F32 R24, R24, R8, RZ ;  /* 0x000000081818723c */ /* 0x000fe600000018ff */
[----:B------:R0:W-:Y:S03]  /*14560*/  STL [R1+0x2450], R28 ;  /* 0x0024501c01007387 */ /* 0x0001e60000100800 */
[----:B--2---:R-:W-:-:S15]  /*14570*/  HMMA.16816.F32 R16, R12, R6, R16 ;  /* 0x000000060c10723c */ /* 0x004fde0000001810 */
[----:B------:R-:W-:-:S08]  /*14580*/  NOP ;  /* 0x0000000000007918 */ /* 0x000fd00000000000 */
[----:B------:R1:W-:Y:S01]  /*14590*/  STL [R1+0x18], R18 ;  /* 0x0000181201007387 */ /* 0x0003e20000100800 */
[----:B0-----:R-:W-:Y:S01]  /*145a0*/  IMAD.MOV.U32 R28, RZ, RZ, R19 ;  /* 0x000000ffff1c7224 */ /* 0x001fe200078e0013 */
[----:B------:R-:W-:Y:S01]  /*145b0*/  MOV R9, R17 ;  /* 0x0000001100097202 */ /* 0x000fe20000000f00 */
[----:B------:R-:W-:Y:S01]  /*145c0*/  IMAD.MOV.U32 R8, RZ, RZ, R16 ;  /* 0x000000ffff087224 */ /* 0x000fe200078e0010 */
[----:B-1----:R-:W2:Y:S04]  /*145d0*/  LDL.LU.64 R18, [R1+0x24e8] ;  /* 0x0024e80001127983 */ /* 0x002ea80000300a00 */
[----:B------:R-:W2:Y:S02]  /*145e0*/  LDL.LU.64 R16, [R1+0x24e0] ;  /* 0x0024e00001107983 */ /* 0x000ea40000300a00 */
[----:B--2---:R-:W-:-:S15]  /*145f0*/  HMMA.16816.F32 R20, R16, R6, R20 ;  /* 0x000000061014723c */ /* 0x004fde0000001814 */
[----:B------:R-:W-:-:S08]  /*14600*/  NOP ;  /* 0x0000000000007918 */ /* 0x000fd00000000000 */
[----:B------:R-:W-:Y:S04]  /*14610*/  STL.64 [R1+0x24c8], R22 ;  /* 0x0024c81601007387 */ /* 0x000fe80000100a00 */
[----:B------:R0:W-:Y:S02]  /*14620*/  STL.64 [R1+0x24c0], R20 ;  /* 0x0024c01401007387 */ /* 0x0001e40000100a00 */
[----:B0-----:R-:W-:Y:S01]  /*14630*/  MOV R20, R10 ;  /* 0x0000000a00147202 */ /* 0x001fe20000000f00 */
[----:B------:R-:W-:Y:S01]  /*14640*/  IMAD.MOV.U32 R21, RZ, RZ, R11 ;  /* 0x000000ffff157224 */ /* 0x000fe200078e000b */
[----:B------:R-:W2:Y:S04]  /*14650*/  LDL.LU R10, [R1+0x24d8] ;  /* 0x0024d800010a7983 */ /* 0x000ea80000300800 */
[----:B------:R-:W2:Y:S01]  /*14660*/  LDL.LU R11, [R1+0x24d4] ;  /* 0x0024d400010b7983 */ /* 0x000ea20000300800 */
[----:B------:R-:W-:Y:S01]  /*14670*/  MOV R22, R5 ;  /* 0x0000000500167202 */ /* 0x000fe20000000f00 */
[----:B------:R-:W-:-:S02]  /*14680*/  IMAD.MOV.U32 R23, RZ, RZ, R4 ;  /* 0x000000ffff177224 */ /* 0x000fc400078e0004 */
[----:B------:R-:W0:Y:S04]  /*14690*/  LDSM.16.MT88.4 R4, [R3+UR6+0x10c00] ;  /* 0x010c00060304783b */ /* 0x000e280008004200 */
[----:B0-----:R-:W-:Y:S04]  /*146a0*/  STL.64 [R1+0x2480], R6 ;  /* 0x0024800601007387 */ /* 0x001fe80000100a00 */
[----:B------:R0:W-:Y:S04]  /*146b0*/  STL.64 [R1+0x2478], R4 ;  /* 0x0024780401007387 */ /* 0x0001e80000100a00 */
[----:B0-----:R-:W3:Y:S04]  /*146c0*/  LDL.LU R4, [R1+0x20] ;  /* 0x0000200001047983 */ /* 0x001ee80000300800 */
[----:B------:R-:W3:Y:S04]  /*146d0*/  LDL.LU R5, [R1+0x24] ;  /* 0x0000240001057983 */ /* 0x000ee80000300800 */
[----:B------:R-:W3:Y:S04]  /*146e0*/  LDL.LU R6, [R1+0x28] ;  /* 0x0000280001067983 */ /* 0x000ee80000300800 */
[----:B------:R-:W3:Y:S01]  /*146f0*/  LDL.LU R7, [R1+0x2c] ;  /* 0x00002c0001077983 */ /* 0x000ee20000300800 */
[----:B--2---:R-:W-:Y:S03]  /*14700*/  HMMA.16816.F32 R12, R12, R10, R24 ;  /* 0x0000000a0c0c723c */ /* 0x004fe60000001818 */
[----:B------:R-:W0:-:S15]  /*14710*/  LDSM.16.MT88.4 R24, [R0+UR6+0x10c00] ;  /* 0x010c00060018783b */ /* 0x000e1e0008004200 */
[----:B------:R-:W-:-:S05]  /*14720*/  NOP ;  /* 0x0000000000007918 */ /* 0x000fca0000000000 */
[----:B------:R-:W-:Y:S04]  /*14730*/  STL.64 [R1+0x24b0], R14 ;  /* 0x0024b00e01007387 */ /* 0x000fe80000100a00 */
[----:B------:R1:W-:Y:S04]  /*14740*/  STL.64 [R1+0x24a8], R12 ;  /* 0x0024a80c01007387 */ /* 0x0003e80000100a00 */
[----:B-1----:R-:W3:Y:S04]  /*14750*/  LDL.LU R12, [R1+0x50] ;  /* 0x00005000010c7983 */ /* 0x002ee80000300800 */
[----:B------:R-:W3:Y:S04]  /*14760*/  LDL.LU R13, [R1+0x54] ;  /* 0x00005400010d7983 */ /* 0x000ee80000300800 */
[----:B0-----:R-:W-:Y:S04]  /*14770*/  STL.64 [R1+0x2490], R26 ;  /* 0x0024901a01007387 */ /* 0x001fe80000100a00 */
[----:B------:R0:W-:Y:S04]  /*14780*/  STL.64 [R1+0x2488], R24 ;  /* 0x0024881801007387 */ /* 0x0001e80000100a00 */
[----:B0-----:R-:W2:Y:S01]  /*14790*/  LDL.LU R24, [R1+0x60] ;  /* 0x0000600001187983 */ /* 0x001ea20000300800 */
[----:B------:R-:W-:-:S03]  /*147a0*/  MOV R25, R29 ;  /* 0x0000001d00197202 */ /* 0x000fc60000000f00 */
[----:B------:R-:W4:Y:S01]  /*147b0*/  LDL.LU R29, [R1+0x24d0] ;  /* 0x0024d000011d7983 */ /* 0x000f220000300800 */
[----:B------:R-:W-:Y:S03]  /*147c0*/  HMMA.16816.F32 R16, R16, R10, R20 ;  /* 0x0000000a1010723c */ /* 0x000fe60000001814 */
[----:B------:R-:W3:Y:S04]  /*147d0*/  LDL.LU.64 R22, [R1+0x24c8] ;  /* 0x0024c80001167983 */ /* 0x000ee80000300a00 */
[----:B------:R-:W3:Y:S04]  /*147e0*/  LDL.LU.64 R20, [R1+0x24c0] ;  /* 0x0024c00001147983 */ /* 0x000ee80000300a00 */
[----:B------:R-:W2:-:S12]  /*147f0*/  LDL.LU R10, [R1+0x18] ;  /* 0x00001800010a7983 */ /* 0x000e980000300800 */
[----:B------:R-:W-:Y:S04]  /*14800*/  STL.64 [R1+0x24a0], R18 ;  /* 0x0024a01201007387 */ /* 0x000fe80000100a00 */
[----:B------:R4:W-:Y:S02]  /*14810*/  STL.64 [R1+0x2498], R16 ;  /* 0x0024981001007387 */ /* 0x0009e40000100a00 */
[----:B----4-:R-:W-:Y:S02]  /*14820*/  MOV R16, R29 ;  /* 0x0000001d00107202 */ /* 0x010fe40000000f00 */
[----:B------:R-:W4:Y:S04]  /*14830*/  LDL.LU R29, [R1+0x24b8] ;  /* 0x0024b800011d7983 */ /* 0x000f280000300800 */
[----:B------:R-:W2:Y:S04]  /*14840*/  LDL.LU R17, [R1+0x34] ;  /* 0x0000340001117983 */ /* 0x000ea80000300800 */
[----:B------:R-:W2:Y:S04]  /*14850*/  LDL.LU R18, [R1+0x38] ;  /* 0x0000380001127983 */ /* 0x000ea80000300800 */
[----:B------:R-:W2:Y:S01]  /*14860*/  LDL.LU R19, [R1+0x3c] ;  /* 0x00003c0001137983 */ /* 0x000ea20000300800 */
[----:B------:R-:W-:Y:S01]  /*14870*/  IMAD.MOV.U32 R11, RZ, RZ, R28 ;  /* 0x000000ffff0b7224 */ /* 0x000fe200078e001c */
[-C--:B---3--:R-:W-:Y:S06]  /*14880*/  HMMA.16816.F32 R20, R4, R12.reuse, R20 ;  /* 0x0000000c0414723c */ /* 0x088fec0000001814 */
[C---:B--2---:R-:W-:Y:S01]  /*14890*/  HMMA.16816.F32 R8, R16.reuse, R12, R8 ;  /* 0x0000000c1008723c */ /* 0x044fe20000001808 */
[----:B------:R-:W0:Y:S05]  /*148a0*/  LDSM.16.MT88.4 R12, [R3+UR6+0x11000] ;  /* 0x01100006030c783b */ /* 0x000e2a0008004200 */
[----:B0-----:R-:W-:Y:S04]  /*148b0*/  STL.64 [R1+0x40], R12 ;  /* 0x0000400c01007387 */ /* 0x001fe80000100a00 */
[----:B------:R-:W-:Y:S04]  /*148c0*/  STL.64 [R1+0x48], R14 ;  /* 0x0000480e01007387 */ /* 0x000fe80000100a00 */
[----:B----4-:R-:W0:Y:S04]  /*148d0*/  LDSM.16.M88.4 R12, [R29+UR6+0x8080] ;  /* 0x008080061d0c783b */ /* 0x010e280008000200 */
[----:B0-----:R-:W-:Y:S04]  /*148e0*/  STL.64 [R1+0x70], R12 ;  /* 0x0000700c01007387 */ /* 0x001fe80000100a00 */
[----:B------:R0:W-:Y:S04]  /*148f0*/  STL.64 [R1+0x78], R14 ;  /* 0x0000780e01007387 */ /* 0x0001e80000100a00 */
[----:B0-----:R-:W2:Y:S04]  /*14900*/  LDL.LU.64 R14, [R1+0x24b0] ;  /* 0x0024b000010e7983 */ /* 0x001ea80000300a00 */
[----:B------:R-:W2:Y:S02]  /*14910*/  LDL.LU.64 R12, [R1+0x24a8] ;  /* 0x0024a800010c7983 */ /* 0x000ea40000300a00 */
[----:B--2---:R-:W-:Y:S02]  /*14920*/  HMMA.16816.F32 R12, R16, R24, R12 ;  /* 0x00000018100c723c */ /* 0x004fe4000000180c */
[----:B------:R-:W0:Y:S04]  /*14930*/  LDSM.16.MT88.4 R16, [R0+UR6+0x11000] ;  /* 0x011000060010783b */ /* 0x000e280008004200 */
[----:B0-----:R-:W-:Y:S01]  /*14940*/  STL.64 [R1+0x30], R16 ;  /* 0x0000301001007387 */ /* 0x001fe20000100a00 */
[----:B------:R-:W-:-:S03]  /*14950*/  IMAD.MOV.U32 R28, RZ, RZ, R18 ;  /* 0x000000ffff1c7224 */ /* 0x000fc600078e0012 */
[----:B------:R0:W-:Y:S04]  /*14960*/  STL [R1+0x3c], R19 ;  /* 0x00003c1301007387 */ /* 0x0001e80000100800 */
[----:B0-----:R-:W2:Y:S04]  /*14970*/  LDL.LU.64 R18, [R1+0x24a0] ;  /* 0x0024a00001127983 */ /* 0x001ea80000300a00 */
[----:B------:R-:W2:Y:S04]  /*14980*/  LDL.LU.64 R16, [R1+0x2498] ;  /* 0x0024980001107983 */ /* 0x000ea80000300a00 */
[----:B------:R-:W3:Y:S01]  /*14990*/  LDL.LU.64 R26, [R1+0x2490] ;  /* 0x00249000011a7983 */ /* 0x000ee20000300a00 */
[----:B--2---:R-:W-:Y:S03]  /*149a0*/  HMMA.16816.F32 R16, R4, R24, R16 ;  /* 0x000000180410723c */ /* 0x004fe60000001810 */
[----:B------:R-:W0:Y:S04]  /*149b0*/  LDSM.16.M88.4 R4, [R29+UR6+0x80] ;  /* 0x000080061d04783b */ /* 0x000e280008000200 */
[----:B------:R-:W3:-:S15]  /*149c0*/  LDL.LU.64 R24, [R1+0x2488] ;  /* 0x0024880001187983 */ /* 0x000ede0000300a00 */
[----:B------:R-:W-:-:S01]  /*149d0*/  NOP ;  /* 0x0000000000007918 */ /* 0x000fc20000000000 */
[----:B------:R1:W-:Y:S04]  /*149e0*/  STL.64 [R1+0x2470], R18 ;  /* 0x0024701201007387 */ /* 0x0003e80000100a00 */
[----:B------:R-:W-:Y:S04]  /*149f0*/  STL.64 [R1+0x2468], R16 ;  /* 0x0024681001007387 */ /* 0x000fe80000100a00 */
[----:B-1----:R-:W2:Y:S04]  /*14a00*/  LDL.LU R18, [R1+0x58] ;  /* 0x0000580001127983 */ /* 0x002ea80000300800 */
[----:B------:R-:W2:Y:S04]  /*14a10*/  LDL.LU R19, [R1+0x5c] ;  /* 0x00005c0001137983 */ /* 0x000ea80000300800 */
[----:B0-----:R-:W-:Y:S04]  /*14a20*/  STL.64 [R1+0x80], R4 ;  /* 0x0000800401007387 */ /* 0x001fe80000100a00 */
[----:B------:R0:W-:Y:S04]  /*14a30*/  STL.64 [R1+0x88], R6 ;  /* 0x0000880601007387 */ /* 0x0001e80000100a00 */
[----:B0-----:R-:W2:Y:S04]  /*14a40*/  LDL.LU.64 R6, [R1+0x2480] ;  /* 0x0024800001067983 */ /* 0x001ea80000300a00 */
[----:B------:R-:W2:Y:S04]  /*14a50*/  LDL.LU.64 R4, [R1+0x2478] ;  /* 0x0024780001047983 */ /* 0x000ea80000300a00 */
[----:B------:R-:W-:Y:S01]  /*14a60*/  STL [R1+0x23d0], R29 ;  /* 0x0023d01d01007387 */ /* 0x000fe20000100800 */
[----:B--2---:R-:W-:-:S15]  /*14a70*/  HMMA.16816.F32 R8, R4, R18, R8 ;  /* 0x000000120408723c */ /* 0x004fde0000001808 */
[----:B------:R-:W-:-:S08]  /*14a80*/  NOP ;  /* 0x0000000000007918 */ /* 0x000fd00000000000 */
[----:B------:R0:W-:Y:S04]  /*14a90*/  STL.64 [R1+0x2460], R10 ;  /* 0x0024600a01007387 */ /* 0x0001e80000100a00 */
[----:B------:R-:W-:Y:S04]  /*14aa0*/  STL.64 [R1+0x2458], R8 ;  /* 0x0024580801007387 */ /* 0x000fe80000100a00 */
[----:B0-----:R-:W2:Y:S01]  /*14ab0*/  LDL.LU R10, [R1+0x68] ;  /* 0x00006800010a7983 */ /* 0x001ea20000300800 */
[----:B---3--:R-:W-:Y:S03]  /*14ac0*/  HMMA.16816.F32 R20, R24, R18, R20 ;  /* 0x000000121814723c */ /* 0x008fe60000001814 */
[----:B------:R-:W0:Y:S01]  /*14ad0*/  LDSM.16.MT88.4 R16, [R3+UR6+0x11400] ;  /* 0x011400060310783b */ /* 0x000e220008004200 */
[----:B------:R-:W-:-:S03]  /*14ae0*/  MOV R11, R2 ;  /* 0x00000002000b7202 */ /* 0x000fc60000000f00 */
[----:B0-----:R-:W-:Y:S01]  /*14af0*/  STL.64 [R1+0x10], R16 ;  /* 0x0000101001007387 */ /* 0x001fe20000100a00 */
[----:B------:R-:W-:-:S03]  /*14b00*/  IMAD.MOV.U32 R2, RZ, RZ, R19 ;  /* 0x000000ffff027224 */ /* 0x000fc600078e0013 */
[----:B------:R-:W-:Y:S04]  /*14b10*/  STL [R1+0x18], R18 ;  /* 0x0000181201007387 */ /* 0x000fe80000100800 */
[----:B------:R-:W0:Y:S04]  /*14b20*/  LDSM.16.MT88.4 R16, [R0+UR6+0x11400] ;  /* 0x011400060010783b */ /* 0x000e280008004200 */
[----:B------:R0:W-:Y:S02]  /*14b30*/  STL [R1+0x2428], R2 ;  /* 0x0024280201007387 */ /* 0x0001e40000100800 */
[----:B0-----:R-:W-:Y:S01]  /*14b40*/  IMAD.MOV.U32 R2, RZ, RZ, R19 ;  /* 0x000000ffff027224 */ /* 0x001fe200078e0013 */
[----:B--2---:R-:W-:Y:S01]  /*14b50*/  HMMA.16816.F32 R12, R4, R10, R12 ;  /* 0x0000000a040c723c */ /* 0x004fe2000000180c */
[----:B------:R-:W2:Y:S04]  /*14b60*/  LDL.LU R4, [R1+0x70] ;  /* 0x0000700001047983 */ /* 0x000ea80000300800 */
[----:B------:R-:W2:-:S15]  /*14b70*/  LDL.LU R5, [R1+0x74] ;  /* 0x0000740001057983 */ /* 0x000e9e0000300800 */
[----:B------:R-:W-:-:S03]  /*14b80*/  NOP ;  /* 0x0000000000007918 */ /* 0x000fc60000000000 */
[----:B------:R0:W-:Y:S04]  /*14b90*/  STL.64 [R1+0x2448], R14 ;  /* 0x0024480e01007387 */ /* 0x0001e80000100a00 */
[----:B------:R1:W-:Y:S01]  /*14ba0*/  STL.64 [R1+0x2440], R12 ;  /* 0x0024400c01007387 */ /* 0x0003e20000100a00 */
[----:B0-----:R-:W-:Y:S02]  /*14bb0*/  MOV R14, R16 ;  /* 0x00000010000e7202 */ /* 0x001fe40000000f00 */
[----:B-1----:R-:W-:Y:S01]  /*14bc0*/  MOV R12, R18 ;  /* 0x00000012000c7202 */ /* 0x002fe20000000f00 */
[----:B------:R-:W-:Y:S01]  /*14bd0*/  IMAD.MOV.U32 R13, RZ, RZ, R17 ;  /* 0x000000ffff0d7224 */ /* 0x000fe200078e0011 */
[----:B------:R-:W3:Y:S04]  /*14be0*/  LDL.LU.64 R18, [R1+0x2470] ;  /* 0x0024700001127983 */ /* 0x000ee80000300a00 */
[----:B------:R-:W3:Y:S02]  /*14bf0*/  LDL.LU.64 R16, [R1+0x2468] ;  /* 0x0024680001107983 */ /* 0x000ee40000300a00 */
[----:B---3--:R-:W-:Y:S02]  /*14c00*/  HMMA.16816.F32 R16, R24, R10, R16 ;  /* 0x0000000a1810723c */ /* 0x008fe40000001810 */
[----:B------:R-:W2:Y:S04]  /*14c10*/  LDL.LU.64 R10, [R1+0x2460] ;  /* 0x00246000010a7983 */ /* 0x000ea80000300a00 */
[----:B------:R-:W2:Y:S04]  /*14c20*/  LDL.LU.64 R8, [R1+0x2458] ;  /* 0x0024580001087983 */ /* 0x000ea80000300a00 */
[----:B------:R-:W2:Y:S04]  /*14c30*/  LDL.LU R24, [R1+0x40] ;  /* 0x0000400001187983 */ /* 0x000ea80000300800 */
[----:B------:R-:W2:Y:S04]  /*14c40*/  LDL.LU R25, [R1+0x44] ;  /* 0x0000440001197983 */ /* 0x000ea80000300800 */
[----:B------:R-:W2:Y:S04]  /*14c50*/  LDL.LU R26, [R1+0x48] ;  /* 0x00004800011a7983 */ /* 0x000ea80000300800 */
[----:B------:R-:W2:Y:S04]  /*14c60*/  LDL.LU R27, [R1+0x4c] ;  /* 0x00004c00011b7983 */ /* 0x000ea80000300800 */
[----:B------:R-:W-:Y:S04]  /*14c70*/  STL.64 [R1+0x2438], R18 ;  /* 0x0024381201007387 */ /* 0x000fe80000100a00 */
[----:B------:R0:W-:Y:S04]  /*14c80*/  STL.64 [R1+0x2430], R16 ;  /* 0x0024301001007387 */ /* 0x0001e80000100a00 */
[----:B0-----:R-:W3:Y:S01]  /*14c90*/  LDL.LU.64 R16, [R1+0x80] ;  /* 0x0000800001107983 */ /* 0x001ee20000300a00 */
[----:B--2---:R-:W-:-:S15]  /*14ca0*/  HMMA.16816.F32 R8, R24, R4, R8 ;  /* 0x000000041808723c */ /* 0x004fde0000001808 */
[----:B------:R-:W-:-:S08]  /*14cb0*/  NOP ;  /* 0x0000000000007918 */ /* 0x000fd00000000000 */
[----:B------:R0:W-:Y:S04]  /*14cc0*/  STL.64 [R1+0x2420], R10 ;  /* 0x0024200a01007387 */ /* 0x0001e80000100a00 */
[----:B------:R1:W-:Y:S01]  /*14cd0*/  STL.64 [R1+0x2418], R8 ;  /* 0x0024180801007387 */ /* 0x0003e20000100a00 */
[----:B0-----:R-:W-:-:S03]  /*14ce0*/  MOV R10, R28 ;  /* 0x0000001c000a7202 */ /* 0x001fc60000000f00 */
[----:B-1----:R-:W2:Y:S04]  /*14cf0*/  LDL.LU R8, [R1+0x30] ;  /* 0x0000300001087983 */ /* 0x002ea80000300800 */
[----:B------:R-:W2:Y:S04]  /*14d00*/  LDL.LU R9, [R1+0x34] ;  /* 0x0000340001097983 */ /* 0x000ea80000300800 */
[----:B------:R-:W4:Y:S04]  /*14d10*/  LDL.LU R28, [R1+0x2450] ;  /* 0x00245000011c7983 */ /* 0x000f280000300800 */
[----:B------:R-:W2:Y:S02]  /*14d20*/  LDL.LU R11, [R1+0x3c] ;  /* 0x00003c00010b7983 */ /* 0x000ea40000300800 */
[----:B--2---:R-:W-:Y:S02]  /*14d30*/  HMMA.16816.F32 R20, R8, R4, R20 ;  /* 0x000000040814723c */ /* 0x004fe40000001814 */
[----:B------:R-:W0:-:S15]  /*14d40*/  LDSM.16.MT88.4 R4, [R3+UR6+0x11800] ;  /* 0x011800060304783b */ /* 0x000e1e0008004200 */
[----:B------:R-:W-:-:S06]  /*14d50*/  NOP ;  /* 0x0000000000007918 */ /* 0x000fcc0000000000 */
[----:B------:R-:W-:Y:S04]  /*14d60*/  STL [R1+0x242c], R23 ;  /* 0x00242c1701007387 */ /* 0x000fe80000100800 */
[----:B0-----:R0:W-:Y:S04]  /*14d70*/  STL.64 [R1+0x23e0], R6 ;  /* 0x0023e00601007387 */ /* 0x0011e80000100a00 */
[----:B------:R1:W-:Y:S01]  /*14d80*/  STL.64 [R1+0x23d8], R4 ;  /* 0x0023d80401007387 */ /* 0x0003e20000100a00 */
[----:B0-----:R-:W-:Y:S02]  /*14d90*/  IMAD.MOV.U32 R6, RZ, RZ, R12 ;  /* 0x000000ffff067224 */ /* 0x001fe400078e000c */
[----:B-1----:R-:W-:Y:S01]  /*14da0*/  IMAD.MOV.U32 R4, RZ, RZ, R14 ;  /* 0x000000ffff047224 */ /* 0x002fe200078e000e */
[----:B------:R-:W-:-:S02]  /*14db0*/  MOV R5, R13 ;  /* 0x0000000d00057202 */ /* 0x000fc40000000f00 */
[----:B----4-:R-:W0:Y:S04]  /*14dc0*/  LDSM.16.M88.4 R12, [R28+UR6+0x8080] ;  /* 0x008080061c0c783b */ /* 0x010e280008000200 */
[----:B0-----:R-:W-:Y:S01]  /*14dd0*/  STL [R1+0x50], R12 ;  /* 0x0000500c01007387 */ /* 0x001fe20000100800 */
[----:B------:R-:W-:-:S03]  /*14de0*/  IMAD.MOV.U32 R29, RZ, RZ, R13 ;  /* 0x000000ffff1d7224 */ /* 0x000fc600078e000d */
[----:B------:R0:W-:Y:S04]  /*14df0*/  STL.64 [R1+0x58], R14 ;  /* 0x0000580e01007387 */ /* 0x0001e80000100a00 */
[----:B0-----:R-:W2:Y:S04]  /*14e00*/  LDL.LU.64 R14, [R1+0x2448] ;  /* 0x00244800010e7983 */ /* 0x001ea80000300a00 */
[----:B------:R-:W2:Y:S01]  /*14e10*/  LDL.LU.64 R12, [R1+0x2440] ;  /* 0x00244000010c7983 */ /* 0x000ea20000300a00 */
[----:B------:R-:W-:Y:S01]  /*14e20*/  MOV R7, R2 ;  /* 0x0000000200077202 */ /* 0x000fe20000000f00 */
[----:B---3--:R-:W-:Y:S01]  /*14e30*/  IMAD.MOV.U32 R2, RZ, RZ, R17 ;  /* 0x000000ffff027224 */ /* 0x008fe200078e0011 */
[----:B------:R-:W-:Y:S01]  /*14e40*/  MOV R23, R16 ;  /* 0x0000001000177202 */ /* 0x000fe20000000f00 */
[----:B------:R-:W3:Y:S01]  /*14e50*/  LDL.LU.64 R18, [R1+0x2438] ;  /* 0x0024380001127983 */ /* 0x000ee20000300a00 */
[----:B--2---:R-:W-:Y:S03]  /*14e60*/  HMMA.16816.F32 R24, R24, R16, R12 ;  /* 0x000000101818723c */ /* 0x004fe6000000180c */
[----:B------:R-:W3:Y:S04]  /*14e70*/  LDL.LU.64 R16, [R1+0x2430] ;  /* 0x0024300001107983 */ /* 0x000ee80000300a00 */
[----:B------:R-:W0:-:S15]  /*14e80*/  LDSM.16.MT88.4 R12, [R0+UR6+0x11800] ;  /* 0x01180006000c783b */ /* 0x000e1e0008004200 */
[----:B------:R-:W-:-:S01]  /*14e90*/  NOP ;  /* 0x0000000000007918 */ /* 0x000fc20000000000 */
[----:B------:R1:W-:Y:S04]  /*14ea0*/  STL.64 [R1+0x2410], R26 ;  /* 0x0024101a01007387 */ /* 0x0003e80000100a00 */
[----:B------:R-:W-:Y:S04]  /*14eb0*/  STL.64 [R1+0x2408], R24 ;  /* 0x0024081801007387 */ /* 0x000fe80000100a00 */
[----:B-1----:R-:W2:Y:S04]  /*14ec0*/  LDL.LU R26, [R1+0x78] ;  /* 0x00007800011a7983 */ /* 0x002ea80000300800 */
[----:B------:R-:W2:Y:S04]  /*14ed0*/  LDL.LU R27, [R1+0x7c] ;  /* 0x00007c00011b7983 */ /* 0x000ea80000300800 */
[----:B0-----:R-:W-:Y:S04]  /*14ee0*/  STL.64 [R1+0x23f0], R14 ;  /* 0x0023f00e01007387 */ /* 0x001fe80000100a00 */
[----:B------:R0:W-:Y:S02]  /*14ef0*/  STL.64 [R1+0x23e8], R12 ;  /* 0x0023e80c01007387 */ /* 0x0001e40000100a00 */
[----:B0-----:R-:W-:Y:S01]  /*14f00*/  MOV R12, R23 ;  /* 0x00000017000c7202 */ /* 0x001fe20000000f00 */
[----:B------:R-:W-:Y:S01]  /*14f10*/  IMAD.MOV.U32 R13, RZ, RZ, R2 ;  /* 0x000000ffff0d7224 */ /* 0x000fe200078e0002 */
[----:B------:R-:W2:Y:S04]  /*14f20*/  LDL.LU R23, [R1+0x242c] ;  /* 0x00242c0001177983 */ /* 0x000ea80000300800 */
[----:B------:R-:W4:Y:S04]  /*14f30*/  LDL.LU R2, [R1+0x2428] ;  /* 0x0024280001027983 */ /* 0x000f280000300800 */
[----:B------:R-:W2:Y:S04]  /*14f40*/  LDL.LU R14, [R1+0x88] ;  /* 0x00008800010e7983 */ /* 0x000ea80000300800 */
[----:B------:R-:W2:Y:S01]  /*14f50*/  LDL.LU R15, [R1+0x8c] ;  /* 0x00008c00010f7983 */ /* 0x000ea20000300800 */
[----:B---3--:R-:W-:Y:S03]  /*14f60*/  HMMA.16816.F32 R16, R8, R12, R16 ;  /* 0x0000000c0810723c */ /* 0x008fe60000001810 */
[----:B------:R-:W0:-:S15]  /*14f70*/  LDSM.16.M88.4 R8, [R28+UR6+0x80] ;  /* 0x000080061c08783b */ /* 0x000e1e0008000200 */
[----:B------:R-:W-:-:S05]  /*14f80*/  NOP ;  /* 0x0000000000007918 */ /* 0x000fca0000000000 */
[----:B------:R-:W-:Y:S04]  /*14f90*/  STL.64 [R1+0x2400], R18 ;  /* 0x0024001201007387 */ /* 0x000fe80000100a00 */
[----:B------:R1:W-:Y:S04]  /*14fa0*/  STL.64 [R1+0x23f8], R16 ;  /* 0x0023f81001007387 */ /* 0x0003e80000100a00 */
[----:B-1----:R-:W3:Y:S04]  /*14fb0*/  LDL.LU R16, [R1+0x10] ;  /* 0x0000100001107983 */ /* 0x002ee80000300800 */
[----:B------:R-:W3:Y:S04]  /*14fc0*/  LDL.LU R17, [R1+0x14] ;  /* 0x0000140001117983 */ /* 0x000ee80000300800 */
[----:B------:R-:W3:Y:S04]  /*14fd0*/  LDL.LU R18, [R1+0x18] ;  /* 0x0000180001127983 */ /* 0x000ee80000300800 */
[----:B0-----:R-:W-:Y:S04]  /*14fe0*/  STL.64 [R1+0x40], R8 ;  /* 0x0000400801007387 */ /* 0x001fe80000100a00 */
[----:B------:R0:W-:Y:S04]  /*14ff0*/  STL.64 [R1+0x48], R10 ;  /* 0x0000480a01007387 */ /* 0x0001e80000100a00 */
[----:B0-----:R-:W3:Y:S04]  /*15000*/  LDL.LU.64 R10, [R1+0x2420] ;  /* 0x00242000010a7983 */ /* 0x001ee80000300a00 */
[----:B------:R-:W3:Y:S01]  /*15010*/  LDL.LU.64 R8, [R1+0x2418] ;  /* 0x0024180001087983 */ /* 0x000ee20000300a00 */
[----:B----4-:R-:W-:Y:S01]  /*15020*/  MOV R19, R2 ;  /* 0x0000000200137202 */ /* 0x010fe20000000f00 */
[-C--:B--2---:R-:W-:Y:S02]  /*15030*/  HMMA.16816.F32 R20, R4, R26.reuse, R20 ;  /* 0x0000001a0414723c */ /* 0x084fe40000001814 */
[----:B------:R-:W-:Y:S04]  /*15040*/  STL [R1+0x2380], R28 ;  /* 0x0023801c01007387 */ /* 0x000fe80000100800 */
[----:B---3--:R-:W-:Y:S01]  /*15050*/  HMMA.16816.F32 R8, R16, R26, R8 ;  /* 0x0000001a1008723c */ /* 0x008fe20000001808 */
[----:B------:R-:W0:Y:S04]  /*15060*/  LDSM.16.MT88.4 R24, [R3+UR6+0x11c00] ;  /* 0x011c00060318783b */ /* 0x000e280008004200 */
[----:B0-----:R-:W-:Y:S01]  /*15070*/  STL.64 [R1+0x30], R24 ;  /* 0x0000301801007387 */ /* 0x001fe20000100a00 */
[----:B------:R-:W-:-:S03]  /*15080*/  IMAD.MOV.U32 R2, RZ, RZ, R27 ;  /* 0x000000ffff027224 */ /* 0x000fc600078e001b */
[----:B------:R0:W-:Y:S04]  /*15090*/  STL [R1+0x38], R26 ;  /* 0x0000381a01007387 */ /* 0x0001e80000100800 */
[----:B0-----:R-:W2:Y:S04]  /*150a0*/  LDL.LU.64 R26, [R1+0x2410] ;  /* 0x00241000011a7983 */ /* 0x001ea80000300a00 */
[----:B------:R-:W2:Y:S02]  /*150b0*/  LDL.LU.64 R24, [R1+0x2408] ;  /* 0x0024080001187983 */ /* 0x000ea40000300a00 */
[-C--:B--2---:R-:W-:Y:S02]  /*150c0*/  HMMA.16816.F32 R24, R16, R14.reuse, R24 ;  /* 0x0000000e1018723c */ /* 0x084fe40000001818 */
[----:B------:R-:W0:Y:S04]  /*150d0*/  LDSM.16.MT88.4 R16, [R0+UR6+0x11c00] ;  /* 0x011c00060010783b */ /* 0x000e280008004200 */
[----:B0-----:R-:W-:Y:S04]  /*150e0*/  STL.64 [R1+0x20], R16 ;  /* 0x0000201001007387 */ /* 0x001fe80000100a00 */
[----:B------:R0:W-:Y:S04]  /*150f0*/  STL.64 [R1+0x28], R18 ;  /* 0x0000281201007387 */ /* 0x0001e80000100a00 */
[----:B0-----:R-:W2:Y:S04]  /*15100*/  LDL.LU.64 R18, [R1+0x2400] ;  /* 0x0024000001127983 */ /* 0x001ea80000300a00 */
[----:B------:R-:W2:Y:S02]  /*15110*/  LDL.LU.64 R16, [R1+0x23f8] ;  /* 0x0023f80001107983 */ /* 0x000ea40000300a00 */
[----:B--2---:R-:W-:Y:S02]  /*15120*/  HMMA.16816.F32 R16, R4, R14, R16 ;  /* 0x0000000e0410723c */ /* 0x004fe40000001810 */
[----:B------:R-:W2:Y:S04]  /*15130*/  LDL.LU.64 R14, [R1+0x23f0] ;  /* 0x0023f000010e7983 */ /* 0x000ea80000300a00 */
[----:B------:R-:W2:Y:S04]  /*15140*/  LDL.LU.64 R12, [R1+0x23e8] ;  /* 0x0023e800010c7983 */ /* 0x000ea80000300a00 */
[----:B------:R-:W3:Y:S04]  /*15150*/  LDL.LU.64 R6, [R1+0x23e0] ;  /* 0x0023e00001067983 */ /* 0x000ee80000300a00 */
[----:B------:R-:W3:Y:S09]  /*15160*/  LDL.LU.64 R4, [R1+0x23d8] ;  /* 0x0023d80001047983 */ /* 0x000ef20000300a00 */
[----:B------:R-:W-:Y:S04]  /*15170*/  STL.64 [R1+0x23c8], R18 ;  /* 0x0023c81201007387 */ /* 0x000fe80000100a00 */
[----:B------:R0:W-:Y:S04]  /*15180*/  STL.64 [R1+0x23c0], R16 ;  /* 0x0023c01001007387 */ /* 0x0001e80000100a00 */
[----:B0-----:R-:W3:Y:S01]  /*15190*/  LDL.LU R16, [R1+0x50] ;  /* 0x0000500001107983 */ /* 0x001ee20000300800 */
[----:B------:R-:W-:-:S03]  /*151a0*/  MOV R17, R29 ;  /* 0x0000001d00117202 */ /* 0x000fc60000000f00 */
[----:B------:R-:W4:Y:S04]  /*151b0*/  LDL.LU R29, [R1+0x23d0] ;  /* 0x0023d000011d7983 */ /* 0x000f280000300800 */
[----:B---3--:R-:W-:-:S15]  /*151c0*/  HMMA.16816.F32 R8, R4, R16, R8 ;  /* 0x000000100408723c */ /* 0x008fde0000001808 */
[----:B------:R-:W-:-:S08]  /*151d0*/  NOP ;  /* 0x0000000000007918 */ /* 0x000fd00000000000 */
[----:B------:R-:W-:Y:S04]  /*151e0*/  STL.64 [R1+0x23b8], R10 ;  /* 0x0023b80a01007387 */ /* 0x000fe80000100a00 */
[----:B------:R0:W-:Y:S04]  /*151f0*/  STL.64 [R1+0x23b0], R8 ;  /* 0x0023b00801007387 */ /* 0x0001e80000100a00 */
[----:B0-----:R-:W3:Y:S04]  /*15200*/  LDL.LU R8, [R1+0x40] ;  /* 0x0000400001087983 */ /* 0x001ee80000300800 */
[----:B------:R-:W3:Y:S01]  /*15210*/  LDL.LU R9, [R1+0x44] ;  /* 0x0000440001097983 */ /* 0x000ee20000300800 */
[----:B--2---:R-:W-:Y:S03]  /*15220*/  HMMA.16816.F32 R20, R12, R16, R20 ;  /* 0x000000100c14723c */ /* 0x004fe60000001814 */
[----:B------:R-:W0:Y:S04]  /*15230*/  LDSM.16.MT88.4 R16, [R3+UR6+0x12000] ;  /* 0x012000060310783b */ /* 0x000e280008004200 */
[----:B0-----:R-:W-:Y:S01]  /*15240*/  STL [R1+0x14], R17 ;  /* 0x0000141101007387 */ /* 0x001fe20000100800 */
[----:B------:R-:W-:-:S03]  /*15250*/  IMAD.MOV.U32 R28, RZ, RZ, R16 ;  /* 0x000000ffff1c7224 */ /* 0x000fc600078e0010 */
[----:B------:R-:W-:Y:S04]  /*15260*/  STL.64 [R1+0x18], R18 ;  /* 0x0000181201007387 */ /* 0x000fe80000100a00 */
[----:B----4-:R-:W0:Y:S04]  /*15270*/  LDSM.16.M88.4 R16, [R29+UR6+0x8100] ;  /* 0x008100061d10783b */ /* 0x010e280008000200 */
[----:B------:R-:W-:Y:S01]  /*15280*/  STL [R1+0x23a8], R28 ;  /* 0x0023a81c01007387 */ /* 0x000fe20000100800 */
[----:B---3--:R-:W-:Y:S03]  /*15290*/  HMMA.16816.F32 R24, R4, R8, R24 ;  /* 0x000000080418723c */ /* 0x008fe60000001818 */
[----:B------:R-:W2:Y:S04]  /*152a0*/  LDL.LU R6, [R1+0x58] ;  /* 0x0000580001067983 */ /* 0x000ea80000300800 */
[----:B0-----:R-:W-:Y:S04]  /*152b0*/  STL.64 [R1+0x60], R16 ;  /* 0x0000601001007387 */ /* 0x001fe80000100a00 */
[----:B------:R-:W-:Y:S04]  /*152c0*/  STL.64 [R1+0x68], R18 ;  /* 0x0000681201007387 */ /* 0x000fe80000100a00 */
[----:B------:R-:W0:Y:S04]  /*152d0*/  LDSM.16.MT88.4 R16, [R0+UR6+0x12000] ;  /* 0x012000060010783b */ /* 0x000e280008004200 */
[----:B------:R-:W2:Y:S04]  /*152e0*/  LDL.LU R7, [R1+0x5c] ;  /* 0x00005c0001077983 */ /* 0x000ea80000300800 */
[----:B0-----:R-:W-:Y:S01]  /*152f0*/  STL.64 [R1], R16 ;  /* 0x0000001001007387 */ /* 0x001fe20000100a00 */
[----:B------:R-:W-:-:S03]  /*15300*/  MOV R28, R19 ;  /* 0x00000013001c7202 */ /* 0x000fc60000000f00 */
[----:B------:R0:W-:Y:S04]  /*15310*/  STL [R1+0x8], R18 ;  /* 0x0000081201007387 */ /* 0x0001e80000100800 */
[----:B0-----:R-:W3:Y:S04]  /*15320*/  LDL.LU.64 R18, [R1+0x23c8] ;  /* 0x0023c80001127983 */ /* 0x001ee80000300a00 */
[----:B------:R-:W3:Y:S02]  /*15330*/  LDL.LU.64 R16, [R1+0x23c0] ;  /* 0x0023c00001107983 */ /* 0x000ee40000300a00 */
[----:B---3--:R-:W-:Y:S02]  /*15340*/  HMMA.16816.F32 R16, R12, R8, R16 ;  /* 0x000000080c10723c */ /* 0x008fe40000001810 */
[----:B------:R-:W0:Y:S04]  /*15350*/  LDSM.16.M88.4 R8, [R29+UR6+0x100] ;  /* 0x000100061d08783b */ /* 0x000e280008000200 */
[----:B------:R-:W2:Y:S01]  /*15360*/  LDL.LU R12, [R1+0x30] ;  /* 0x00003000010c7983 */ /* 0x000ea20000300800 */
[----:B------:R-:W-:-:S03]  /*15370*/  IMAD.MOV.U32 R15, RZ, RZ, R2 ;  /* 0x000000ffff0f7224 */ /* 0x000fc600078e0002 */
[----:B------:R-:W2:Y:S04]  /*15380*/  LDL.LU R13, [R1+0x34] ;  /* 0x00003400010d7983 */ /* 0x000ea80000300800 */
[----:B------:R-:W2:Y:S04]  /*15390*/  LDL.LU R14, [R1+0x38] ;  /* 0x00003800010e7983 */ /* 0x000ea80000300800 */
[----:B0-----:R-:W-:Y:S01]  /*153a0*/  STL.64 [R1+0x70], R8 ;  /* 0x0000700801007387 */ /* 0x001fe20000100a00 */
[----:B------:R-:W-:-:S03]  /*153b0*/  MOV R2, R11 ;  /* 0x0000000b00027202 */ /* 0x000fc60000000f00 */
[----:B------:R0:W-:Y:S04]  /*153c0*/  STL [R1+0x78], R10 ;  /* 0x0000780a01007387 */ /* 0x0001e80000100800 */
[----:B0-----:R-:W2:Y:S04]  /*153d0*/  LDL.LU.64 R10, [R1+0x23b8] ;  /* 0x0023b800010a7983 */ /* 0x001ea80000300a00 */
[----:B------:R-:W2:Y:S04]  /*153e0*/  LDL.LU.64 R8, [R1+0x23b0] ;  /* 0x0023b00001087983 */ /* 0x000ea80000300a00 */
[----:B------:R-:W-:Y:S01]  /*153f0*/  STL [R1+0x2318], R29 ;  /* 0x0023181d01007387 */ /* 0x000fe20000100800 */
[----:B--2---:R-:W-:-:S15]  /*15400*/  HMMA.16816.F32 R8, R12, R6, R8 ;  /* 0x000000060c08723c */ /* 0x004fde0000001808 */
[----:B------:R-:W-:-:S08]  /*15410*/  NOP ;  /* 0x0000000000007918 */ /* 0x000fd00000000000 */
[----:B------:R-:W-:Y:S04]  /*15420*/  STL.64 [R1+0x2390], R10 ;  /* 0x0023900a01007387 */ /* 0x000fe80000100a00 */
[----:B------:R0:W-:Y:S04]  /*15430*/  STL.64 [R1+0x2388], R8 ;  /* 0x0023880801007387 */ /* 0x0001e80000100a00 */
[----:B0-----:R-:W2:Y:S04]  /*15440*/  LDL.LU R8, [R1+0x20] ;  /* 0x0000200001087983 */ /* 0x001ea80000300800 */
[----:B------:R-:W2:Y:S04]  /*15450*/  LDL.LU R9, [R1+0x24] ;  /* 0x0000240001097983 */ /* 0x000ea80000300800 */
[----:B------:R-:W2:Y:S04]  /*15460*/  LDL.LU R10, [R1+0x28] ;  /* 0x00002800010a7983 */ /* 0x000ea80000300800 */
[----:B------:R-:W2:Y:S02]  /*15470*/  LDL.LU R11, [R1+0x2c] ;  /* 0x00002c00010b7983 */ /* 0x000ea40000300800 */
[----:B--2---:R-:W-:Y:S02]  /*15480*/  HMMA.16816.F32 R20, R8, R6, R20 ;  /* 0x000000060814723c */ /* 0x004fe40000001814 */
[----:B------:R-:W0:-:S15]  /*15490*/  LDSM.16.MT88.4 R4, [R3+UR6+0x12400] ;  /* 0x012400060304783b */ /* 0x000e1e0008004200 */
[----:B------:R-:W-:-:S06]  /*154a0*/  NOP ;  /* 0x0000000000007918 */ /* 0x000fcc0000000000 */
[----:B------:R1:W-:Y:S04]  /*154b0*/  STL.64 [R1+0x23a0], R22 ;  /* 0x0023a01601007387 */ /* 0x0003e80000100a00 */
[----:B------:R-:W-:Y:S04]  /*154c0*/  STL.64 [R1+0x2398], R20 ;  /* 0x0023981401007387 */ /* 0x000fe80000100a00 */
[----:B-1----:R-:W2:Y:S04]  /*154d0*/  LDL.LU R22, [R1+0x48] ;  /* 0x0000480001167983 */ /* 0x002ea80000300800 */
[----:B------:R-:W2:Y:S04]  /*154e0*/  LDL.LU R23, [R1+0x4c] ;  /* 0x00004c0001177983 */ /* 0x000ea80000300800 */
[----:B0-----:R0:W-:Y:S04]  /*154f0*/  STL.64 [R1+0x2348], R6 ;  /* 0x0023480601007387 */ /* 0x0011e80000100a00 */
[----:B------:R1:W-:Y:S01]  /*15500*/  STL.64 [R1+0x2340], R4 ;  /* 0x0023400401007387 */ /* 0x0003e20000100a00 */
[----:B0-----:R-:W-:-:S03]  /*15510*/  IMAD.MOV.U32 R7, RZ, RZ, R28 ;  /* 0x000000ffff077224 */ /* 0x001fc600078e001c */
[----:B-1----:R-:W3:Y:S04]  /*15520*/  LDL.LU R4, [R1] ;  /* 0x0000000001047983 */ /* 0x002ee80000300800 */
[----:B------:R-:W3:Y:S04]  /*15530*/  LDL.LU R5, [R1+0x4] ;  /* 0x0000040001057983 */ /* 0x000ee80000300800 */
[----:B------:R-:W3:Y:S04]  /*15540*/  LDL.LU R6, [R1+0x8] ;  /* 0x0000080001067983 */ /* 0x000ee80000300800 */
[----:B------:R-:W4:Y:S01]  /*15550*/  LDL.LU R28, [R1+0x23a8] ;  /* 0x0023a800011c7983 */ /* 0x000f220000300800 */
[-C--:B--2---:R-:W-:Y:S03]  /*15560*/  HMMA.16816.F32 R24, R12, R22.reuse, R24 ;  /* 0x000000160c18723c */ /* 0x084fe60000001818 */
[----:B------:R-:W0:Y:S03]  /*15570*/  LDSM.16.MT88.4 R12, [R0+UR6+0x12400] ;  /* 0x01240006000c783b */ /* 0x000e260008004200 */
[----:B------:R-:W-:-:S15]  /*15580*/  HMMA.16816.F32 R16, R8, R22, R16 ;  /* 0x000000160810723c */ /* 0x000fde0000001810 */
[----:B------:R-:W-:-:S02]  /*15590*/  NOP ;  /* 0x0000000000007918 */ /* 0x000fc40000000000 */
[----:B------:R-:W-:Y:S04]  /*155a0*/  STL.64 [R1+0x2378], R26 ;  /* 0x0023781a01007387 */ /* 0x000fe80000100a00 */
[----:B------:R1:W-:Y:S04]  /*155b0*/  STL.64 [R1+0x2370], R24 ;  /* 0x0023701801007387 */ /* 0x0003e80000100a00 */
[----:B-1----:R-:W3:Y:S04]  /*155c0*/  LDL.LU R24, [R1+0x60] ;  /* 0x0000600001187983 */ /* 0x002ee80000300800 */
[----:B------:R-:W3:Y:S04]  /*155d0*/  LDL.LU R25, [R1+0x64] ;  /* 0x0000640001197983 */ /* 0x000ee80000300800 */
[----:B0-----:R-:W-:Y:S04]  /*155e0*/  STL.64 [R1+0x2358], R14 ;  /* 0x0023580e01007387 */ /* 0x001fe80000100a00 */
[----:B------:R0:W-:Y:S04]  /*155f0*/  STL.64 [R1+0x2350], R12 ;  /* 0x0023500c01007387 */ /* 0x0001e80000100a00 */
[----:B0-----:R-:W2:Y:S04]  /*15600*/  LDL.LU R12, [R1+0x70] ;  /* 0x00007000010c7983 */ /* 0x001ea80000300800 */
[----:B------:R-:W2:Y:S04]  /*15610*/  LDL.LU R13, [R1+0x74] ;  /* 0x00007400010d7983 */ /* 0x000ea80000300800 */
[----:B------:R-:W3:Y:S04]  /*15620*/  LDL.LU.64 R22, [R1+0x23a0] ;  /* 0x0023a00001167983 */ /* 0x000ee80000300a00 */
[----:B------:R-:W3:Y:S04]  /*15630*/  LDL.LU.64 R20, [R1+0x2398] ;  /* 0x0023980001147983 */ /* 0x000ee80000300a00 */
[----:B------:R-:W2:Y:S04]  /*15640*/  LDL.LU.64 R10, [R1+0x2390] ;  /* 0x00239000010a7983 */ /* 0x000ea80000300a00 */
[----:B------:R-:W2:Y:S04]  /*15650*/  LDL.LU.64 R8, [R1+0x2388] ;  /* 0x0023880001087983 */ /* 0x000ea80000300a00 */
[----:B------:R-:W-:Y:S04]  /*15660*/  STL.64 [R1+0x2368], R18 ;  /* 0x0023681201007387 */ /* 0x000fe80000100a00 */
[----:B------:R4:W-:Y:S02]  /*15670*/  STL.64 [R1+0x2360], R16 ;  /* 0x0023601001007387 */ /* 0x0009e40000100a00 */
[----:B----4-:R-:W-:-:S02]  /*15680*/  MOV R16, R28 ;  /* 0x0000001c00107202 */ /* 0x010fc40000000f00 */
[----:B------:R-:W4:Y:S04]  /*15690*/  LDL.LU R28, [R1+0x2380] ;  /* 0x00238000011c7983 */ /* 0x000f280000300800 */
[----:B------:R-:W2:Y:S04]  /*156a0*/  LDL.LU R17, [R1+0x14] ;  /* 0x0000140001117983 */ /* 0x000ea80000300800 */
[----:B------:R-:W2:Y:S04]  /*156b0*/  LDL.LU R18, [R1+0x18] ;  /* 0x0000180001127983 */ /* 0x000ea80000300800 */
[----:B------:R-:W2:Y:S01]  /*156c0*/  LDL.LU R19, [R1+0x1c] ;  /* 0x00001c0001137983 */ /* 0x000ea20000300800 */
        /* <DEDUP_REMOVED lines=58> */
[----:B------:R-:W2:-:S15]  /*15a70*/  LDL.LU.64 R8, [R1+0x2320] ;  /* 0x0023200001087983 */ /* 0x000e9e0000300a00 */
[----:B------:R-:W-:-:S02]  /*15a80*/  NOP ;  /* 0x0000000000007918 */ /* 0x000fc40000000000 */
[----:B------:R-:W-:Y:S04]  /*15a90*/  STL.64 [R1+0x2300], R18 ;  /* 0x0023001201007387 */ /* 0x000fe80000100a00 */
[----:B------:R0:W-:Y:S04]  /*15aa0*/  STL.64 [R1+0x22f8], R16 ;  /* 0x0022f81001007387 */ /* 0x0001e80000100a00 */
[----:B0-----:R-:W2:Y:S04]  /*15ab0*/  LDL.LU R16, [R1+0x30] ;  /* 0x0000300001107983 */ /* 0x001ea80000300800 */
[----:B------:R-:W2:Y:S04]  /*15ac0*/  LDL.LU R17, [R1+0x34] ;  /* 0x0000340001117983 */ /* 0x000ea80000300800 */
[----:B------:R-:W2:Y:S04]  /*15ad0*/  LDL.LU R18, [R1+0x38] ;  /* 0x0000380001127983 */ /* 0x000ea80000300800 */
[----:B------:R-:W2:Y:S04]  /*15ae0*/  LDL.LU R19, [R1+0x3c] ;  /* 0x00003c0001137983 */ /* 0x000ea80000300800 */
[----:B------:R-:W3:Y:S01]  /*15af0*/  LDL.LU.64 R12, [R1+0x50] ;  /* 0x00005000010c7983 */ /* 0x000ee20000300a00 */
        /* <DEDUP_REMOVED lines=27> */
[----:B--2---:R-:W-:Y:S01]  /*15cb0*/  HMMA.16816.F32 R24, R16, R12, R24 ;  /* 0x0000000c1018723c */ /* 0x004fe20000001818 */
[----:B------:R-:W2:Y:S04]  /*15cc0*/  LDL.LU.64 R18, [R1+0x2300] ;  /* 0x0023000001127983 */ /* 0x000ea80000300a00 */
[----:B------:R-:W2:Y:S04]  /*15cd0*/  LDL.LU.64 R16, [R1+0x22f8] ;  /* 0x0022f80001107983 */ /* 0x000ea80000300a00 */
[----:B------:R-:W0:-:S14]  /*15ce0*/  LDSM.16.MT88.4 R12, [R0+UR6+0x13000] ;  /* 0x01300006000c783b */ /* 0x000e1c0008004200 */
[----:B------:R1:W-:Y:S04]  /*15cf0*/  STL.64 [R1+0x22d8], R26 ;  /* 0x0022d81a01007387 */ /* 0x0003e80000100a00 */
[----:B------:R-:W-:Y:S04]  /*15d00*/  STL.64 [R1+0x22d0], R24 ;  /* 0x0022d01801007387 */ /* 0x000fe80000100a00 */
[----:B-1----:R-:W3:Y:S04]  /*15d10*/  LDL.LU R26, [R1+0x48] ;  /* 0x00004800011a7983 */ /* 0x002ee80000300800 */
[----:B------:R-:W3:Y:S04]  /*15d20*/  LDL.LU R27, [R1+0x4c] ;  /* 0x00004c00011b7983 */ /* 0x000ee80000300800 */
[----:B0-----:R-:W-:Y:S04]  /*15d30*/  STL.64 [R1+0x22b8], R14 ;  /* 0x0022b80e01007387 */ /* 0x001fe80000100a00 */
[----:B------:R0:W-:Y:S02]  /*15d40*/  STL.64 [R1+0x22b0], R12 ;  /* 0x0022b00c01007387 */ /* 0x0001e40000100a00 */
[----:B0-----:R-:W-:Y:S01]  /*15d50*/  MOV R12, R23 ;  /* 0x00000017000c7202 */ /* 0x001fe20000000f00 */
[----:B------:R-:W-:Y:S01]  /*15d60*/  IMAD.MOV.U32 R13, RZ, RZ, R2 ;  /* 0x000000ffff0d7224 */ /* 0x000fe200078e0002 */
[----:B------:R-:W3:Y:S04]  /*15d70*/  LDL.LU R23, [R1+0x22f4] ;  /* 0x0022f40001177983 */ /* 0x000ee80000300800 */
[----:B------:R-:W4:Y:S04]  /*15d80*/  LDL.LU R2, [R1+0x22f0] ;  /* 0x0022f00001027983 */ /* 0x000f280000300800 */
[----:B------:R-:W3:Y:S04]  /*15d90*/  LDL.LU R14, [R1+0x58] ;  /* 0x00005800010e7983 */ /* 0x000ee80000300800 */
[----:B------:R-:W3:Y:S01]  /*15da0*/  LDL.LU R15, [R1+0x5c] ;  /* 0x00005c00010f7983 */ /* 0x000ee20000300800 */
[----:B--2---:R-:W-:Y:S03]  /*15db0*/  HMMA.16816.F32 R16, R8, R12, R16 ;  /* 0x0000000c0810723c */ /* 0x004fe60000001810 */
[----:B------:R-:W0:-:S15]  /*15dc0*/  LDSM.16.M88.4 R8, [R29+UR6+0x180] ;  /* 0x000180061d08783b */ /* 0x000e1e0008000200 */
[----:B------:R-:W-:-:S05]  /*15dd0*/  NOP ;  /* 0x0000000000007918 */ /* 0x000fca0000000000 */
[----:B------:R-:W-:Y:S04]  /*15de0*/  STL.64 [R1+0x22c8], R18 ;  /* 0x0022c81201007387 */ /* 0x000fe80000100a00 */
[----:B------:R1:W-:Y:S04]  /*15df0*/  STL.64 [R1+0x22c0], R16 ;  /* 0x0022c01001007387 */ /* 0x0003e80000100a00 */
[----:B-1----:R-:W2:Y:S04]  /*15e00*/  LDL.LU R16, [R1+0x10] ;  /* 0x0000100001107983 */ /* 0x002ea80000300800 */
[----:B------:R-:W2:Y:S04]  /*15e10*/  LDL.LU R17, [R1+0x14] ;  /* 0x0000140001117983 */ /* 0x000ea80000300800 */
[----:B------:R-:W2:Y:S04]  /*15e20*/  LDL.LU R18, [R1+0x18] ;  /* 0x0000180001127983 */ /* 0x000ea80000300800 */
[----:B0-----:R-:W-:Y:S04]  /*15e30*/  STL.64 [R1+0x70], R8 ;  /* 0x0000700801007387 */ /* 0x001fe80000100a00 */
[----:B------:R0:W-:Y:S04]  /*15e40*/  STL.64 [R1+0x78], R10 ;  /* 0x0000780a01007387 */ /* 0x0001e80000100a00 */
[----:B0-----:R-:W2:Y:S04]  /*15e50*/  LDL.LU.64 R10, [R1+0x22e8] ;  /* 0x0022e800010a7983 */ /* 0x001ea80000300a00 */
[----:B------:R-:W2:Y:S01]  /*15e60*/  LDL.LU.64 R8, [R1+0x22e0] ;  /* 0x0022e00001087983 */ /* 0x000ea20000300a00 */
[----:B----4-:R-:W-:Y:S01]  /*15e70*/  MOV R19, R2 ;  /* 0x0000000200137202 */ /* 0x010fe20000000f00 */
[-C--:B---3--:R-:W-:Y:S02]  /*15e80*/  HMMA.16816.F32 R20, R4, R26.reuse, R20 ;  /* 0x0000001a0414723c */ /* 0x088fe40000001814 */
[----:B------:R-:W-:Y:S04]  /*15e90*/  STL [R1+0x2248], R29 ;  /* 0x0022481d01007387 */ /* 0x000fe80000100800 */
[----:B--2---:R-:W-:Y:S01]  /*15ea0*/  HMMA.16816.F32 R8, R16, R26, R8 ;  /* 0x0000001a1008723c */ /* 0x004fe20000001808 */
        /* <DEDUP_REMOVED lines=488> */
[----:B0-----:R-:W-:Y:S01]  /*17d30*/  STL.64 [R1], R16 ;  /* 0x0000001001007387 */ /* 0x001fe20000100a00 */
[----:B------:R-:W-:-:S03]  /*17d40*/  IMAD.MOV.U32 R29, RZ, RZ, R19 ;  /* 0x000000ffff1d7224 */ /* 0x000fc600078e0013 */
[----:B------:R-:W-:Y:S04]  /*17d50*/  STL [R1+0x8], R18 ;  /* 0x0000081201007387 */ /* 0x000fe80000100800 */
[----:B----4-:R-:W0:Y:S01]  /*17d60*/  LDSM.16.M88.4 R16, [R28+UR6+0x8300] ;  /* 0x008300061c10783b */ /* 0x010e220008000200 */
[-C--:B---3--:R-:W-:Y:S03]  /*17d70*/  HMMA.16816.F32 R24, R4, R8.reuse, R24 ;  /* 0x000000080418723c */ /* 0x088fe60000001818 */
[----:B------:R-:W2:Y:S04]  /*17d80*/  LDL.LU R6, [R1+0x78] ;  /* 0x0000780001067983 */ /* 0x000ea80000300800 */
[----:B0-----:R-:W-:Y:S04]  /*17d90*/  STL.64 [R1+0x40], R16 ;  /* 0x0000401001007387 */ /* 0x001fe80000100a00 */
[----:B------:R-:W-:Y:S04]  /*17da0*/  STL.64 [R1+0x48], R18 ;  /* 0x0000481201007387 */ /* 0x000fe80000100a00 */
[----:B------:R-:W0:Y:S04]  /*17db0*/  LDSM.16.MT88.4 R16, [R0+UR6+0x16800] ;  /* 0x016800060010783b */ /* 0x000e280008004200 */
[----:B------:R-:W2:Y:S04]  /*17dc0*/  LDL.LU R7, [R1+0x7c] ;  /* 0x00007c0001077983 */ /* 0x000ea80000300800 */
[----:B0-----:R-:W-:Y:S04]  /*17dd0*/  STL.64 [R1+0x10], R16 ;  /* 0x0000101001007387 */ /* 0x001fe80000100a00 */
[----:B------:R0:W-:Y:S04]  /*17de0*/  STL.64 [R1+0x18], R18 ;  /* 0x0000181201007387 */ /* 0x0001e80000100a00 */
[----:B0-----:R-:W3:Y:S04]  /*17df0*/  LDL.LU.64 R18, [R1+0x2020] ;  /* 0x0020200001127983 */ /* 0x001ee80000300a00 */
[----:B------:R-:W3:Y:S02]  /*17e00*/  LDL.LU.64 R16, [R1+0x2018] ;  /* 0x0020180001107983 */ /* 0x000ee40000300a00 */
[----:B---3--:R-:W-:Y:S02]  /*17e10*/  HMMA.16816.F32 R16, R12, R8, R16 ;  /* 0x000000080c10723c */ /* 0x008fe40000001810 */
[----:B------:R-:W0:Y:S04]  /*17e20*/  LDSM.16.M88.4 R8, [R28+UR6+0x300] ;  /* 0x000300061c08783b */ /* 0x000e280008000200 */
[----:B------:R-:W2:Y:S01]  /*17e30*/  LDL.LU R12, [R1+0x30] ;  /* 0x00003000010c7983 */ /* 0x000ea20000300800 */
[----:B------:R-:W-:-:S03]  /*17e40*/  MOV R15, R2 ;  /* 0x00000002000f7202 */ /* 0x000fc60000000f00 */
[----:B------:R-:W2:Y:S04]  /*17e50*/  LDL.LU R13, [R1+0x34] ;  /* 0x00003400010d7983 */ /* 0x000ea80000300800 */
[----:B------:R-:W2:Y:S04]  /*17e60*/  LDL.LU R14, [R1+0x38] ;  /* 0x00003800010e7983 */ /* 0x000ea80000300800 */
[----:B0-----:R-:W-:Y:S01]  /*17e70*/  STL.64 [R1+0x60], R8 ;  /* 0x0000600801007387 */ /* 0x001fe20000100a00 */
[----:B------:R-:W-:-:S03]  /*17e80*/  IMAD.MOV.U32 R2, RZ, RZ, R11 ;  /* 0x000000ffff027224 */ /* 0x000fc600078e000b */
        /* <DEDUP_REMOVED lines=19> */
[----:B0-----:R0:W-:Y:S02]  /*17fc0*/  STL.64 [R1+0x1fa8], R6 ;  /* 0x001fa80601007387 */ /* 0x0011e40000100a00 */
[----:B0-----:R-:W-:-:S02]  /*17fd0*/  MOV R7, R29 ;  /* 0x0000001d00077202 */ /* 0x001fc40000000f00 */
[----:B------:R0:W-:Y:S04]  /*17fe0*/  STL.64 [R1+0x1fa0], R4 ;  /* 0x001fa00401007387 */ /* 0x0001e80000100a00 */
[----:B0-----:R-:W3:Y:S04]  /*17ff0*/  LDL.LU R4, [R1] ;  /* 0x0000000001047983 */ /* 0x001ee80000300800 */
[----:B------:R-:W3:Y:S04]  /*18000*/  LDL.LU R5, [R1+0x4] ;  /* 0x0000040001057983 */ /* 0x000ee80000300800 */
[----:B------:R-:W3:Y:S01]  /*18010*/  LDL.LU R6, [R1+0x8] ;  /* 0x0000080001067983 */ /* 0x000ee20000300800 */
[----:B--2---:R-:W-:Y:S03]  /*18020*/  HMMA.16816.F32 R12, R12, R22, R24 ;  /* 0x000000160c0c723c */ /* 0x004fe60000001818 */
[----:B------:R-:W2:Y:S04]  /*18030*/  LDL.LU R24, [R1+0x40] ;  /* 0x0000400001187983 */ /* 0x000ea80000300800 */
[----:B------:R-:W2:-:S15]  /*18040*/  LDL.LU R25, [R1+0x44] ;  /* 0x0000440001197983 */ /* 0x000e9e0000300800 */
[----:B------:R-:W-:-:S02]  /*18050*/  NOP ;  /* 0x0000000000007918 */ /* 0x000fc40000000000 */
[----:B------:R-:W-:Y:S01]  /*18060*/  IMAD.MOV.U32 R29, RZ, RZ, R12 ;  /* 0x000000ffff1d7224 */ /* 0x000fe200078e000c */
[----:B------:R-:W-:Y:S01]  /*18070*/  MOV R28, R13 ;  /* 0x0000000d001c7202 */ /* 0x000fe20000000f00 */
[----:B------:R-:W-:Y:S01]  /*18080*/  IMAD.MOV.U32 R27, RZ, RZ, R14 ;  /* 0x000000ffff1b7224 */ /* 0x000fe200078e000e */
[----:B------:R-:W-:Y:S02]  /*18090*/  MOV R26, R15 ;  /* 0x0000000f001a7202 */ /* 0x000fe40000000f00 */
[----:B------:R-:W0:Y:S01]  /*180a0*/  LDSM.16.MT88.4 R12, [R0+UR6+0x16c00] ;  /* 0x016c0006000c783b */ /* 0x000e220008004200 */
[----:B------:R-:W-:Y:S03]  /*180b0*/  HMMA.16816.F32 R16, R8, R22, R16 ;  /* 0x000000160810723c */ /* 0x000fe60000001810 */
[----:B0-----:R-:W-:Y:S04]  /*180c0*/  STL.64 [R1+0x1fb8], R14 ;  /* 0x001fb80e01007387 */ /* 0x001fe80000100a00 */
[----:B------:R0:W-:Y:S04]  /*180d0*/  STL.64 [R1+0x1fb0], R12 ;  /* 0x001fb00c01007387 */ /* 0x0001e80000100a00 */
[----:B0-----:R-:W2:Y:S04]  /*180e0*/  LDL.LU R12, [R1+0x10] ;  /* 0x00001000010c7983 */ /* 0x001ea80000300800 */
[----:B------:R-:W2:Y:S04]  /*180f0*/  LDL.LU R13, [R1+0x14] ;  /* 0x00001400010d7983 */ /* 0x000ea80000300800 */
[----:B------:R-:W2:Y:S04]  /*18100*/  LDL.LU R14, [R1+0x18] ;  /* 0x00001800010e7983 */ /* 0x000ea80000300800 */
[----:B------:R-:W2:Y:S04]  /*18110*/  LDL.LU R15, [R1+0x1c] ;  /* 0x00001c00010f7983 */ /* 0x000ea80000300800 */
[----:B------:R-:W2:Y:S04]  /*18120*/  LDL.LU.64 R22, [R1+0x2000] ;  /* 0x0020000001167983 */ /* 0x000ea80000300a00 */
[----:B------:R-:W2:Y:S04]  /*18130*/  LDL.LU.64 R20, [R1+0x1ff8] ;  /* 0x001ff80001147983 */ /* 0x000ea80000300a00 */
[----:B------:R-:W3:Y:S04]  /*18140*/  LDL.LU.64 R10, [R1+0x1ff0] ;  /* 0x001ff000010a7983 */ /* 0x000ee80000300a00 */
[----:B------:R-:W3:Y:S04]  /*18150*/  LDL.LU.64 R8, [R1+0x1fe8] ;  /* 0x001fe80001087983 */ /* 0x000ee80000300a00 */
[----:B------:R-:W-:Y:S04]  /*18160*/  STL.64 [R1+0x1fc8], R18 ;  /* 0x001fc81201007387 */ /* 0x000fe80000100a00 */
[----:B------:R0:W-:Y:S02]  /*18170*/  STL.64 [R1+0x1fc0], R16 ;  /* 0x001fc01001007387 */ /* 0x0001e40000100a00 */
[----:B0-----:R-:W-:-:S02]  /*18180*/  IMAD.MOV.U32 R16, RZ, RZ, R29 ;  /* 0x000000ffff107224 */ /* 0x001fc400078e001d */
[----:B------:R-:W4:Y:S01]  /*18190*/  LDL.LU R29, [R1+0x1fe0] ;  /* 0x001fe000011d7983 */ /* 0x000f220000300800 */
[----:B------:R-:W-:Y:S01]  /*181a0*/  IMAD.MOV.U32 R18, RZ, RZ, R27 ;  /* 0x000000ffff127224 */ /* 0x000fe200078e001b */
[----:B------:R-:W-:Y:S02]  /*181b0*/  MOV R19, R26 ;  /* 0x0000001a00137202 */ /* 0x000fe40000000f00 */
[----:B------:R-:W-:-:S03]  /*181c0*/  MOV R17, R28 ;  /* 0x0000001c00117202 */ /* 0x000fc60000000f00 */
[----:B------:R-:W-:Y:S04]  /*181d0*/  STL.64 [R1+0x1fd8], R18 ;  /* 0x001fd81201007387 */ /* 0x000fe80000100a00 */
[----:B------:R-:W-:Y:S01]  /*181e0*/  STL.64 [R1+0x1fd0], R16 ;  /* 0x001fd01001007387 */ /* 0x000fe20000100a00 */
[-C--:B--2---:R-:W-:Y:S06]  /*181f0*/  HMMA.16816.F32 R20, R12, R24.reuse, R20 ;  /* 0x000000180c14723c */ /* 0x084fec0000001814 */
[C---:B---3--:R-:W-:Y:S01]  /*18200*/  HMMA.16816.F32 R8, R4.reuse, R24, R8 ;  /* 0x000000180408723c */ /* 0x048fe20000001808 */
[----:B------:R-:W0:Y:S04]  /*18210*/  LDSM.16.MT88.4 R24, [R3+UR6+0x17000] ;  /* 0x017000060318783b */ /* 0x000e280008004200 */
[----:B----4-:R-:W1:Y:S04]  /*18220*/  LDSM.16.M88.4 R16, [R29+UR6+0x8380] ;  /* 0x008380061d10783b */ /* 0x010e680008000200 */
[----:B0-----:R-:W-:Y:S04]  /*18230*/  STL.64 [R1+0x1f80], R26 ;  /* 0x001f801a01007387 */ /* 0x001fe80000100a00 */
[----:B------:R0:W-:Y:S04]  /*18240*/  STL.64 [R1+0x1f78], R24 ;  /* 0x001f781801007387 */ /* 0x0001e80000100a00 */
[----:B0-----:R-:W2:Y:S04]  /*18250*/  LDL.LU R24, [R1+0x60] ;  /* 0x0000600001187983 */ /* 0x001ea80000300800 */
[----:B------:R-:W2:Y:S04]  /*18260*/  LDL.LU R25, [R1+0x64] ;  /* 0x0000640001197983 */ /* 0x000ea80000300800 */
[----:B------:R-:W3:Y:S04]  /*18270*/  LDL.LU R26, [R1+0x68] ;  /* 0x00006800011a7983 */ /* 0x000ee80000300800 */
[----:B-1----:R-:W-:Y:S04]  /*18280*/  STL.64 [R1+0x70], R16 ;  /* 0x0000701001007387 */ /* 0x002fe80000100a00 */
[----:B------:R0:W-:Y:S04]  /*18290*/  STL.64 [R1+0x78], R18 ;  /* 0x0000781201007387 */ /* 0x0001e80000100a00 */
[----:B0-----:R-:W2:Y:S04]  /*182a0*/  LDL.LU.64 R18, [R1+0x1fd8] ;  /* 0x001fd80001127983 */ /* 0x001ea80000300a00 */
[----:B------:R-:W2:Y:S01]  /*182b0*/  LDL.LU.64 R16, [R1+0x1fd0] ;  /* 0x001fd00001107983 */ /* 0x000ea20000300a00 */
[----:B------:R-:W-:Y:S01]  /*182c0*/  IMAD.MOV.U32 R27, RZ, RZ, R2 ;  /* 0x000000ffff1b7224 */ /* 0x000fe200078e0002 */
[----:B--2---:R-:W-:-:S15]  /*182d0*/  HMMA.16816.F32 R16, R4, R24, R16 ;  /* 0x000000180410723c */ /* 0x004fde0000001810 */
[----:B------:R-:W-:-:S09]  /*182e0*/  NOP ;  /* 0x0000000000007918 */ /* 0x000fd20000000000 */
[----:B------:R-:W-:Y:S01]  /*182f0*/  MOV R6, R16 ;  /* 0x0000001000067202 */ /* 0x000fe20000000f00 */
[----:B------:R-:W-:Y:S01]  /*18300*/  IMAD.MOV.U32 R5, RZ, RZ, R17 ;  /* 0x000000ffff057224 */ /* 0x000fe200078e0011 */
[----:B------:R-:W-:Y:S01]  /*18310*/  MOV R4, R18 ;  /* 0x0000001200047202 */ /* 0x000fe20000000f00 */
[----:B------:R-:W-:Y:S02]  /*18320*/  IMAD.MOV.U32 R2, RZ, RZ, R19 ;  /* 0x000000ffff027224 */ /* 0x000fe400078e0013 */
[----:B------:R-:W0:Y:S04]  /*18330*/  LDSM.16.MT88.4 R16, [R0+UR6+0x17000] ;  /* 0x017000060010783b */ /* 0x000e280008004200 */
[----:B0-----:R-:W-:Y:S01]  /*18340*/  STL [R1+0x24], R17 ;  /* 0x0000241101007387 */ /* 0x001fe20000100800 */
[----:B------:R-:W-:Y:S01]  /*18350*/  IMAD.MOV.U32 R0, RZ, RZ, R19 ;  /* 0x000000ffff007224 */ /* 0x000fe200078e0013 */
[----:B------:R-:W-:-:S02]  /*18360*/  MOV R28, R16 ;  /* 0x00000010001c7202 */ /* 0x000fc40000000f00 */
[----:B------:R0:W-:Y:S04]  /*18370*/  STL [R1+0x28], R18 ;  /* 0x0000281201007387 */ /* 0x0001e80000100800 */
[----:B0-----:R-:W2:Y:S04]  /*18380*/  LDL.LU.64 R18, [R1+0x1fc8] ;  /* 0x001fc80001127983 */ /* 0x001ea80000300a00 */
[----:B------:R-:W2:Y:S02]  /*18390*/  LDL.LU.64 R16, [R1+0x1fc0] ;  /* 0x001fc00001107983 */ /* 0x000ea40000300a00 */
[----:B--2---:R-:W-:Y:S02]  /*183a0*/  HMMA.16816.F32 R16, R12, R24, R16 ;  /* 0x000000180c10723c */ /* 0x004fe40000001810 */
[----:B------:R-:W2:Y:S04]  /*183b0*/  LDL.LU.64 R14, [R1+0x1fb8] ;  /* 0x001fb800010e7983 */ /* 0x000ea80000300a00 */
[----:B------:R-:W2:Y:S04]  /*183c0*/  LDL.LU.64 R12, [R1+0x1fb0] ;  /* 0x001fb000010c7983 */ /* 0x000ea80000300a00 */
[----:B---3--:R0:W-:Y:S04]  /*183d0*/  STL.64 [R1+0x1f98], R26 ;  /* 0x001f981a01007387 */ /* 0x0081e80000100a00 */
[----:B0-----:R-:W2:Y:S04]  /*183e0*/  LDL.LU R26, [R1+0x48] ;  /* 0x00004800011a7983 */ /* 0x001ea80000300800 */
[----:B------:R-:W2:Y:S05]  /*183f0*/  LDL.LU R27, [R1+0x4c] ;  /* 0x00004c00011b7983 */ /* 0x000eaa0000300800 */
[----:B------:R0:W-:Y:S04]  /*18400*/  STL.64 [R1+0x1f90], R18 ;  /* 0x001f901201007387 */ /* 0x0001e80000100a00 */
[----:B------:R1:W-:Y:S01]  /*18410*/  STL.64 [R1+0x1f88], R16 ;  /* 0x001f881001007387 */ /* 0x0003e20000100a00 */
[----:B0-----:R-:W-:-:S02]  /*18420*/  MOV R18, R4 ;  /* 0x0000000400127202 */ /* 0x001fc40000000f00 */
[----:B-1----:R-:W-:Y:S01]  /*18430*/  MOV R16, R6 ;  /* 0x0000000600107202 */ /* 0x002fe20000000f00 */
[----:B------:R-:W-:Y:S02]  /*18440*/  IMAD.MOV.U32 R17, RZ, RZ, R5 ;  /* 0x000000ffff117224 */ /* 0x000fe400078e0005 */
[----:B------:R-:W0:Y:S01]  /*18450*/  LDSM.16.M88.4 R4, [R29+UR6+0x380] ;  /* 0x000380061d04783b */ /* 0x000e220008000200 */
[----:B------:R-:W-:-:S03]  /*18460*/  IMAD.MOV.U32 R19, RZ, RZ, R2 ;  /* 0x000000ffff137224 */ /* 0x000fc600078e0002 */
[----:B0-----:R-:W-:Y:S01]  /*18470*/  STL.64 [R1+0x80], R4 ;  /* 0x0000800401007387 */ /* 0x001fe20000100a00 */
[----:B------:R-:W-:-:S03]  /*18480*/  MOV R2, R7 ;  /* 0x0000000700027202 */ /* 0x000fc60000000f00 */
[----:B------:R0:W-:Y:S04]  /*18490*/  STL [R1+0x88], R6 ;  /* 0x0000880601007387 */ /* 0x0001e80000100800 */
[----:B0-----:R-:W3:Y:S04]  /*184a0*/  LDL.LU.64 R6, [R1+0x1fa8] ;  /* 0x001fa80001067983 */ /* 0x001ee80000300a00 */
[----:B------:R-:W3:Y:S01]  /*184b0*/  LDL.LU.64 R4, [R1+0x1fa0] ;  /* 0x001fa00001047983 */ /* 0x000ee20000300a00 */
[-C--:B--2---:R-:W-:Y:S06]  /*184c0*/  HMMA.16816.F32 R20, R12, R26.reuse, R20 ;  /* 0x0000001a0c14723c */ /* 0x084fec0000001814 */
[C---:B---3--:R-:W-:Y:S01]  /*184d0*/  HMMA.16816.F32 R8, R4.reuse, R26, R8 ;  /* 0x0000001a0408723c */ /* 0x048fe20000001808 */
[----:B------:R-:W0:Y:S04]  /*184e0*/  LDSM.16.MT88.4 R24, [R3+UR6+0x17400] ;  /* 0x017400060318783b */ /* 0x000e280008004200 */
[----:B0-----:R-:W-:Y:S04]  /*184f0*/  STL.64 [R1+0x50], R24 ;  /* 0x0000501801007387 */ /* 0x001fe80000100a00 */
[----:B------:R0:W-:Y:S04]  /*18500*/  STL.64 [R1+0x58], R26 ;  /* 0x0000581a01007387 */ /* 0x0001e80000100a00 */
[----:B0-----:R-:W2:Y:S01]  /*18510*/  LDL.LU.64 R26, [R1+0x1f98] ;  /* 0x001f9800011a7983 */ /* 0x001ea20000300a00 */
[----:B------:R-:W-:Y:S01]  /*18520*/  LOP3.LUT R25, R3, 0x20, RZ, 0x3c, !PT ;  /* 0x0000002003197812 */ /* 0x000fe200078e3cff */
[----:B--2---:R-:W-:Y:S04]  /*18530*/  HMMA.16816.F32 R4, R4, R26, R16 ;  /* 0x0000001a0404723c */ /* 0x004fe80000001810 */
[----:B------:R-:W0:-:S15]  /*18540*/  LDSM.16.MT88.4 R16, [R25+UR6+0x17400] ;  /* 0x017400061910783b */ /* 0x000e1e0008004200 */
[----:B------:R-:W-:-:S04]  /*18550*/  NOP ;  /* 0x0000000000007918 */ /* 0x000fc80000000000 */
[----:B------:R-:W-:Y:S04]  /*18560*/  STL.64 [R1+0x1f68], R6 ;  /* 0x001f680601007387 */ /* 0x000fe80000100a00 */
[----:B------:R1:W-:Y:S04]  /*18570*/  STL.64 [R1+0x1f60], R4 ;  /* 0x001f600401007387 */ /* 0x0003e80000100a00 */
[----:B-1----:R-:W2:Y:S04]  /*18580*/  LDL.LU R4, [R1+0x70] ;  /* 0x0000700001047983 */ /* 0x002ea80000300800 */
[----:B------:R-:W2:Y:S04]  /*18590*/  LDL.LU R5, [R1+0x74] ;  /* 0x0000740001057983 */ /* 0x000ea80000300800 */
[----:B0-----:R-:W-:Y:S04]  /*185a0*/  STL.64 [R1+0x40], R16 ;  /* 0x0000401001007387 */ /* 0x001fe80000100a00 */
[----:B------:R0:W-:Y:S04]  /*185b0*/  STL.64 [R1+0x48], R18 ;  /* 0x0000481201007387 */ /* 0x0001e80000100a00 */
[----:B0-----:R-:W3:Y:S04]  /*185c0*/  LDL.LU.64 R18, [R1+0x1f90] ;  /* 0x001f900001127983 */ /* 0x001ee80000300a00 */
[----:B------:R-:W3:Y:S02]  /*185d0*/  LDL.LU.64 R16, [R1+0x1f88] ;  /* 0x001f880001107983 */ /* 0x000ee40000300a00 */
[----:B---3--:R-:W-:Y:S02]  /*185e0*/  HMMA.16816.F32 R16, R12, R26, R16 ;  /* 0x0000001a0c10723c */ /* 0x008fe40000001810 */
[----:B------:R-:W2:Y:S04]  /*185f0*/  LDL.LU.64 R26, [R1+0x1f80] ;  /* 0x001f8000011a7983 */ /* 0x000ea80000300a00 */
[----:B------:R-:W2:Y:S04]  /*18600*/  LDL.LU.64 R24, [R1+0x1f78] ;  /* 0x001f780001187983 */ /* 0x000ea80000300a00 */
[----:B------:R-:W3:Y:S01]  /*18610*/  LDL.LU.64 R12, [R1+0x80] ;  /* 0x00008000010c7983 */ /* 0x000ee20000300a00 */
[----:B--2---:R-:W-:-:S15]  /*18620*/  HMMA.16816.F32 R8, R24, R4, R8 ;  /* 0x000000041808723c */ /* 0x004fde0000001808 */
[----:B------:R-:W-:-:S08]  /*18630*/  NOP ;  /* 0x0000000000007918 */ /* 0x000fd00000000000 */
[----:B------:R-:W-:Y:S04]  /*18640*/  STL.64 [R1+0x1f58], R10 ;  /* 0x001f580a01007387 */ /* 0x000fe80000100a00 */
[----:B------:R0:W-:Y:S02]  /*18650*/  STL.64 [R1+0x1f50], R8 ;  /* 0x001f500801007387 */ /* 0x0001e40000100a00 */
[----:B0-----:R-:W-:Y:S02]  /*18660*/  IMAD.MOV.U32 R8, RZ, RZ, R28 ;  /* 0x000000ffff087224 */ /* 0x001fe400078e001c */
[----:B------:R-:W2:Y:S04]  /*18670*/  LDL.LU R28, [R1+0x1f70] ;  /* 0x001f7000011c7983 */ /* 0x000ea80000300800 */
[----:B------:R-:W4:Y:S04]  /*18680*/  LDL.LU R9, [R1+0x24] ;  /* 0x0000240001097983 */ /* 0x000f280000300800 */
[----:B------:R-:W4:Y:S01]  /*18690*/  LDL.LU R10, [R1+0x28] ;  /* 0x00002800010a7983 */ /* 0x000f220000300800 */
[----:B------:R-:W-:-:S07]  /*186a0*/  MOV R11, R0 ;  /* 0x00000000000b7202 */ /* 0x000fce0000000f00 */
[----:B----4-:R-:W-:Y:S01]  /*186b0*/  HMMA.16816.F32 R20, R8, R4, R20 ;  /* 0x000000040814723c */ /* 0x010fe20000001814 */
[----:B------:R-:W0:Y:S05]  /*186c0*/  LDSM.16.MT88.4 R4, [R3+UR6+0x17800] ;  /* 0x017800060304783b */ /* 0x000e2a0008004200 */
[----:B0-----:R-:W-:Y:S01]  /*186d0*/  STL.64 [R1+0x30], R4 ;  /* 0x0000300401007387 */ /* 0x001fe20000100a00 */
[----:B------:R-:W-:-:S03]  /*186e0*/  IMAD.MOV.U32 R29, RZ, RZ, R7 ;  /* 0x000000ffff1d7224 */ /* 0x000fc600078e0007 */
[----:B------:R-:W-:Y:S04]  /*186f0*/  STL [R1+0x38], R6 ;  /* 0x0000380601007387 */ /* 0x000fe80000100800 */
[----:B--2---:R-:W0:Y:S04]  /*18700*/  LDSM.16.M88.4 R4, [R28+UR6+0x8380] ;  /* 0x008380061c04783b */ /* 0x004e280008000200 */
[----:B------:R-:W-:Y:S04]  /*18710*/  STL [R1+0x1f30], R29 ;  /* 0x001f301d01007387 */ /* 0x000fe80000100800 */
[----:B0-----:R-:W-:Y:S01]  /*18720*/  STL.64 [R1+0x60], R4 ;  /* 0x0000600401007387 */ /* 0x001fe20000100a00 */
[----:B------:R-:W-:-:S03]  /*18730*/  MOV R0, R7 ;  /* 0x0000000700007202 */ /* 0x000fc60000000f00 */
[----:B------:R0:W-:Y:S04]  /*18740*/  STL [R1+0x68], R6 ;  /* 0x0000680601007387 */ /* 0x0001e80000100800 */
[----:B0-----:R-:W2:Y:S04]  /*18750*/  LDL.LU.64 R6, [R1+0x1f68] ;  /* 0x001f680001067983 */ /* 0x001ea80000300a00 */
[----:B------:R-:W2:Y:S01]  /*18760*/  LDL.LU.64 R4, [R1+0x1f60] ;  /* 0x001f600001047983 */ /* 0x000ea20000300a00 */
[----:B---3--:R-:W-:-:S03]  /*18770*/  IMAD.MOV.U32 R29, RZ, RZ, R12 ;  /* 0x000000ffff1d7224 */ /* 0x008fc600078e000c */
[----:B------:R0:W-:Y:S02]  /*18780*/  STL [R1+0x1f34], R0 ;  /* 0x001f340001007387 */ /* 0x0001e40000100800 */
[----:B0-----:R-:W-:Y:S01]  /*18790*/  MOV R0, R13 ;  /* 0x0000000d00007202 */ /* 0x001fe20000000f00 */
[----:B--2---:R-:W-:Y:S07]  /*187a0*/  HMMA.16816.F32 R4, R24, R12, R4 ;  /* 0x0000000c1804723c */ /* 0x004fee0000001804 */
[----:B------:R-:W-:-:S05]  /*187b0*/  LOP3.LUT R27, R3, 0x20, RZ, 0x3c, !PT ;  /* 0x00000020031b7812 */ /* 0x000fca00078e3cff */
[----:B------:R-:W0:Y:S11]  /*187c0*/  LDSM.16.MT88.4 R12, [R27+UR6+0x17800] ;  /* 0x017800061b0c783b */ /* 0x000e360008004200 */
[----:B------:R1:W-:Y:S04]  /*187d0*/  STL.64 [R1+0x1f48], R6 ;  /* 0x001f480601007387 */ /* 0x0003e80000100a00 */
[----:B------:R-:W-:Y:S04]  /*187e0*/  STL.64 [R1+0x1f40], R4 ;  /* 0x001f400401007387 */ /* 0x000fe80000100a00 */
[----:B-1----:R-:W2:Y:S04]  /*187f0*/  LDL.LU R6, [R1+0x78] ;  /* 0x0000780001067983 */ /* 0x002ea80000300800 */
[----:B------:R-:W2:Y:S04]  /*18800*/  LDL.LU R7, [R1+0x7c] ;  /* 0x00007c0001077983 */ /* 0x000ea80000300800 */
[----:B------:R1:W-:Y:S04]  /*18810*/  STL [R1+0x1f38], R27 ;  /* 0x001f381b01007387 */ /* 0x0003e80000100800 */
[----:B------:R-:W3:Y:S04]  /*18820*/  LDL.LU R24, [R1+0x50] ;  /* 0x0000500001187983 */ /* 0x000ee80000300800 */
[----:B------:R-:W3:Y:S04]  /*18830*/  LDL.LU R25, [R1+0x54] ;  /* 0x0000540001197983 */ /* 0x000ee80000300800 */
[----:B------:R-:W3:Y:S04]  /*18840*/  LDL.LU R26, [R1+0x58] ;  /* 0x00005800011a7983 */ /* 0x000ee80000300800 */
[----:B-1----:R-:W3:Y:S04]  /*18850*/  LDL.LU R27, [R1+0x5c] ;  /* 0x00005c00011b7983 */ /* 0x002ee80000300800 */
[----:B0-----:R0:W-:Y:S04]  /*18860*/  STL.64 [R1+0x1f18], R14 ;  /* 0x001f180e01007387 */ /* 0x0011e80000100a00 */
[----:B------:R1:W-:Y:S04]  /*18870*/  STL.64 [R1+0x1f10], R12 ;  /* 0x001f100c01007387 */ /* 0x0003e80000100a00 */
[----:B0-----:R-:W4:Y:S01]  /*18880*/  LDL.LU R14, [R1+0x88] ;  /* 0x00008800010e7983 */ /* 0x001f220000300800 */
[----:B-1----:R-:W-:Y:S01]  /*18890*/  IMAD.MOV.U32 R12, RZ, RZ, R29 ;  /* 0x000000ffff0c7224 */ /* 0x002fe200078e001d */
[----:B------:R-:W-:-:S07]  /*188a0*/  MOV R13, R0 ;  /* 0x00000000000d7202 */ /* 0x000fce0000000f00 */
[----:B------:R-:W-:Y:S01]  /*188b0*/  HMMA.16816.F32 R8, R8, R12, R16 ;  /* 0x0000000c0808723c */ /* 0x000fe20000001810 */
[----:B------:R-:W2:Y:S01]  /*188c0*/  LDL.LU.64 R16, [R1+0x40] ;  /* 0x0000400001107983 */ /* 0x000ea20000300a00 */
[----:B------:R-:W-:-:S03]  /*188d0*/  IMAD.MOV.U32 R15, RZ, RZ, R2 ;  /* 0x000000ffff0f7224 */ /* 0x000fc600078e0002 */
[----:B------:R-:W3:-:S15]  /*188e0*/  LDL.LU.64 R18, [R1+0x48] ;  /* 0x0000480001127983 */ /* 0x000ede0000300a00 */
[----:B------:R-:W-:-:S04]  /*188f0*/  NOP ;  /* 0x0000000000007918 */ /* 0x000fc80000000000 */
[----:B------:R-:W-:Y:S01]  /*18900*/  MOV R12, R8 ;  /* 0x00000008000c7202 */ /* 0x000fe20000000f00 */
[----:B------:R-:W-:Y:S01]  /*18910*/  IMAD.MOV.U32 R5, RZ, RZ, R9 ;  /* 0x000000ffff057224 */ /* 0x000fe200078e0009 */
[----:B------:R-:W-:Y:S01]  /*18920*/  MOV R4, R10 ;  /* 0x0000000a00047202 */ /* 0x000fe20000000f00 */
[----:B------:R-:W-:Y:S02]  /*18930*/  IMAD.MOV.U32 R0, RZ, RZ, R11 ;  /* 0x000000ffff007224 */ /* 0x000fe400078e000b */
[----:B------:R-:W0:Y:S02]  /*18940*/  LDSM.16.M88.4 R8, [R28+UR6+0x380] ;  /* 0x000380061c08783b */ /* 0x000e240008000200 */
[----:B0-----:R-:W-:Y:S02]  /*18950*/  MOV R28, R10 ;  /* 0x0000000a001c7202 */ /* 0x001fe40000000f00 */
[----:B------:R0:W-:Y:S01]  /*18960*/  STL.64 [R1+0x10], R8 ;  /* 0x0000100801007387 */ /* 0x0001e20000100a00 */
[----:B------:R-:W-:-:S03]  /*18970*/  IMAD.MOV.U32 R2, RZ, RZ, R11 ;  /* 0x000000ffff027224 */ /* 0x000fc600078e000b */
[----:B------:R-:W4:Y:S04]  /*18980*/  LDL.LU.64 R10, [R1+0x1f58] ;  /* 0x001f5800010a7983 */ /* 0x000f280000300a00 */
[----:B0-----:R-:W4:Y:S01]  /*18990*/  LDL.LU.64 R8, [R1+0x1f50] ;  /* 0x001f500001087983 */ /* 0x001f220000300a00 */
[----:B--2---:R-:W-:Y:S01]  /*189a0*/  IMAD.MOV.U32 R29, RZ, RZ, R17 ;  /* 0x000000ffff1d7224 */ /* 0x004fe200078e0011 */
[-C--:B---3--:R-:W-:Y:S06]  /*189b0*/  HMMA.16816.F32 R20, R16, R6.reuse, R20 ;  /* 0x000000061014723c */ /* 0x088fec0000001814 */
[----:B------:R-:W-:Y:S01]  /*189c0*/  MOV R13, R18 ;  /* 0x00000012000d7202 */ /* 0x000fe20000000f00 */
[----:B----4-:R-:W-:-:S15]  /*189d0*/  HMMA.16816.F32 R8, R24, R6, R8 ;  /* 0x000000061808723c */ /* 0x010fde0000001808 */
[----:B------:R-:W-:-:S08]  /*189e0*/  NOP ;  /* 0x0000000000007918 */ /* 0x000fd00000000000 */
[----:B------:R0:W-:Y:S04]  /*189f0*/  STL.64 [R1+0x1f28], R10 ;  /* 0x001f280a01007387 */ /* 0x0001e80000100a00 */
[----:B------:R1:W-:Y:S04]  /*18a00*/  STL.64 [R1+0x1f20], R8 ;  /* 0x001f200801007387 */ /* 0x0003e80000100a00 */
[----:B------:R-:W2:Y:S01]  /*18a10*/  LDL.LU.64 R6, [R1+0x1f48] ;  /* 0x001f480001067983 */ /* 0x000ea20000300a00 */
[----:B0-----:R-:W-:Y:S01]  /*18a20*/  IMAD.MOV.U32 R11, RZ, RZ, R0 ;  /* 0x000000ffff0b7224 */ /* 0x001fe200078e0000 */
[----:B------:R-:W-:-:S02]  /*18a30*/  MOV R0, R16 ;  /* 0x0000001000007202 */ /* 0x000fc40000000f00 */
[----:B-1----:R-:W-:Y:S01]  /*18a40*/  MOV R8, R12 ;  /* 0x0000000c00087202 */ /* 0x002fe20000000f00 */
[----:B------:R-:W-:Y:S02]  /*18a50*/  IMAD.MOV.U32 R12, RZ, RZ, R19 ;  /* 0x000000ffff0c7224 */ /* 0x000fe400078e0013 */
[----:B------:R-:W0:Y:S01]  /*18a60*/  LDSM.16.MT88.4 R16, [R3+UR6+0x17c00] ;  /* 0x017c00060310783b */ /* 0x000e220008004200 */
[----:B------:R-:W-:Y:S01]  /*18a70*/  IMAD.MOV.U32 R9, RZ, RZ, R5 ;  /* 0x000000ffff097224 */ /* 0x000fe200078e0005 */
[----:B------:R-:W-:Y:S02]  /*18a80*/  MOV R10, R4 ;  /* 0x00000004000a7202 */ /* 0x000fe40000000f00 */
[----:B------:R-:W2:Y:S04]  /*18a90*/  LDL.LU.64 R4, [R1+0x1f40] ;  /* 0x001f400001047983 */ /* 0x000ea80000300a00 */
[----:B0-----:R-:W-:Y:S04]  /*18aa0*/  STL.64 [R1+0x1ed8], R18 ;  /* 0x001ed81201007387 */ /* 0x001fe80000100a00 */
[----:B------:R0:W-:Y:S04]  /*18ab0*/  STL.64 [R1+0x1ed0], R16 ;  /* 0x001ed01001007387 */ /* 0x0001e80000100a00 */
[----:B0-----:R-:W3:Y:S04]  /*18ac0*/  LDL.LU R16, [R1+0x10] ;  /* 0x0000100001107983 */ /* 0x001ee80000300800 */
[----:B------:R-:W3:Y:S01]  /*18ad0*/  LDL.LU R17, [R1+0x14] ;  /* 0x0000140001117983 */ /* 0x000ee20000300800 */
[-C--:B--2---:R-:W-:Y:S03]  /*18ae0*/  HMMA.16816.F32 R4, R24, R14.reuse, R4 ;  /* 0x0000000e1804723c */ /* 0x084fe60000001804 */
[----:B---3--:R0:W-:Y:S04]  /*18af0*/  STL.64 [R1+0x1f08], R16 ;  /* 0x001f081001007387 */ /* 0x0081e80000100a00 */
[----:B0-----:R-:W2:Y:S04]  /*18b00*/  LDL.LU R16, [R1+0x60] ;  /* 0x0000600001107983 */ /* 0x001ea80000300800 */
[----:B------:R-:W2:Y:S04]  /*18b10*/  LDL.LU R17, [R1+0x64] ;  /* 0x0000640001117983 */ /* 0x000ea80000300800 */
[----:B------:R-:W3:Y:S04]  /*18b20*/  LDL.LU R27, [R1+0x1f38] ;  /* 0x001f3800011b7983 */ /* 0x000ee80000300800 */
[----:B---3--:R-:W0:Y:S04]  /*18b30*/  LDSM.16.MT88.4 R24, [R27+UR6+0x17c00] ;  /* 0x017c00061b18783b */ /* 0x008e280008004200 */
[----:B0-----:R0:W-:Y:S04]  /*18b40*/  STL.64 [R1+0x1ee8], R26 ;  /* 0x001ee81a01007387 */ /* 0x0011e80000100a00 */
[----:B------:R1:W-:Y:S01]  /*18b50*/  STL.64 [R1+0x1ee0], R24 ;  /* 0x001ee01801007387 */ /* 0x0003e20000100a00 */
[----:B0-----:R-:W-:Y:S01]  /*18b60*/  MOV R26, R13 ;  /* 0x0000000d001a7202 */ /* 0x001fe20000000f00 */
[----:B------:R-:W-:Y:S01]  /*18b70*/  IMAD.MOV.U32 R27, RZ, RZ, R12 ;  /* 0x000000ffff1b7224 */ /* 0x000fe200078e000c */
[----:B-1----:R-:W-:Y:S01]  /*18b80*/  MOV R24, R0 ;  /* 0x0000000000187202 */ /* 0x002fe20000000f00 */
[----:B------:R-:W-:Y:S01]  /*18b90*/  IMAD.MOV.U32 R25, RZ, RZ, R29 ;  /* 0x000000ffff197224 */ /* 0x000fe200078e001d */
[----:B------:R-:W3:Y:S04]  /*18ba0*/  LDL.LU R0, [R1+0x1f34] ;  /* 0x001f340001007983 */ /* 0x000ee80000300800 */
[----:B------:R-:W4:Y:S02]  /*18bb0*/  LDL.LU R29, [R1+0x1f30] ;  /* 0x001f3000011d7983 */ /* 0x000f240000300800 */
[----:B------:R-:W-:Y:S02]  /*18bc0*/  HMMA.16816.F32 R24, R24, R14, R8 ;  /* 0x0000000e1818723c */ /* 0x000fe40000001808 */
[----:B------:R-:W3:Y:S04]  /*18bd0*/  LDL.LU.64 R10, [R1+0x1f28] ;  /* 0x001f2800010a7983 */ /* 0x000ee80000300a00 */
[----:B------:R-:W3:Y:S04]  /*18be0*/  LDL.LU.64 R8, [R1+0x1f20] ;  /* 0x001f200001087983 */ /* 0x000ee80000300a00 */
[----:B------:R-:W2:Y:S04]  /*18bf0*/  LDL.LU.64 R14, [R1+0x1f18] ;  /* 0x001f1800010e7983 */ /* 0x000ea80000300a00 */
[----:B------:R-:W2:Y:S09]  /*18c00*/  LDL.LU.64 R12, [R1+0x1f10] ;  /* 0x001f1000010c7983 */ /* 0x000eb20000300a00 */
[----:B------:R-:W-:Y:S04]  /*18c10*/  STL.64 [R1+0x1f00], R26 ;  /* 0x001f001a01007387 */ /* 0x000fe80000100a00 */
[----:B------:R0:W-:Y:S04]  /*18c20*/  STL.64 [R1+0x1ef8], R24 ;  /* 0x001ef81801007387 */ /* 0x0001e80000100a00 */
[----:B0-----:R-:W3:Y:S04]  /*18c30*/  LDL.LU R24, [R1+0x30] ;  /* 0x0000300001187983 */ /* 0x001ee80000300800 */
[----:B------:R-:W3:Y:S04]  /*18c40*/  LDL.LU R25, [R1+0x34] ;  /* 0x0000340001197983 */ /* 0x000ee80000300800 */
[----:B------:R-:W3:Y:S01]  /*18c50*/  LDL.LU R26, [R1+0x38] ;  /* 0x00003800011a7983 */ /* 0x000ee20000300800 */
[----:B------:R-:W-:Y:S01]  /*18c60*/  BAR.SYNC.DEFER_BLOCKING 0x0 ;  /* 0x0000000000007b1d */ /* 0x000fe20000010000 */
[----:B----4-:R-:W-:Y:S01]  /*18c70*/  MOV R27, R29 ;  /* 0x0000001d001b7202 */ /* 0x010fe20000000f00 */
[-C--:B--2---:R-:W-:Y:S06]  /*18c80*/  HMMA.16816.F32 R20, R12, R16.reuse, R20 ;  /* 0x000000100c14723c */ /* 0x084fec0000001814 */
[C---:B---3--:R-:W-:Y:S01]  /*18c90*/  HMMA.16816.F32 R8, R24.reuse, R16, R8 ;  /* 0x000000101808723c */ /* 0x048fe20000001808 */
[----:B------:R-:W2:Y:S05]  /*18ca0*/  LDL.LU.64 R16, [R1+0x1f08] ;  /* 0x001f080001107983 */ /* 0x000eaa0000300a00 */
[----:B--2---:R-:W-:Y:S01]  /*18cb0*/  HMMA.16816.F32 R4, R24, R16, R4 ;  /* 0x000000101804723c */ /* 0x004fe20000001804 */
[----:B------:R-:W2:Y:S04]  /*18cc0*/  LDL.LU.64 R26, [R1+0x1f00] ;  /* 0x001f0000011a7983 */ /* 0x000ea80000300a00 */
[----:B------:R-:W2:-:S15]  /*18cd0*/  LDL.LU.64 R24, [R1+0x1ef8] ;  /* 0x001ef80001187983 */ /* 0x000e9e0000300a00 */
[----:B------:R-:W-:-:S03]  /*18ce0*/  NOP ;  /* 0x0000000000007918 */ /* 0x000fc60000000000 */
[----:B------:R0:W-:Y:S04]  /*18cf0*/  STL.64 [R1+0x1ec8], R6 ;  /* 0x001ec80601007387 */ /* 0x0001e80000100a00 */
[----:B------:R1:W-:Y:S04]  /*18d00*/  STL.64 [R1+0x1ec0], R4 ;  /* 0x001ec00401007387 */ /* 0x0003e80000100a00 */
[----:B0-----:R-:W3:Y:S01]  /*18d10*/  LDL.LU R6, [R1+0x68] ;  /* 0x0000680001067983 */ /* 0x001ee20000300800 */
[----:B------:R-:W-:-:S03]  /*18d20*/  IMAD.MOV.U32 R7, RZ, RZ, R0 ;  /* 0x000000ffff077224 */ /* 0x000fc600078e0000 */
[----:B------:R-:W4:Y:S01]  /*18d30*/  LDL.LU R0, [R1+0x1ef0] ;  /* 0x001ef00001007983 */ /* 0x000f220000300800 */
[----:B--2---:R-:W-:Y:S03]  /*18d40*/  HMMA.16816.F32 R12, R12, R16, R24 ;  /* 0x000000100c0c723c */ /* 0x004fe60000001818 */
[----:B------:R-:W2:Y:S04]  /*18d50*/  LDL.LU.64 R26, [R1+0x1ee8] ;  /* 0x001ee800011a7983 */ /* 0x000ea80000300a00 */
[----:B------:R-:W2:Y:S04]  /*18d60*/  LDL.LU.64 R24, [R1+0x1ee0] ;  /* 0x001ee00001187983 */ /* 0x000ea80000300a00 */
[----:B------:R-:W3:Y:S04]  /*18d70*/  LDL.LU.64 R18, [R1+0x1ed8] ;  /* 0x001ed80001127983 */ /* 0x000ee80000300a00 */
[----:B------:R-:W3:Y:S02]  /*18d80*/  LDL.LU.64 R16, [R1+0x1ed0] ;  /* 0x001ed00001107983 */ /* 0x000ee40000300a00 */
[-C--:B---3--:R-:W-:Y:S06]  /*18d90*/  HMMA.16816.F32 R8, R16, R6.reuse, R8 ;  /* 0x000000061008723c */ /* 0x088fec0000001808 */
[----:B--2---:R-:W-:-:S15]  /*18da0*/  HMMA.16816.F32 R20, R24, R6, R20 ;  /* 0x000000061814723c */ /* 0x004fde0000001814 */
[----:B------:R-:W-:-:S02]  /*18db0*/  NOP ;  /* 0x0000000000007918 */ /* 0x000fc40000000000 */
[----:B------:R0:W-:Y:S04]  /*18dc0*/  STL.64 [R1+0x1eb8], R10 ;  /* 0x001eb80a01007387 */ /* 0x0001e80000100a00 */
[----:B------:R2:W-:Y:S04]  /*18dd0*/  STL.64 [R1+0x1eb0], R8 ;  /* 0x001eb00801007387 */ /* 0x0005e80000100a00 */
[----:B------:R-:W3:Y:S04]  /*18de0*/  LDL.LU.64 R6, [R1+0x1ec8] ;  /* 0x001ec80001067983 */ /* 0x000ee80000300a00 */
[----:B-1----:R-:W3:Y:S01]  /*18df0*/  LDL.LU.64 R4, [R1+0x1ec0] ;  /* 0x001ec00001047983 */ /* 0x002ee20000300a00 */
[----:B0-----:R-:W-:Y:S01]  /*18e00*/  MOV R10, R28 ;  /* 0x0000001c000a7202 */ /* 0x001fe20000000f00 */
[----:B------:R-:W-:-:S07]  /*18e10*/  IMAD.MOV.U32 R11, RZ, RZ, R2 ;  /* 0x000000ffff0b7224 */ /* 0x000fce00078e0002 */
[-C--:B------:R-:W-:Y:S01]  /*18e20*/  HMMA.16816.F32 R12, R24, R10.reuse, R12 ;  /* 0x0000000a180c723c */ /* 0x080fe2000000180c */
[----:B------:R-:W0:Y:S05]  /*18e30*/  S2R R29, SR_TID.X ;  /* 0x00000000001d7919 */ /* 0x000e2a0000002100 */
[----:B---3--:R-:W-:Y:S01]  /*18e40*/  HMMA.16816.F32 R4, R16, R10, R4 ;  /* 0x0000000a1004723c */ /* 0x008fe20000001804 */
[----:B------:R-:W3:Y:S04]  /*18e50*/  LDL.LU.64 R10, [R1+0x1eb8] ;  /* 0x001eb800010a7983 */ /* 0x000ee80000300a00 */
[----:B--2---:R-:W2:Y:S01]  /*18e60*/  LDL.LU.64 R8, [R1+0x1eb0] ;  /* 0x001eb00001087983 */ /* 0x004ea20000300a00 */
[----:B------:R-:W1:Y:S01]  /*18e70*/  S2R R18, SR_TID.X ;  /* 0x0000000000127919 */ /* 0x000e620000002100 */
[----:B------:R-:W4:Y:S01]  /*18e80*/  S2R R19, SR_CTAID.X ;  /* 0x0000000000137919 */ /* 0x000f220000002500 */
[----:B0-----:R-:W-:-:S02]  /*18e90*/  SHF.L.U32 R3, R29, 0x1, RZ ;  /* 0x000000011d037819 */ /* 0x001fc400000006ff */
[----:B------:R-:W-:Y:S02]  /*18ea0*/  LOP3.LUT R28, R29, 0x60, RZ, 0xc0, !PT ;  /* 0x000000601d1c7812 */ /* 0x000fe400078ec0ff */
[----:B------:R-:W-:-:S04]  /*18eb0*/  LOP3.LUT R3, R3, 0x6, RZ, 0xc0, !PT ;  /* 0x0000000603037812 */ /* 0x000fc800078ec0ff */
[----:B------:R-:W-:-:S05]  /*18ec0*/  LEA.HI R3, R28, R3, RZ, 0x1e ;  /* 0x000000031c037211 */ /* 0x000fca00078ff0ff */
[----:B------:R-:W-:Y:S02]  /*18ed0*/  VIADD R3, R3, UR4 ;  /* 0x0000000403037c36 */ /* 0x000fe40008000000 */
[----:B------:R-:W-:-:S03]  /*18ee0*/  FMUL R17, R20, UR9 ;  /* 0x0000000914117c20 */ /* 0x000fc60008400000 */
[----:B------:R-:W-:Y:S02]  /*18ef0*/  IADD3 R16, R3, 0x20, RZ ;  /* 0x0000002003107810 */ /* 0x000fe40007ffe0ff */
[--C-:B-1----:R-:W-:Y:S02]  /*18f00*/  SHF.R.U32.HI R28, RZ, 0x2, R18.reuse ;  /* 0x00000002ff1c7819 */ /* 0x102fe40000011612 */
[--C-:B------:R-:W-:Y:S01]  /*18f10*/  SHF.R.U32.HI R26, RZ, 0x2, R18.reuse ;  /* 0x00000002ff1a7819 */ /* 0x100fe20000011612 */
[----:B----4-:R-:W-:Y:S01]  /*18f20*/  IMAD.SHL.U32 R19, R19, 0x20, RZ ;  /* 0x0000002013137824 */ /* 0x010fe200078e00ff */
[----:B------:R-:W-:Y:S02]  /*18f30*/  SGXT.U32 R28, R28, 0x3 ;  /* 0x000000031c1c781a */ /* 0x000fe40000000000 */
[----:B------:R-:W-:Y:S02]  /*18f40*/  SGXT.U32 R26, R26, 0x3 ;  /* 0x000000031a1a781a */ /* 0x000fe40000000000 */
[----:B------:R-:W-:-:S02]  /*18f50*/  SHF.R.U32.HI R2, RZ, 0x2, R18 ;  /* 0x00000002ff027819 */ /* 0x000fc40000011612 */
[----:B------:R-:W-:Y:S02]  /*18f60*/  SHF.R.U32.HI R27, RZ, 0x2, R18 ;  /* 0x00000002ff1b7819 */ /* 0x000fe40000011612 */
[----:B------:R-:W-:Y:S02]  /*18f70*/  LOP3.LUT R28, R19, 0x10, R28, 0xfe, !PT ;  /* 0x00000010131c7812 */ /* 0x000fe400078efe1c */
[----:B------:R-:W-:Y:S02]  /*18f80*/  LOP3.LUT R26, R26, R19, RZ, 0xfc, !PT ;  /* 0x000000131a1a7212 */ /* 0x000fe400078efcff */
[----:B------:R-:W-:Y:S02]  /*18f90*/  SGXT.U32 R27, R27, 0x3 ;  /* 0x000000031b1b781a */ /* 0x000fe40000000000 */
[----:B------:R-:W-:Y:S01]  /*18fa0*/  SGXT.U32 R2, R2, 0x3 ;  /* 0x000000030202781a */ /* 0x000fe20000000000 */
[----:B------:R-:W-:Y:S01]  /*18fb0*/  FMUL R18, R4, UR9 ;  /* 0x0000000904127c20 */ /* 0x000fe20008400000 */
[----:B------:R-:W-:-:S02]  /*18fc0*/  ISETP.GE.AND P4, PT, R28, R16, PT ;  /* 0x000000101c00720c */ /* 0x000fc40003f86270 */
[C---:B------:R-:W-:Y:S02]  /*18fd0*/  ISETP.GE.AND P6, PT, R26.reuse, R3, PT ;  /* 0x000000031a00720c */ /* 0x040fe40003fc6270 */
[-C--:B------:R-:W-:Y:S02]  /*18fe0*/  ISETP.GE.AND P2, PT, R26, R16.reuse, PT ;  /* 0x000000101a00720c */ /* 0x080fe40003f46270 */
[C---:B------:R-:W-:Y:S02]  /*18ff0*/  LOP3.LUT R27, R19.reuse, 0x8, R27, 0xfe, !PT ;  /* 0x00000008131b7812 */ /* 0x040fe400078efe1b */
[----:B------:R-:W-:Y:S02]  /*19000*/  LOP3.LUT R2, R19, 0x18, R2, 0xfe, !PT ;  /* 0x0000001813027812 */ /* 0x000fe400078efe02 */
[----:B------:R-:W-:Y:S01]  /*19010*/  FSEL R4, R17, -INF , P4 ;  /* 0xff80000011047808 */ /* 0x000fe20002000000 */
[----:B------:R-:W-:Y:S01]  /*19020*/  FMUL R17, R5, UR9 ;  /* 0x0000000905117c20 */ /* 0x000fe20008400000 */
[----:B------:R-:W-:Y:S01]  /*19030*/  FSEL R5, R18, -INF , P6 ;  /* 0xff80000012057808 */ /* 0x000fe20003000000 */
[----:B------:R-:W-:Y:S01]  /*19040*/  FMUL R18, R6, UR9 ;  /* 0x0000000906127c20 */ /* 0x000fe20008400000 */
[----:B------:R-:W-:-:S02]  /*19050*/  ISETP.GE.AND P3, PT, R27, R16, PT ;  /* 0x000000101b00720c */ /* 0x000fc40003f66270 */
[----:B------:R-:W-:Y:S01]  /*19060*/  ISETP.GE.AND P5, PT, R2, R16, PT ;  /* 0x000000100200720c */ /* 0x000fe20003fa6270 */
[----:B------:R-:W-:Y:S01]  /*19070*/  FMUL R16, R22, UR9 ;  /* 0x0000000916107c20 */ /* 0x000fe20008400000 */
[-C--:B------:R-:W-:Y:S01]  /*19080*/  ISETP.GT.AND P1, PT, R26, R3.reuse, PT ;  /* 0x000000031a00720c */ /* 0x080fe20003f24270 */
[----:B------:R-:W-:Y:S01]  /*19090*/  FMUL R19, R7, UR9 ;  /* 0x0000000907137c20 */ /* 0x000fe20008400000 */
[-C--:B------:R-:W-:Y:S02]  /*190a0*/  ISETP.GE.AND P4, PT, R28, R3.reuse, PT ;  /* 0x000000031c00720c */ /* 0x080fe40003f86270 */
[----:B------:R-:W-:Y:S01]  /*190b0*/  FSEL R6, R17, -INF , P1 ;  /* 0xff80000011067808 */ /* 0x000fe20000800000 */
[----:B------:R-:W-:Y:S01]  /*190c0*/  FMUL R17, R12, UR9 ;  /* 0x000000090c117c20 */ /* 0x000fe20008400000 */
[----:B------:R-:W-:Y:S01]  /*190d0*/  FSEL R16, R16, -INF , P5 ;  /* 0xff80000010107808 */ /* 0x000fe20002800000 */
[----:B------:R-:W-:Y:S01]  /*190e0*/  FMUL R15, R15, UR9 ;  /* 0x000000090f0f7c20 */ /* 0x000fe20008400000 */
[----:B------:R-:W-:-:S02]  /*190f0*/  ISETP.GT.AND P5, PT, R28, R3, PT ;  /* 0x000000031c00720c */ /* 0x000fc40003fa4270 */
[CC--:B------:R-:W-:Y:S02]  /*19100*/  ISETP.GE.AND P6, PT, R2.reuse, R3.reuse, PT ;  /* 0x000000030200720c */ /* 0x0c0fe40003fc6270 */
[----:B------:R-:W-:Y:S01]  /*19110*/  ISETP.GT.AND P1, PT, R2, R3, PT ;  /* 0x000000030200720c */ /* 0x000fe20003f24270 */
[----:B------:R-:W-:-:S05]  /*19120*/  FMUL R14, R14, UR9 ;  /* 0x000000090e0e7c20 */ /* 0x000fca0008400000 */
[----:B------:R-:W-:Y:S01]  /*19130*/  FSEL R14, R14, -INF , P6 ;  /* 0xff8000000e0e7808 */ /* 0x000fe20003000000 */
[----:B---3--:R-:W-:Y:S01]  /*19140*/  FMUL R10, R10, UR9 ;  /* 0x000000090a0a7c20 */ /* 0x008fe20008400000 */
[----:B--2---:R-:W-:-:S04]  /*19150*/  FMUL R8, R8, UR9 ;  /* 0x0000000908087c20 */ /* 0x004fc80008400000 */
[----:B------:R-:W-:Y:S02]  /*19160*/  FSEL R10, R10, -INF , P3 ;  /* 0xff8000000a0a7808 */ /* 0x000fe40001800000 */
[----:B------:R-:W-:Y:S02]  /*19170*/  FSEL R8, R8, -INF , P2 ;  /* 0xff80000008087808 */ /* 0x000fe40001000000 */
[CC--:B------:R-:W-:Y:S02]  /*19180*/  ISETP.GE.AND P2, PT, R27.reuse, R3.reuse, PT ;  /* 0x000000031b00720c */ /* 0x0c0fe40003f46270 */
[----:B------:R-:W-:Y:S02]  /*19190*/  ISETP.GT.AND P3, PT, R27, R3, PT ;  /* 0x000000031b00720c */ /* 0x000fe40003f64270 */
[----:B------:R-:W-:Y:S01]  /*191a0*/  FSEL R7, R18, -INF , P2 ;  /* 0xff80000012077808 */ /* 0x000fe20001000000 */
[----:B------:R-:W-:Y:S01]  /*191b0*/  FMUL R18, R13, UR9 ;  /* 0x000000090d127c20 */ /* 0x000fe20008400000 */
[----:B------:R-:W-:-:S02]  /*191c0*/  IADD3 R3, R3, 0x21, RZ ;  /* 0x0000002103037810 */ /* 0x000fc40007ffe0ff */
[----:B------:R-:W-:Y:S01]  /*191d0*/  FSEL R12, R19, -INF , P3 ;  /* 0xff800000130c7808 */ /* 0x000fe20001800000 */
[----:B------:R-:W-:Y:S01]  /*191e0*/  FMUL R19, R21, UR9 ;  /* 0x0000000915137c20 */ /* 0x000fe20008400000 */
[----:B------:R-:W-:Y:S02]  /*191f0*/  FSEL R13, R17, -INF , P4 ;  /* 0xff800000110d7808 */ /* 0x000fe40002000000 */
[----:B------:R-:W-:Y:S01]  /*19200*/  FSEL R17, R18, -INF , P5 ;  /* 0xff80000012117808 */ /* 0x000fe20002800000 */
[----:B------:R-:W-:Y:S01]  /*19210*/  FMUL R18, R11, UR9 ;  /* 0x000000090b127c20 */ /* 0x000fe20008400000 */
[----:B------:R-:W-:Y:S02]  /*19220*/  FSEL R21, R15, -INF , P1 ;  /* 0xff8000000f157808 */ /* 0x000fe40000800000 */
[----:B------:R-:W-:Y:S02]  /*19230*/  ISETP.GE.AND P3, PT, R27, R3, PT ;  /* 0x000000031b00720c */ /* 0x000fe40003f66270 */
[----:B------:R-:W-:-:S02]  /*19240*/  FMNMX R15, R7, R12, !PT ;  /* 0x0000000c070f7209 */ /* 0x000fc40007800000 */
[-C--:B------:R-:W-:Y:S02]  /*19250*/  ISETP.GE.AND P2, PT, R26, R3.reuse, PT ;  /* 0x000000031a00720c */ /* 0x080fe40003f46270 */
[-C--:B------:R-:W-:Y:S02]  /*19260*/  ISETP.GE.AND P4, PT, R28, R3.reuse, PT ;  /* 0x000000031c00720c */ /* 0x080fe40003f86270 */
[----:B------:R-:W-:Y:S01]  /*19270*/  ISETP.GE.AND P5, PT, R2, R3, PT ;  /* 0x000000030200720c */ /* 0x000fe20003fa6270 */
[----:B------:R-:W-:Y:S01]  /*19280*/  FMUL R3, R23, UR9 ;  /* 0x0000000917037c20 */ /* 0x000fe20008400000 */
[----:B------:R-:W-:Y:S02]  /*19290*/  FSEL R23, R18, -INF , P3 ;  /* 0xff80000012177808 */ /* 0x000fe40001800000 */
[----:B------:R-:W-:Y:S01]  /*192a0*/  FMNMX R15, R10, R15, !PT ;  /* 0x0000000f0a0f7209 */ /* 0x000fe20007800000 */
[----:B------:R-:W-:-:S03]  /*192b0*/  FMUL R9, R9, UR9 ;  /* 0x0000000909097c20 */ /* 0x000fc60008400000 */
[----:B------:R-:W-:Y:S02]  /*192c0*/  FMNMX R15, R23, R15, !PT ;  /* 0x0000000f170f7209 */ /* 0x000fe40007800000 */
[----:B------:R-:W-:-:S03]  /*192d0*/  FSEL R11, R9, -INF , P2 ;  /* 0xff800000090b7808 */ /* 0x000fc60001000000 */
[----:B------:R-:W0:Y:S01]  /*192e0*/  SHFL.BFLY PT, R25, R15, 0x2, 0x1f ;  /* 0x0c401f000f197f89 */ /* 0x000e2200000e0000 */
[----:B------:R-:W-:-:S04]  /*192f0*/  FMNMX R9, R5, R6, !PT ;  /* 0x0000000605097209 */ /* 0x000fc80007800000 */
[----:B------:R-:W-:-:S04]  /*19300*/  FMNMX R9, R8, R9, !PT ;  /* 0x0000000908097209 */ /* 0x000fc80007800000 */
[----:B------:R-:W-:-:S05]  /*19310*/  FMNMX R9, R11, R9, !PT ;  /* 0x000000090b097209 */ /* 0x000fca0007800000 */
[----:B------:R-:W1:Y:S01]  /*19320*/  SHFL.BFLY PT, R26, R9, 0x2, 0x1f ;  /* 0x0c401f00091a7f89 */ /* 0x000e6200000e0000 */
[----:B------:R-:W2:Y:S01]  /*19330*/  S2R R28, SR_TID.X ;  /* 0x00000000001c7919 */ /* 0x000ea20000002100 */
[----:B0-----:R-:W-:-:S05]  /*19340*/  FMNMX R15, R15, R25, !PT ;  /* 0x000000190f0f7209 */ /* 0x001fca0007800000 */
[----:B------:R-:W0:Y:S01]  /*19350*/  SHFL.BFLY PT, R25, R15, 0x1, 0x1f ;  /* 0x0c201f000f197f89 */ /* 0x000e2200000e0000 */
[----:B-1----:R-:W-:-:S05]  /*19360*/  FMNMX R9, R9, R26, !PT ;  /* 0x0000001a09097209 */ /* 0x002fca0007800000 */
[----:B------:R-:W1:Y:S01]  /*19370*/  SHFL.BFLY PT, R26, R9, 0x1, 0x1f ;  /* 0x0c201f00091a7f89 */ /* 0x000e6200000e0000 */
[----:B--2---:R-:W-:Y:S02]  /*19380*/  LOP3.LUT R28, R28, 0x7f, RZ, 0xc0, !PT ;  /* 0x0000007f1c1c7812 */ /* 0x004fe400078ec0ff */
[----:B0-----:R-:W-:Y:S02]  /*19390*/  FMNMX R15, R15, R25, !PT ;  /* 0x000000190f0f7209 */ /* 0x001fe40007800000 */
[----:B------:R-:W-:Y:S02]  /*193a0*/  LOP3.LUT R25, R29, 0x1c, RZ, 0xc0, !PT ;  /* 0x0000001c1d197812 */ /* 0x000fe400078ec0ff */
[----:B------:R-:W-:-:S03]  /*193b0*/  SHF.R.U32.HI R28, RZ, 0x3, R28 ;  /* 0x00000003ff1c7819 */ /* 0x000fc6000001161c */
[----:B------:R-:W-:Y:S01]  /*193c0*/  IMAD.SHL.U32 R2, R25, 0x4, RZ ;  /* 0x0000000419027824 */ /* 0x000fe200078e00ff */
[----:B------:R-:W-:-:S04]  /*193d0*/  LOP3.LUT R28, R28, 0xc, RZ, 0xc0, !PT ;  /* 0x0000000c1c1c7812 */ /* 0x000fc800078ec0ff */
[----:B------:R-:W-:Y:S02]  /*193e0*/  IADD3 R25, R2, UR6, RZ ;  /* 0x0000000602197c10 */ /* 0x000fe4000fffe0ff */
[----:B-1----:R-:W-:-:S03]  /*193f0*/  FMNMX R9, R9, R26, !PT ;  /* 0x0000001a09097209 */ /* 0x002fc60007800000 */
[----:B------:R-:W-:Y:S01]  /*19400*/  IMAD.IADD R25, R25, 0x1, R28 ;  /* 0x0000000119197824 */ /* 0x000fe200078e021c */
[----:B------:R-:W-:Y:S04]  /*19410*/  STL [R1+0x1eac], R12 ;  /* 0x001eac0c01007387 */ /* 0x000fe80000100800 */
[----:B------:R0:W-:Y:S04]  /*19420*/  @!P0 STS [R25], R9 ;  /* 0x0000000919008388 */ /* 0x0001e80000000800 */
[----:B------:R-:W-:Y:S01]  /*19430*/  STL [R1+0x1e9c], R25 ;  /* 0x001e9c1901007387 */ /* 0x000fe20000100800 */
[----:B------:R-:W-:-:S02]  /*19440*/  FSEL R22, R19, -INF , P4 ;  /* 0xff80000013167808 */ /* 0x000fc40002000000 */
[----:B0-----:R-:W-:Y:S01]  /*19450*/  LEA R9, R0, UR6, 0x2 ;  /* 0x0000000600097c11 */ /* 0x001fe2000f8e10ff */
[----:B------:R-:W2:Y:S04]  /*19460*/  LDL R2, [R1+0x640] ;  /* 0x0006400001027983 */ /* 0x000ea80000100800 */
[----:B------:R-:W3:Y:S01]  /*19470*/  LDL R0, [R1+0x63c] ;  /* 0x00063c0001007983 */ /* 0x000ee20000100800 */
[----:B------:R-:W-:Y:S02]  /*19480*/  FSEL R19, R3, -INF , P5 ;  /* 0xff80000003137808 */ /* 0x000fe40002800000 */
[----:B------:R-:W-:Y:S02]  /*19490*/  FMNMX R18, R13, R17, !PT ;  /* 0x000000110d127209 */ /* 0x000fe40007800000 */
[----:B------:R-:W-:-:S02]  /*194a0*/  FMNMX R3, R14, R21, !PT ;  /* 0x000000150e037209 */ /* 0x000fc40007800000 */
[----:B------:R-:W-:Y:S02]  /*194b0*/  FMNMX R18, R4, R18, !PT ;  /* 0x0000001204127209 */ /* 0x000fe40007800000 */
[----:B------:R-:W-:Y:S02]  /*194c0*/  FMNMX R3, R16, R3, !PT ;  /* 0x0000000310037209 */ /* 0x000fe40007800000 */
[----:B------:R-:W-:Y:S02]  /*194d0*/  FMNMX R18, R22, R18, !PT ;  /* 0x0000001216127209 */ /* 0x000fe40007800000 */
[----:B------:R-:W-:-:S03]  /*194e0*/  FMNMX R3, R19, R3, !PT ;  /* 0x0000000313037209 */ /* 0x000fc60007800000 */
[----:B------:R-:W0:Y:S04]  /*194f0*/  SHFL.BFLY PT, R24, R18, 0x2, 0x1f ;  /* 0x0c401f0012187f89 */ /* 0x000e2800000e0000 */
[----:B------:R-:W1:Y:S01]  /*19500*/  SHFL.BFLY PT, R20, R3, 0x2, 0x1f ;  /* 0x0c401f0003147f89 */ /* 0x000e6200000e0000 */
[----:B0-----:R-:W-:Y:S02]  /*19510*/  FMNMX R18, R18, R24, !PT ;  /* 0x0000001812127209 */ /* 0x001fe40007800000 */
[----:B-1----:R-:W-:-:S03]  /*19520*/  FMNMX R3, R3, R20, !PT ;  /* 0x0000001403037209 */ /* 0x002fc60007800000 */
[----:B------:R-:W0:Y:S04]  /*19530*/  SHFL.BFLY PT, R24, R18, 0x1, 0x1f ;  /* 0x0c201f0012187f89 */ /* 0x000e2800000e0000 */
[----:B------:R-:W1:Y:S01]  /*19540*/  SHFL.BFLY PT, R20, R3, 0x1, 0x1f ;  /* 0x0c201f0003147f89 */ /* 0x000e6200000e0000 */
[----:B------:R-:W-:-:S04]  /*19550*/  SHF.R.U32.HI R26, RZ, 0x2, R29 ;  /* 0x00000002ff1a7819 */ /* 0x000fc8000001161d */
[----:B------:R-:W-:Y:S02]  /*19560*/  SGXT.U32 R26, R26, 0x3 ;  /* 0x000000031a1a781a */ /* 0x000fe40000000000 */
[----:B0-----:R-:W-:Y:S02]  /*19570*/  FMNMX R18, R18, R24, !PT ;  /* 0x0000001812127209 */ /* 0x001fe40007800000 */
[----:B-1----:R-:W-:Y:S02]  /*19580*/  FMNMX R24, R3, R20, !PT ;  /* 0x0000001403187209 */ /* 0x002fe40007800000 */
[C---:B------:R-:W-:Y:S02]  /*19590*/  LOP3.LUT R3, R26.reuse, 0x8, RZ, 0xfc, !PT ;  /* 0x000000081a037812 */ /* 0x040fe400078efcff */
[C---:B------:R-:W-:Y:S02]  /*195a0*/  LOP3.LUT R20, R26.reuse, 0x18, RZ, 0xfc, !PT ;  /* 0x000000181a147812 */ /* 0x040fe400078efcff */
[----:B------:R-:W-:-:S02]  /*195b0*/  LOP3.LUT R26, R26, 0x10, RZ, 0xfc, !PT ;  /* 0x000000101a1a7812 */ /* 0x000fc400078efcff */
[----:B------:R-:W-:Y:S02]  /*195c0*/  LEA R12, R3, UR6, 0x4 ;  /* 0x00000006030c7c11 */ /* 0x000fe4000f8e20ff */
[----:B------:R-:W-:Y:S02]  /*195d0*/  LEA R3, R26, UR6, 0x4 ;  /* 0x000000061a037c11 */ /* 0x000fe4000f8e20ff */
[----:B------:R-:W-:Y:S02]  /*195e0*/  LEA R20, R20, UR6, 0x4 ;  /* 0x0000000614147c11 */ /* 0x000fe4000f8e20ff */
[C---:B------:R-:W-:Y:S01]  /*195f0*/  IADD3 R26, R28.reuse, R12, RZ ;  /* 0x0000000c1c1a7210 */ /* 0x040fe20007ffe0ff */
[C---:B------:R-:W-:Y:S01]  /*19600*/  IMAD.IADD R27, R28.reuse, 0x1, R3 ;  /* 0x000000011c1b7824 */ /* 0x040fe200078e0203 */
[----:B------:R-:W-:-:S03]  /*19610*/  IADD3 R28, R28, R20, RZ ;  /* 0x000000141c1c7210 */ /* 0x000fc60007ffe0ff */
[----:B------:R-:W-:Y:S04]  /*19620*/  @!P0 STS [R26], R15 ;  /* 0x0000000f1a008388 */ /* 0x000fe80000000800 */
[----:B------:R-:W-:Y:S04]  /*19630*/  @!P0 STS [R27], R18 ;  /* 0x000000121b008388 */ /* 0x000fe80000000800 */
[----:B------:R-:W-:Y:S01]  /*19640*/  @!P0 STS [R28], R24 ;  /* 0x000000181c008388 */ /* 0x000fe20000000800 */
[----:B------:R-:W-:Y:S06]  /*19650*/  BAR.SYNC.DEFER_BLOCKING 0x0 ;  /* 0x0000000000007b1d */ /* 0x000fec0000010000 */
[----:B------:R-:W0:Y:S04]  /*19660*/  LDS R15, [R9] ;  /* 0x00000000090f7984 */ /* 0x000e280000000800 */
[----:B0-----:R-:W0:Y:S02]  /*19670*/  SHFL.BFLY PT, R18, R15, 0x2, 0x1f ;  /* 0x0c401f000f127f89 */ /* 0x001e2400000e0000 */
[----:B0-----:R-:W-:-:S05]  /*19680*/  FMNMX R15, R15, R18, !PT ;  /* 0x000000120f0f7209 */ /* 0x001fca0007800000 */
[----:B------:R-:W0:Y:S01]  /*19690*/  SHFL.BFLY PT, R18, R15, 0x1, 0x1f ;  /* 0x0c201f000f127f89 */ /* 0x000e2200000e0000 */
[----:B------:R-:W-:Y:S02]  /*196a0*/  LOP3.LUT R25, R29, 0x1c, RZ, 0xc0, !PT ;  /* 0x0000001c1d197812 */ /* 0x000fe400078ec0ff */
[----:B0-----:R-:W-:-:S05]  /*196b0*/  FMNMX R15, R15, R18, !PT ;  /* 0x000000120f0f7209 */ /* 0x001fca0007800000 */
[----:B------:R-:W-:Y:S01]  /*196c0*/  @!P0 STS [R9], R15 ;  /* 0x0000000f09008388 */ /* 0x000fe20000000800 */
[----:B------:R-:W-:Y:S01]  /*196d0*/  BAR.SYNC.DEFER_BLOCKING 0x0 ;  /* 0x0000000000007b1d */ /* 0x000fe20000010000 */
[----:B------:R-:W-:-:S05]  /*196e0*/  IMAD.SHL.U32 R25, R25, 0x4, RZ ;  /* 0x0000000419197824 */ /* 0x000fca00078e00ff */
[----:B------:R-:W3:Y:S04]  /*196f0*/  LDS R15, [R25+UR6] ;  /* 0x00000006190f7984 */ /* 0x000ee80008000800 */
[----:B------:R-:W-:Y:S04]  /*19700*/  STL [R1+0x1ea0], R26 ;  /* 0x001ea01a01007387 */ /* 0x000fe80000100800 */
[----:B------:R-:W-:Y:S04]  /*19710*/  STL [R1+0x1ea4], R27 ;  /* 0x001ea41b01007387 */ /* 0x000fe80000100800 */
[----:B------:R-:W-:Y:S04]  /*19720*/  STL [R1+0x1ea8], R28 ;  /* 0x001ea81c01007387 */ /* 0x000fe80000100800 */
[----:B------:R0:W2:Y:S04]  /*19730*/  LDS R18, [R12] ;  /* 0x000000000c127984 */ /* 0x0000a80000000800 */
[----:B0-----:R-:W4:Y:S01]  /*19740*/  LDL.LU R12, [R1+0x1eac] ;  /* 0x001eac00010c7983 */ /* 0x001f220000300800 */
[----:B---3--:R-:W-:-:S03]  /*19750*/  FMNMX R0, R15, R0, !PT ;  /* 0x000000000f007209 */ /* 0x008fc60007800000 */
[----:B------:R-:W-:Y:S02]  /*19760*/  STL [R1+0x1e94], R3 ;  /* 0x001e940301007387 */ /* 0x000fe40000100800 */
[----:B------:R-:W-:Y:S02]  /*19770*/  FADD R5, R5, -R0 ;  /* 0x8000000005057221 */ /* 0x000fe40000000000 */
[----:B------:R0:W1:Y:S02]  /*19780*/  LDS R15, [R3] ;  /* 0x00000000030f7984 */ /* 0x0000640000000800 */
[----:B------:R-:W-:-:S04]  /*19790*/  FMUL R5, R5, 1.4426950216293334961 ;  /* 0x3fb8aa3b05057820 */ /* 0x000fc80000400000 */
[----:B------:R3:W2:Y:S01]  /*197a0*/  MUFU.EX2 R27, R5 ;  /* 0x00000005001b7308 */ /* 0x0006a20000000800 */
[--C-:B------:R-:W-:Y:S01]  /*197b0*/  FADD R6, R6, -R0.reuse ;  /* 0x8000000006067221 */ /* 0x100fe20000000000 */
[----:B------:R0:W-:Y:S03]  /*197c0*/  STL [R1+0x3a4], R0 ;  /* 0x0003a40001007387 */ /* 0x0001e60000100800 */
[----:B------:R-:W-:Y:S01]  /*197d0*/  FMUL R6, R6, 1.4426950216293334961 ;  /* 0x3fb8aa3b06067820 */ /* 0x000fe20000400000 */
[----:B---3--:R-:W-:-:S03]  /*197e0*/  FADD R5, R8, -R0 ;  /* 0x8000000008057221 */ /* 0x008fc60000000000 */
[----:B------:R3:W0:Y:S01]  /*197f0*/  MUFU.EX2 R28, R6 ;  /* 0x00000006001c7308 */ /* 0x0006220000000800 */
[----:B--2---:R-:W-:Y:S04]  /*19800*/  STL [R1+0x27c], R27 ;  /* 0x00027c1b01007387 */ /* 0x004fe80000100800 */
[----:B------:R-:W1:Y:S01]  /*19810*/  LDL R8, [R1+0x644] ;  /* 0x0006440001087983 */ /* 0x000e620000100800 */
[----:B------:R-:W-:Y:S01]  /*19820*/  FMUL R5, R5, 1.4426950216293334961 ;  /* 0x3fb8aa3b05057820 */ /* 0x000fe20000400000 */
[----:B------:R-:W-:Y:S02]  /*19830*/  FADD R11, R11, -R0 ;  /* 0x800000000b0b7221 */ /* 0x000fe40000000000 */
[----:B---3--:R-:W2:Y:S04]  /*19840*/  LDS R6, [R20] ;  /* 0x0000000014067984 */ /* 0x008ea80000000800 */
[----:B0-----:R-:W-:Y:S04]  /*19850*/  STL [R1+0x270], R28 ;  /* 0x0002701c01007387 */ /* 0x001fe80000100800 */
[----:B------:R-:W2:Y:S01]  /*19860*/  LDL R3, [R1+0x620] ;  /* 0x0006200001037983 */ /* 0x000ea20000100800 */
[----:B------:R0:W3:Y:S01]  /*19870*/  MUFU.EX2 R0, R5 ;  /* 0x0000000500007308 */ /* 0x0000e20000000800 */
[----:B------:R-:W-:Y:S01]  /*19880*/  FMNMX R2, R18, R2, !PT ;  /* 0x0000000212027209 */ /* 0x000fe20007800000 */
[----:B0-----:R-:W-:-:S06]  /*19890*/  FMUL R5, R11, 1.4426950216293334961 ;  /* 0x3fb8aa3b0b057820 */ /* 0x001fcc0000400000 */
[----:B------:R-:W0:Y:S01]  /*198a0*/  MUFU.EX2 R18, R5 ;  /* 0x0000000500127308 */ /* 0x000e220000000800 */
[----:B------:R-:W-:-:S04]  /*198b0*/  FADD R7, R7, -R2 ;  /* 0x8000000207077221 */ /* 0x000fc80000000000 */
[----:B------:R-:W-:-:S04]  /*198c0*/  FMUL R7, R7, 1.4426950216293334961 ;  /* 0x3fb8aa3b07077820 */ /* 0x000fc80000400000 */
[----:B------:R3:W0:Y:S01]  /*198d0*/  MUFU.EX2 R25, R7 ;  /* 0x0000000700197308 */ /* 0x0006220000000800 */
[----:B------:R-:W-:Y:S01]  /*198e0*/  STL [R1+0x3a0], R2 ;  /* 0x0003a00201007387 */ /* 0x000fe20000100800 */
[----:B---3--:R-:W-:-:S04]  /*198f0*/  FADD R7, R10, -R2 ;  /* 0x800000020a077221 */ /* 0x008fc80000000000 */
[----:B------:R-:W-:Y:S01]  /*19900*/  FMUL R7, R7, 1.4426950216293334961 ;  /* 0x3fb8aa3b07077820 */ /* 0x000fe20000400000 */
[----:B------:R-:W-:Y:S03]  /*19910*/  STL [R1+0x26c], R0 ;  /* 0x00026c0001007387 */ /* 0x000fe60000100800 */
[----:B------:R-:W-:Y:S01]  /*19920*/  MUFU.EX2 R24, R7 ;  /* 0x0000000700187308 */ /* 0x000fe20000000800 */
[----:B0-----:R-:W-:Y:S04]  /*19930*/  STL [R1+0x268], R18 ;  /* 0x0002681201007387 */ /* 0x001fe80000100800 */
[----:B------:R-:W-:Y:S01]  /*19940*/  STL [R1+0x264], R25 ;  /* 0x0002641901007387 */ /* 0x000fe20000100800 */
[----:B----4-:R-:W-:-:S04]  /*19950*/  FADD R5, R12, -R2 ;  /* 0x800000020c057221 */ /* 0x010fc80000000000 */
[----:B------:R-:W-:-:S04]  /*19960*/  FMUL R5, R5, 1.4426950216293334961 ;  /* 0x3fb8aa3b05057820 */ /* 0x000fc80000400000 */
[----:B------:R0:W3:Y:S02]  /*19970*/  MUFU.EX2 R26, R5 ;  /* 0x00000005001a7308 */ /* 0x0000e40000000800 */
[----:B0-----:R-:W-:-:S04]  /*19980*/  FADD R5, R23, -R2 ;  /* 0x8000000217057221 */ /* 0x001fc80000000000 */
[----:B------:R-:W-:Y:S01]  /*19990*/  FMUL R5, R5, 1.4426950216293334961 ;  /* 0x3fb8aa3b05057820 */ /* 0x000fe20000400000 */
[----:B---3--:R-:W-:Y:S01]  /*199a0*/  STL [R1+0x260], R26 ;  /* 0x0002601a01007387 */ /* 0x008fe20000100800 */
[----:B-1----:R-:W-:Y:S02]  /*199b0*/  FMNMX R11, R15, R8, !PT ;  /* 0x000000080f0b7209 */ /* 0x002fe40007800000 */
[----:B------:R0:W1:Y:S03]  /*199c0*/  MUFU.EX2 R8, R5 ;  /* 0x0000000500087308 */ /* 0x0000660000000800 */
[----:B0-----:R-:W-:-:S04]  /*199d0*/  FADD R5, R17, -R11 ;  /* 0x8000000b11057221 */ /* 0x001fc80000000000 */
[----:B------:R-:W-:Y:S01]  /*199e0*/  FMUL R5, R5, 1.4426950216293334961 ;  /* 0x3fb8aa3b05057820 */ /* 0x000fe20000400000 */
[----:B------:R-:W-:-:S03]  /*199f0*/  FADD R4, R4, -R11 ;  /* 0x8000000b04047221 */ /* 0x000fc60000000000 */
[----:B------:R0:W-:Y:S01]  /*19a00*/  MUFU.EX2 R23, R5 ;  /* 0x0000000500177308 */ /* 0x0001e20000000800 */
[--C-:B------:R-:W-:Y:S01]  /*19a10*/  FADD R7, R13, -R11.reuse ;  /* 0x8000000b0d077221 */ /* 0x100fe20000000000 */
[----:B--2---:R-:W-:Y:S01]  /*19a20*/  FMNMX R3, R6, R3, !PT ;  /* 0x0000000306037209 */ /* 0x004fe20007800000 */
[----:B------:R-:W-:Y:S01]  /*19a30*/  FMUL R4, R4, 1.4426950216293334961 ;  /* 0x3fb8aa3b04047820 */ /* 0x000fe20000400000 */
[----:B0-----:R-:W-:Y:S01]  /*19a40*/  FADD R5, R22, -R11 ;  /* 0x8000000b16057221 */ /* 0x001fe20000000000 */
[----:B------:R0:W-:Y:S03]  /*19a50*/  STL [R1+0x39c], R11 ;  /* 0x00039c0b01007387 */ /* 0x0001e60000100800 */
[----:B------:R-:W-:Y:S01]  /*19a60*/  FMUL R5, R5, 1.4426950216293334961 ;  /* 0x3fb8aa3b05057820 */ /* 0x000fe20000400000 */
[----:B------:R-:W-:-:S03]  /*19a70*/  FMUL R7, R7, 1.4426950216293334961 ;  /* 0x3fb8aa3b07077820 */ /* 0x000fc60000400000 */
[----:B------:R2:W-:Y:S08]  /*19a80*/  MUFU.EX2 R12, R5 ;  /* 0x00000005000c7308 */ /* 0x0005f00000000800 */
[----:B0-----:R0:W-:Y:S01]  /*19a90*/  MUFU.EX2 R11, R4 ;  /* 0x00000004000b7308 */ /* 0x0011e20000000800 */
[--C-:B--2---:R-:W-:Y:S01]  /*19aa0*/  FADD R5, R21, -R3.reuse ;  /* 0x8000000315057221 */ /* 0x104fe20000000000 */
[----:B0-----:R-:W-:-:S06]  /*19ab0*/  FADD R4, R14, -R3 ;  /* 0x800000030e047221 */ /* 0x001fcc0000000000 */
[----:B------:R-:W0:Y:S01]  /*19ac0*/  MUFU.EX2 R15, R7 ;  /* 0x00000007000f7308 */ /* 0x000e220000000800 */
[----:B------:R-:W-:Y:S01]  /*19ad0*/  FMUL R5, R5, 1.4426950216293334961 ;  /* 0x3fb8aa3b05057820 */ /* 0x000fe20000400000 */
[----:B------:R-:W-:-:S06]  /*19ae0*/  FMUL R4, R4, 1.4426950216293334961 ;  /* 0x3fb8aa3b04047820 */ /* 0x000fcc0000400000 */
[----:B------:R2:W3:Y:S08]  /*19af0*/  MUFU.EX2 R6, R4 ;  /* 0x0000000400067308 */ /* 0x0004f00000000800 */
[----:B------:R4:W3:Y:S01]  /*19b00*/  MUFU.EX2 R13, R5 ;  /* 0x00000005000d7308 */ /* 0x0008e20000000800 */
[----:B------:R3:W-:Y:S01]  /*19b10*/  STL [R1+0x1df8], R2 ;  /* 0x001df80201007387 */ /* 0x0007e20000100800 */
[----:B--2---:R-:W-:-:S03]  /*19b20*/  FADD R4, R16, -R3 ;  /* 0x8000000310047221 */ /* 0x004fc60000000000 */
[----:B------:R-:W-:Y:S01]  /*19b30*/  STL [R1+0x254], R24 ;  /* 0x0002541801007387 */ /* 0x000fe20000100800 */
[----:B----4-:R-:W-:-:S03]  /*19b40*/  FADD R5, R19, -R3 ;  /* 0x8000000313057221 */ /* 0x010fc60000000000 */
[----:B-1----:R-:W-:Y:S01]  /*19b50*/  STL [R1+0x248], R8 ;  /* 0x0002480801007387 */ /* 0x002fe20000100800 */
[----:B------:R-:W-:Y:S01]  /*19b60*/  FMUL R4, R4, 1.4426950216293334961 ;  /* 0x3fb8aa3b04047820 */ /* 0x000fe20000400000 */
[----:B------:R-:W-:Y:S02]  /*19b70*/  FMUL R5, R5, 1.4426950216293334961 ;  /* 0x3fb8aa3b05057820 */ /* 0x000fe40000400000 */
[----:B0-----:R-:W-:Y:S04]  /*19b80*/  STL [R1+0x244], R15 ;  /* 0x0002440f01007387 */ /* 0x001fe80000100800 */
[----:B------:R0:W-:Y:S01]  /*19b90*/  STL [R1+0x238], R23 ;  /* 0x0002381701007387 */ /* 0x0001e20000100800 */
[----:B------:R1:W2:Y:S03]  /*19ba0*/  MUFU.EX2 R10, R5 ;  /* 0x00000005000a7308 */ /* 0x0002a60000000800 */
[----:B------:R-:W-:Y:S04]  /*19bb0*/  STL [R1+0x398], R3 ;  /* 0x0003980301007387 */ /* 0x000fe80000100800 */
[----:B------:R-:W-:Y:S01]  /*19bc0*/  STL [R1+0x228], R11 ;  /* 0x0002280b01007387 */ /* 0x000fe20000100800 */
[----:B---3--:R3:W4:Y:S01]  /*19bd0*/  MUFU.EX2 R2, R4 ;  /* 0x0000000400027308 */ /* 0x0087220000000800 */
[----:B-1----:R-:W-:-:S02]  /*19be0*/  FADD R5, R27, R28 ;  /* 0x0000001c1b057221 */ /* 0x002fc40000000000 */
[----:B------:R-:W-:Y:S04]  /*19bf0*/  STL [R1+0x210], R12 ;  /* 0x0002100c01007387 */ /* 0x000fe80000100800 */
[----:B------:R1:W-:Y:S01]  /*19c00*/  STL [R1+0x22c], R6 ;  /* 0x00022c0601007387 */ /* 0x0003e20000100800 */
[----:B---3--:R-:W-:-:S03]  /*19c10*/  FADD R4, R25, R26 ;  /* 0x0000001a19047221 */ /* 0x008fc60000000000 */
[----:B------:R3:W-:Y:S04]  /*19c20*/  STL [R1+0x224], R13 ;  /* 0x0002240d01007387 */ /* 0x0007e80000100800 */
[----:B------:R-:W3:Y:S04]  /*19c30*/  LDL.LU R28, [R1+0x1ea8] ;  /* 0x001ea800011c7983 */ /* 0x000ee80000300800 */
[----:B------:R-:W3:Y:S04]  /*19c40*/  LDL.LU R27, [R1+0x1ea4] ;  /* 0x001ea400011b7983 */ /* 0x000ee80000300800 */
[----:B------:R-:W3:Y:S04]  /*19c50*/  LDL.LU R26, [R1+0x1ea0] ;  /* 0x001ea000011a7983 */ /* 0x000ee80000300800 */
[----:B------:R-:W3:Y:S01]  /*19c60*/  LDL.LU R25, [R1+0x1e9c] ;  /* 0x001e9c0001197983 */ /* 0x000ee20000300800 */
[----:B------:R-:W-:Y:S01]  /*19c70*/  FADD R5, R0, R5 ;  /* 0x0000000500057221 */ /* 0x000fe20000000000 */
[----:B------:R-:W-:-:S02]  /*19c80*/  FADD R7, R15, R23 ;  /* 0x000000170f077221 */ /* 0x000fc40000000000 */
[----:B--2---:R-:W-:Y:S04]  /*19c90*/  STL [R1+0x208], R10 ;  /* 0x0002080a01007387 */ /* 0x004fe80000100800 */
[----:B------:R-:W2:Y:S04]  /*19ca0*/  LDL.LU R0, [R1+0x1e98] ;  /* 0x001e980001007983 */ /* 0x000ea80000300800 */
[----:B----4-:R-:W-:Y:S04]  /*19cb0*/  STL [R1+0x1dfc], R2 ;  /* 0x001dfc0201007387 */ /* 0x010fe80000100800 */
[----:B0-----:R-:W2:Y:S01]  /*19cc0*/  LDL.64 R22, [R1+0x1518] ;  /* 0x0015180001167983 */ /* 0x001ea20000100a00 */
[----:B-1----:R-:W-:Y:S01]  /*19cd0*/  FADD R6, R6, R13 ;  /* 0x0000000d06067221 */ /* 0x002fe20000000000 */
[----:B------:R-:W-:Y:S01]  /*19ce0*/  FADD R4, R24, R4 ;  /* 0x0000000418047221 */ /* 0x000fe20000000000 */
[----:B------:R-:W-:Y:S01]  /*19cf0*/  FADD R7, R11, R7 ;  /* 0x000000070b077221 */ /* 0x000fe20000000000 */
[----:B------:R-:W-:Y:S01]  /*19d00*/  FADD R11, R18, R5 ;  /* 0x00000005120b7221 */ /* 0x000fe20000000000 */
[----:B------:R-:W-:Y:S01]  /*19d10*/  FADD R6, R2, R6 ;  /* 0x0000000602067221 */ /* 0x000fe20000000000 */
[----:B------:R-:W-:Y:S01]  /*19d20*/  FADD R8, R8, R4 ;  /* 0x0000000408087221 */ /* 0x000fe20000000000 */
[----:B------:R-:W-:Y:S01]  /*19d30*/  FADD R7, R12, R7 ;  /* 0x000000070c077221 */ /* 0x000fe20000000000 */
[----:B---3--:R-:W0:Y:S01]  /*19d40*/  S2R R13, SR_TID.X ;  /* 0x00000000000d7919 */ /* 0x008e220000002100 */
[----:B------:R-:W-:Y:S01]  /*19d50*/  FADD R6, R10, R6 ;  /* 0x000000060a067221 */ /* 0x000fe20000000000 */
[----:B------:R-:W1:Y:S04]  /*19d60*/  SHFL.BFLY PT, R12, R11, 0x2, 0x1f ;  /* 0x0c401f000b0c7f89 */ /* 0x000e6800000e0000 */
[----:B------:R-:W3:Y:S04]  /*19d70*/  SHFL.BFLY PT, R10, R8, 0x2, 0x1f ;  /* 0x0c401f00080a7f89 */ /* 0x000ee800000e0000 */
[----:B------:R-:W4:Y:S04]  /*19d80*/  SHFL.BFLY PT, R5, R7, 0x2, 0x1f ;  /* 0x0c401f0007057f89 */ /* 0x000f2800000e0000 */
[----:B------:R-:W0:Y:S04]  /*19d90*/  SHFL.BFLY PT, R4, R6, 0x2, 0x1f ;  /* 0x0c401f0006047f89 */ /* 0x000e2800000e0000 */
[----:B------:R-:W2:Y:S04]  /*19da0*/  LDL.64 R14, [R1+0x1510] ;  /* 0x00151000010e7983 */ /* 0x000ea80000100a00 */
[----:B------:R-:W2:Y:S01]  /*19db0*/  LDL.64 R18, [R1+0x1508] ;  /* 0x0015080001127983 */ /* 0x000ea20000100a00 */
[----:B-1----:R-:W-:Y:S01]  /*19dc0*/  FADD R11, R11, R12 ;  /* 0x0000000c0b0b7221 */ /* 0x002fe20000000000 */
[----:B------:R-:W-:-:S02]  /*19dd0*/  LOP3.LUT R29, R29, 0x60, RZ, 0xc0, !PT ;  /* 0x000000601d1d7812 */ /* 0x000fc400078ec0ff */
[----:B------:R-:W2:Y:S01]  /*19de0*/  LDL.64 R16, [R1+0x1500] ;  /* 0x0015000001107983 */ /* 0x000ea20000100a00 */
[----:B---3--:R-:W-:Y:S01]  /*19df0*/  FADD R10, R8, R10 ;  /* 0x0000000a080a7221 */ /* 0x008fe20000000000 */
[----:B----4-:R-:W-:Y:S01]  /*19e00*/  FADD R5, R7, R5 ;  /* 0x0000000507057221 */ /* 0x010fe20000000000 */
[----:B0-----:R-:W-:-:S03]  /*19e10*/  FADD R4, R6, R4 ;  /* 0x0000000406047221 */ /* 0x001fc60000000000 */
[----:B------:R-:W0:Y:S04]  /*19e20*/  SHFL.BFLY PT, R7, R10, 0x1, 0x1f ;  /* 0x0c201f000a077f89 */ /* 0x000e2800000e0000 */
[----:B------:R-:W1:Y:S04]  /*19e30*/  SHFL.BFLY PT, R6, R11, 0x1, 0x1f ;  /* 0x0c201f000b067f89 */ /* 0x000e6800000e0000 */
[----:B------:R-:W3:Y:S04]  /*19e40*/  SHFL.BFLY PT, R8, R5, 0x1, 0x1f ;  /* 0x0c201f0005087f89 */ /* 0x000ee800000e0000 */
[----:B------:R-:W4:Y:S01]  /*19e50*/  SHFL.BFLY PT, R12, R4, 0x1, 0x1f ;  /* 0x0c201f00040c7f89 */ /* 0x000f2200000e0000 */
[----:B0-----:R-:W-:Y:S01]  /*19e60*/  FADD R7, R10, R7 ;  /* 0x000000070a077221 */ /* 0x001fe20000000000 */
[----:B-1----:R-:W-:Y:S01]  /*19e70*/  FADD R6, R11, R6 ;  /* 0x000000060b067221 */ /* 0x002fe20000000000 */
[----:B------:R-:W-:Y:S01]  /*19e80*/  BAR.SYNC.DEFER_BLOCKING 0x0 ;  /* 0x0000000000007b1d */ /* 0x000fe20000010000 */
[----:B---3--:R-:W-:Y:S01]  /*19e90*/  FADD R5, R5, R8 ;  /* 0x0000000805057221 */ /* 0x008fe20000000000 */
[----:B----4-:R-:W-:Y:S01]  /*19ea0*/  FADD R4, R4, R12 ;  /* 0x0000000c04047221 */ /* 0x010fe20000000000 */
[----:B------:R-:W-:-:S03]  /*19eb0*/  LOP3.LUT R24, R13, 0x10, RZ, 0xc0, !PT ;  /* 0x000000100d187812 */ /* 0x000fc600078ec0ff */
[----:B------:R-:W-:Y:S04]  /*19ec0*/  @!P0 STS [R25], R6 ;  /* 0x0000000619008388 */ /* 0x000fe80000000800 */
[----:B------:R-:W-:Y:S04]  /*19ed0*/  @!P0 STS [R26], R7 ;  /* 0x000000071a008388 */ /* 0x000fe80000000800 */
[----:B------:R-:W-:Y:S04]  /*19ee0*/  @!P0 STS [R27], R5 ;  /* 0x000000051b008388 */ /* 0x000fe80000000800 */
[----:B------:R-:W-:Y:S01]  /*19ef0*/  @!P0 STS [R28], R4 ;  /* 0x000000041c008388 */ /* 0x000fe20000000800 */
[----:B------:R-:W-:Y:S06]  /*19f00*/  BAR.SYNC.DEFER_BLOCKING 0x0 ;  /* 0x0000000000007b1d */ /* 0x000fec0000010000 */
[----:B------:R-:W0:Y:S04]  /*19f10*/  LDS R6, [R9] ;  /* 0x0000000009067984 */ /* 0x000e280000000800 */
[----:B0-----:R-:W0:Y:S02]  /*19f20*/  SHFL.BFLY PT, R4, R6, 0x2, 0x1f ;  /* 0x0c401f0006047f89 */ /* 0x001e2400000e0000 */
[----:B0-----:R-:W-:-:S05]  /*19f30*/  FADD R6, R6, R4 ;  /* 0x0000000406067221 */ /* 0x001fca0000000000 */
[----:B------:R-:W0:Y:S01]  /*19f40*/  SHFL.BFLY PT, R7, R6, 0x1, 0x1f ;  /* 0x0c201f0006077f89 */ /* 0x000e2200000e0000 */
[----:B------:R-:W-:Y:S02]  /*19f50*/  SHF.R.U32.HI R4, RZ, 0x1, R29 ;  /* 0x00000001ff047819 */ /* 0x000fe4000001161d */
[C---:B------:R-:W-:Y:S02]  /*19f60*/  LOP3.LUT R29, R13.reuse, 0x7, RZ, 0xc0, !PT ;  /* 0x000000070d1d7812 */ /* 0x040fe400078ec0ff */
[----:B------:R-:W-:-:S03]  /*19f70*/  SHF.L.U32 R5, R13, 0x7, RZ ;  /* 0x000000070d057819 */ /* 0x000fc600000006ff */
[----:B------:R-:W-:Y:S02]  /*19f80*/  IMAD.SHL.U32 R29, R29, 0x10, RZ ;  /* 0x000000101d1d7824 */ /* 0x000fe400078e00ff */
[----:B0-----:R-:W-:-:S05]  /*19f90*/  FADD R7, R6, R7 ;  /* 0x0000000706077221 */ /* 0x001fca0000000000 */
[----:B------:R-:W-:Y:S01]  /*19fa0*/  @!P0 STS [R9], R7 ;  /* 0x0000000709008388 */ /* 0x000fe20000000800 */
[----:B------:R-:W-:Y:S02]  /*19fb0*/  LEA R4, R24, R4, 0x2 ;  /* 0x0000000418047211 */ /* 0x000fe400078e10ff */
[----:B------:R-:W-:-:S04]  /*19fc0*/  LOP3.LUT R5, R29, 0x780, R5, 0xf8, !PT ;  /* 0x000007801d057812 */ /* 0x000fc800078ef805 */
[----:B------:R-:W-:Y:S01]  /*19fd0*/  LOP3.LUT R2, R5, R4, RZ, 0x3c, !PT ;  /* 0x0000000405027212 */ /* 0x000fe200078e3cff */
[----:B--2---:R-:W-:-:S04]  /*19fe0*/  IMAD.WIDE R4, R0, 0x2, R22 ;  /* 0x0000000200047825 */ /* 0x004fc800078e0216 */
[----:B------:R0:W-:Y:S01]  /*19ff0*/  STL [R1+0x61c], R2 ;  /* 0x00061c0201007387 */ /* 0x0001e20000100800 */
[----:B------:R-:W-:Y:S01]  /*1a000*/  BAR.SYNC.DEFER_BLOCKING 0x0 ;  /* 0x0000000000007b1d */ /* 0x000fe20000010000 */
[----:B------:R-:W-:Y:S02]  /*1a010*/  LOP3.LUT R8, R13, 0x3f, RZ, 0xc0, !PT ;  /* 0x0000003f0d087812 */ /* 0x000fe400078ec0ff */
[----:B------:R-:W-:-:S03]  /*1a020*/  SHF.R.S32.HI R10, RZ, 0x6, R13 ;  /* 0x00000006ff0a7819 */ /* 0x000fc6000001140d */
[----:B------:R-:W2:Y:S04]  /*1a030*/  LDL.64 R28, [R1+0x14e0] ;  /* 0x0014e000011c7983 */ /* 0x000ea80000100a00 */
[----:B------:R-:W3:Y:S04]  /*1a040*/  LDL.64 R26, [R1+0x14d0] ;  /* 0x0014d000011a7983 */ /* 0x000ee80000100a00 */
[----:B------:R-:W4:Y:S04]  /*1a050*/  LDL.64 R24, [R1+0x14c8] ;  /* 0x0014c80001187983 */ /* 0x000f280000100a00 */
[----:B------:R-:W4:Y:S04]  /*1a060*/  LDL.64 R22, [R1+0x14c0] ;  /* 0x0014c00001167983 */ /* 0x000f280000100a00 */
[----:B0-----:R-:W2:Y:S01]  /*1a070*/  LDG.E.U16 R2, desc[UR10][R4.64] ;  /* 0x0000000a04027981 */ /* 0x001ea2000c1e1500 */
[----:B------:R-:W-:Y:S01]  /*1a080*/  IMAD.SHL.U32 R8, R8, 0x2, RZ ;  /* 0x0000000208087824 */ /* 0x000fe200078e00ff */
[----:B------:R-:W-:-:S04]  /*1a090*/  SGXT R10, R10, 0x1 ;  /* 0x000000010a0a781a */ /* 0x000fc80000000200 */
[----:B------:R-:W-:Y:S01]  /*1a0a0*/  LOP3.LUT R6, R8, 0x90, R10, 0x78, !PT ;  /* 0x0000009008067812 */ /* 0x000fe200078e780a */
[C---:B------:R-:W-:Y:S02]  /*1a0b0*/  IMAD.WIDE R8, R0.reuse, 0x2, R14 ;  /* 0x0000000200087825 */ /* 0x040fe400078e020e */
[----:B------:R-:W3:Y:S02]  /*1a0c0*/  LDL.64 R14, [R1+0x14d8] ;  /* 0x0014d800010e7983 */ /* 0x000ee40000100a00 */
[C---:B------:R-:W-:Y:S02]  /*1a0d0*/  IMAD.WIDE R10, R0.reuse, 0x2, R18 ;  /* 0x00000002000a7825 */ /* 0x040fe400078e0212 */
[----:B------:R-:W4:Y:S04]  /*1a0e0*/  LDG.E.U16 R21, desc[UR10][R8.64] ;  /* 0x0000000a08157981 */ /* 0x000f28000c1e1500 */
[----:B------:R-:W3:Y:S04]  /*1a0f0*/  LDL.64 R4, [R1+0x14f8] ;  /* 0x0014f80001047983 */ /* 0x000ee80000100a00 */
[----:B------:R-:W4:Y:S04]  /*1a100*/  LDG.E.U16 R7, desc[UR10][R10.64] ;  /* 0x0000000a0a077981 */ /* 0x000f28000c1e1500 */
[----:B------:R-:W4:Y:S01]  /*1a110*/  LDL.64 R8, [R1+0x14f0] ;  /* 0x0014f00001087983 */ /* 0x000f220000100a00 */
[----:B------:R-:W-:-:S03]  /*1a120*/  IMAD.WIDE R12, R0, 0x2, R16 ;  /* 0x00000002000c7825 */ /* 0x000fc600078e0210 */
[----:B------:R-:W4:Y:S04]  /*1a130*/  LDL.64 R18, [R1+0x14b8] ;  /* 0x0014b80001127983 */ /* 0x000f280000100a00 */
[----:B------:R-:W4:Y:S04]  /*1a140*/  LDL.64 R10, [R1+0x14e8] ;  /* 0x0014e800010a7983 */ /* 0x000f280000100a00 */
[----:B------:R-:W4:Y:S04]  /*1a150*/  LDL.64 R16, [R1+0x14b0] ;  /* 0x0014b00001107983 */ /* 0x000f280000100a00 */
[----:B--2---:R0:W-:Y:S04]  /*1a160*/  STL [R1+0x60c], R2 ;  /* 0x00060c0201007387 */ /* 0x0041e80000100800 */
[----:B0-----:R0:W2:Y:S01]  /*1a170*/  LDG.E.U16 R2, desc[UR10][R12.64] ;  /* 0x0000000a0c027981 */ /* 0x0010a2000c1e1500 */
[----:B---3--:R-:W-:-:S03]  /*1a180*/  IMAD.WIDE R4, R0, 0x2, R4 ;  /* 0x0000000200047825 */ /* 0x008fc600078e0204 */
[----:B----4-:R1:W-:Y:S01]  /*1a190*/  STL [R1+0x614], R21 ;  /* 0x0006141501007387 */ /* 0x0103e20000100800 */
[----:B0-----:R-:W-:-:S03]  /*1a1a0*/  IMAD.WIDE R12, R0, 0x2, R28 ;  /* 0x00000002000c7825 */ /* 0x001fc600078e021c */
[----:B------:R0:W3:Y:S01]  /*1a1b0*/  LDG.E.U16 R28, desc[UR10][R4.64] ;  /* 0x0000000a041c7981 */ /* 0x0000e2000c1e1500 */
[----:B------:R-:W-:-:S05]  /*1a1c0*/  IMAD.WIDE R8, R0, 0x2, R8 ;  /* 0x0000000200087825 */ /* 0x000fca00078e0208 */
[----:B------:R4:W3:Y:S01]  /*1a1d0*/  LDG.E.U16 R29, desc[UR10][R8.64] ;  /* 0x0000000a081d7981 */ /* 0x0008e2000c1e1500 */
[----:B------:R-:W-:-:S05]  /*1a1e0*/  IMAD.WIDE R10, R0, 0x2, R10 ;  /* 0x00000002000a7825 */ /* 0x000fca00078e020a */
[----:B-1----:R-:W3:Y:S04]  /*1a1f0*/  LDG.E.U16 R21, desc[UR10][R10.64] ;  /* 0x0000000a0a157981 */ /* 0x002ee8000c1e1500 */
[----:B------:R1:W-:Y:S04]  /*1a200*/  STL [R1+0x618], R7 ;  /* 0x0006180701007387 */ /* 0x0003e80000100800 */
[----:B-1----:R-:W3:Y:S01]  /*1a210*/  LDG.E.U16 R7, desc[UR10][R12.64] ;  /* 0x0000000a0c077981 */ /* 0x002ee2000c1e1500 */
[----:B------:R-:W-:-:S03]  /*1a220*/  IMAD.WIDE R14, R0, 0x2, R14 ;  /* 0x00000002000e7825 */ /* 0x000fc600078e020e */
[----:B--2---:R1:W-:Y:S04]  /*1a230*/  STL [R1+0x610], R2 ;  /* 0x0006100201007387 */ /* 0x0043e80000100800 */
[----:B-1----:R1:W2:Y:S01]  /*1a240*/  LDG.E.U16 R2, desc[UR10][R14.64] ;  /* 0x0000000a0e027981 */ /* 0x0022a2000c1e1500 */
[----:B0-----:R-:W-:-:S04]  /*1a250*/  IMAD.WIDE R4, R0, 0x2, R26 ;  /* 0x0000000200047825 */ /* 0x001fc800078e021a */
[C---:B----4-:R-:W-:Y:S01]  /*1a260*/  IMAD.WIDE R8, R0.reuse, 0x2, R24 ;  /* 0x0000000200087825 */ /* 0x050fe200078e0218 */
[----:B---3--:R-:W-:Y:S03]  /*1a270*/  STL [R1+0x604], R29 ;  /* 0x0006041d01007387 */ /* 0x008fe60000100800 */
[C---:B-1----:R-:W-:Y:S01]  /*1a280*/  IMAD.WIDE R14, R0.reuse, 0x2, R16 ;  /* 0x00000002000e7825 */ /* 0x042fe200078e0210 */
[----:B------:R0:W-:Y:S04]  /*1a290*/  STL [R1+0x5fc], R28 ;  /* 0x0005fc1c01007387 */ /* 0x0001e80000100800 */
[----:B------:R-:W3:Y:S01]  /*1a2a0*/  LDG.E.U16 R17, desc[UR10][R4.64] ;  /* 0x0000000a04117981 */ /* 0x000ee2000c1e1500 */
[----:B------:R-:W-:-:S03]  /*1a2b0*/  IMAD.WIDE R10, R0, 0x2, R22 ;  /* 0x00000002000a7825 */ /* 0x000fc600078e0216 */
[----:B0-----:R-:W4:Y:S04]  /*1a2c0*/  LDL.64 R28, [R1+0x1488] ;  /* 0x00148800011c7983 */ /* 0x001f280000100a00 */
[----:B------:R-:W4:Y:S04]  /*1a2d0*/  LDL.64 R4, [R1+0x14a8] ;  /* 0x0014a80001047983 */ /* 0x000f280000100a00 */
[----:B------:R0:W-:Y:S04]  /*1a2e0*/  STL [R1+0x608], R21 ;  /* 0x0006081501007387 */ /* 0x0001e80000100800 */
[----:B0-----:R-:W4:Y:S04]  /*1a2f0*/  LDG.E.U16 R21, desc[UR10][R8.64] ;  /* 0x0000000a08157981 */ /* 0x001f28000c1e1500 */
[----:B------:R-:W4:Y:S04]  /*1a300*/  LDL.64 R8, [R1+0x14a0] ;  /* 0x0014a00001087983 */ /* 0x000f280000100a00 */
[----:B------:R0:W-:Y:S01]  /*1a310*/  STL [R1+0x600], R7 ;  /* 0x0006000701007387 */ /* 0x0001e20000100800 */
[----:B------:R-:W-:-:S03]  /*1a320*/  IMAD.WIDE R12, R0, 0x2, R18 ;  /* 0x00000002000c7825 */ /* 0x000fc600078e0212 */
[----:B------:R-:W4:Y:S04]  /*1a330*/  LDL.64 R26, [R1+0x1480] ;  /* 0x00148000011a7983 */ /* 0x000f280000100a00 */
[----:B------:R-:W4:Y:S04]  /*1a340*/  LDL.64 R24, [R1+0x1478] ;  /* 0x0014780001187983 */ /* 0x000f280000100a00 */
[----:B0-----:R-:W4:Y:S04]  /*1a350*/  LDG.E.U16 R7, desc[UR10][R10.64] ;  /* 0x0000000a0a077981 */ /* 0x001f28000c1e1500 */
[----:B------:R-:W4:Y:S04]  /*1a360*/  LDL.64 R22, [R1+0x1470] ;  /* 0x0014700001167983 */ /* 0x000f280000100a00 */
[----:B------:R-:W4:Y:S04]  /*1a370*/  LDL.64 R10, [R1+0x1498] ;  /* 0x00149800010a7983 */ /* 0x000f280000100a00 */
[----:B--2---:R0:W-:Y:S04]  /*1a380*/  STL [R1+0x5f8], R2 ;  /* 0x0005f80201007387 */ /* 0x0041e80000100800 */
[----:B------:R-:W2:Y:S04]  /*1a390*/  LDL.64 R18, [R1+0x1468] ;  /* 0x0014680001127983 */ /* 0x000ea80000100a00 */
[----:B0-----:R-:W2:Y:S04]  /*1a3a0*/  LDG.E.U16 R2, desc[UR10][R12.64] ;  /* 0x0000000a0c027981 */ /* 0x001ea8000c1e1500 */
[----:B------:R-:W2:Y:S04]  /*1a3b0*/  LDL.64 R12, [R1+0x1490] ;  /* 0x00149000010c7983 */ /* 0x000ea80000100a00 */
[----:B---3--:R0:W-:Y:S04]  /*1a3c0*/  STL [R1+0x5f0], R17 ;  /* 0x0005f01101007387 */ /* 0x0081e80000100800 */
[----:B0-----:R-:W3:Y:S01]  /*1a3d0*/  LDL.64 R16, [R1+0x1460] ;  /* 0x0014600001107983 */ /* 0x001ee20000100a00 */
[----:B----4-:R-:W-:-:S03]  /*1a3e0*/  IMAD.WIDE R4, R0, 0x2, R4 ;  /* 0x0000000200047825 */ /* 0x010fc600078e0204 */
[----:B------:R0:W-:Y:S04]  /*1a3f0*/  STL [R1+0x5f4], R21 ;  /* 0x0005f41501007387 */ /* 0x0001e80000100800 */
[----:B0-----:R0:W4:Y:S01]  /*1a400*/  LDG.E.U16 R21, desc[UR10][R14.64] ;  /* 0x0000000a0e157981 */ /* 0x001122000c1e1500 */
[----:B------:R-:W-:-:S04]  /*1a410*/  IMAD.WIDE R8, R0, 0x2, R8 ;  /* 0x0000000200087825 */ /* 0x000fc800078e0208 */
[C---:B0-----:R-:W-:Y:S02]  /*1a420*/  IMAD.WIDE R14, R0.reuse, 0x2, R28 ;  /* 0x00000002000e7825 */ /* 0x041fe400078e021c */
[----:B------:R-:W3:Y:S04]  /*1a430*/  LDG.E.U16 R29, desc[UR10][R8.64] ;  /* 0x0000000a081d7981 */ /* 0x000ee8000c1e1500 */
[----:B------:R0:W3:Y:S04]  /*1a440*/  LDG.E.U16 R28, desc[UR10][R4.64] ;  /* 0x0000000a041c7981 */ /* 0x0000e8000c1e1500 */
[----:B------:R1:W-:Y:S01]  /*1a450*/  STL [R1+0x5ec], R7 ;  /* 0x0005ec0701007387 */ /* 0x0003e20000100800 */
[----:B------:R-:W-:-:S05]  /*1a460*/  IMAD.WIDE R10, R0, 0x2, R10 ;  /* 0x00000002000a7825 */ /* 0x000fca00078e020a */
[----:B-1----:R-:W3:Y:S04]  /*1a470*/  LDG.E.U16 R7, desc[UR10][R10.64] ;  /* 0x0000000a0a077981 */ /* 0x002ee8000c1e1500 */
[----:B--2---:R1:W-:Y:S01]  /*1a480*/  STL [R1+0x5e8], R2 ;  /* 0x0005e80201007387 */ /* 0x0043e20000100800 */
[----:B------:R-:W-:-:S05]  /*1a490*/  IMAD.WIDE R12, R0, 0x2, R12 ;  /* 0x00000002000c7825 */ /* 0x000fca00078e020c */
[----:B-1----:R-:W2:Y:S01]  /*1a4a0*/  LDG.E.U16 R2, desc[UR10][R12.64] ;  /* 0x0000000a0c027981 */ /* 0x002ea2000c1e1500 */
[----:B0-----:R-:W-:-:S04]  /*1a4b0*/  IMAD.WIDE R4, R0, 0x2, R26 ;  /* 0x0000000200047825 */ /* 0x001fc800078e021a */
[C---:B------:R-:W-:Y:S01]  /*1a4c0*/  IMAD.WIDE R8, R0.reuse, 0x2, R24 ;  /* 0x0000000200087825 */ /* 0x040fe200078e0218 */
[----:B----4-:R0:W-:Y:S04]  /*1a4d0*/  STL [R1+0x5e0], R21 ;  /* 0x0005e01501007387 */ /* 0x0101e80000100800 */
[----:B0-----:R0:W4:Y:S04]  /*1a4e0*/  LDG.E.U16 R21, desc[UR10][R14.64] ;  /* 0x0000000a0e157981 */ /* 0x001128000c1e1500 */
[----:B---3--:R-:W-:Y:S04]  /*1a4f0*/  STL [R1+0x5dc], R29 ;  /* 0x0005dc1d01007387 */ /* 0x008fe80000100800 */
[----:B------:R1:W-:Y:S01]  /*1a500*/  STL [R1+0x5e4], R28 ;  /* 0x0005e41c01007387 */ /* 0x0003e20000100800 */
[----:B0-----:R-:W-:-:S03]  /*1a510*/  IMAD.WIDE R14, R0, 0x2, R16 ;  /* 0x00000002000e7825 */ /* 0x001fc600078e0210 */
[----:B------:R-:W3:Y:S04]  /*1a520*/  LDG.E.U16 R17, desc[UR10][R4.64] ;  /* 0x0000000a04117981 */ /* 0x000ee8000c1e1500 */
[----:B-1----:R-:W3:Y:S04]  /*1a530*/  LDL.64 R28, [R1+0x1438] ;  /* 0x00143800011c7983 */ /* 0x002ee80000100a00 */
[----:B------:R-:W3:Y:S04]  /*1a540*/  LDL.64 R4, [R1+0x1458] ;  /* 0x0014580001047983 */ /* 0x000ee80000100a00 */
[----:B------:R0:W-:Y:S04]  /*1a550*/  STL [R1+0x5d8], R7 ;  /* 0x0005d80701007387 */ /* 0x0001e80000100800 */
[----:B0-----:R-:W3:Y:S01]  /*1a560*/  LDG.E.U16 R7, desc[UR10][R8.64] ;  /* 0x0000000a08077981 */ /* 0x001ee2000c1e1500 */
[----:B------:R-:W-:-:S03]  /*1a570*/  IMAD.WIDE R10, R0, 0x2, R22 ;  /* 0x00000002000a7825 */ /* 0x000fc600078e0216 */
[----:B------:R-:W3:Y:S04]  /*1a580*/  LDL.64 R8, [R1+0x1450] ;  /* 0x0014500001087983 */ /* 0x000ee80000100a00 */
[----:B--2---:R0:W-:Y:S01]  /*1a590*/  STL [R1+0x5d0], R2 ;  /* 0x0005d00201007387 */ /* 0x0041e20000100800 */
[----:B------:R-:W-:-:S03]  /*1a5a0*/  IMAD.WIDE R12, R0, 0x2, R18 ;  /* 0x00000002000c7825 */ /* 0x000fc600078e0212 */
[----:B------:R-:W2:Y:S04]  /*1a5b0*/  LDL.64 R26, [R1+0x1430] ;  /* 0x00143000011a7983 */ /* 0x000ea80000100a00 */
[----:B------:R-:W2:Y:S04]  /*1a5c0*/  LDL.64 R24, [R1+0x1428] ;  /* 0x0014280001187983 */ /* 0x000ea80000100a00 */
[----:B0-----:R-:W2:Y:S04]  /*1a5d0*/  LDG.E.U16 R2, desc[UR10][R10.64] ;  /* 0x0000000a0a027981 */ /* 0x001ea8000c1e1500 */
[----:B------:R-:W2:Y:S04]  /*1a5e0*/  LDL.64 R22, [R1+0x1420] ;  /* 0x0014200001167983 */ /* 0x000ea80000100a00 */
[----:B------:R-:W2:Y:S04]  /*1a5f0*/  LDL.64 R10, [R1+0x1448] ;  /* 0x00144800010a7983 */ /* 0x000ea80000100a00 */
[----:B----4-:R0:W-:Y:S04]  /*1a600*/  STL [R1+0x5d4], R21 ;  /* 0x0005d41501007387 */ /* 0x0101e80000100800 */
[----:B------:R-:W4:Y:S04]  /*1a610*/  LDL.64 R18, [R1+0x1418] ;  /* 0x0014180001127983 */ /* 0x000f280000100a00 */
[----:B0-----:R-:W4:Y:S04]  /*1a620*/  LDG.E.U16 R21, desc[UR10][R12.64] ;  /* 0x0000000a0c157981 */ /* 0x001f28000c1e1500 */
[----:B------:R-:W4:Y:S04]  /*1a630*/  LDL.64 R12, [R1+0x1440] ;  /* 0x00144000010c7983 */ /* 0x000f280000100a00 */
[----:B---3--:R0:W-:Y:S04]  /*1a640*/  STL [R1+0x5cc], R17 ;  /* 0x0005cc1101007387 */ /* 0x0081e80000100800 */
[----:B0-----:R-:W3:Y:S04]  /*1a650*/  LDL.64 R16, [R1+0x1410] ;  /* 0x0014100001107983 */ /* 0x001ee80000100a00 */
[----:B------:R0:W-:Y:S04]  /*1a660*/  STL [R1+0x5c8], R7 ;  /* 0x0005c80701007387 */ /* 0x0001e80000100800 */
[----:B0-----:R0:W3:Y:S01]  /*1a670*/  LDG.E.U16 R7, desc[UR10][R14.64] ;  /* 0x0000000a0e077981 */ /* 0x0010e2000c1e1500 */
[----:B------:R-:W-:-:S04]  /*1a680*/  IMAD.WIDE R8, R0, 0x2, R8 ;  /* 0x0000000200087825 */ /* 0x000fc800078e0208 */
[----:B------:R-:W-:-:S04]  /*1a690*/  IMAD.WIDE R4, R0, 0x2, R4 ;  /* 0x0000000200047825 */ /* 0x000fc800078e0204 */
[C---:B0-----:R-:W-:Y:S02]  /*1a6a0*/  IMAD.WIDE R14, R0.reuse, 0x2, R28 ;  /* 0x00000002000e7825 */ /* 0x041fe400078e021c */
[----:B------:R-:W3:Y:S04]  /*1a6b0*/  LDG.E.U16 R29, desc[UR10][R8.64] ;  /* 0x0000000a081d7981 */ /* 0x000ee8000c1e1500 */
[----:B------:R0:W3:Y:S04]  /*1a6c0*/  LDG.E.U16 R28, desc[UR10][R4.64] ;  /* 0x0000000a041c7981 */ /* 0x0000e8000c1e1500 */
[----:B--2---:R1:W-:Y:S01]  /*1a6d0*/  STL [R1+0x5c0], R2 ;  /* 0x0005c00201007387 */ /* 0x0043e20000100800 */
[----:B------:R-:W-:-:S05]  /*1a6e0*/  IMAD.WIDE R10, R0, 0x2, R10 ;  /* 0x00000002000a7825 */ /* 0x000fca00078e020a */
[----:B-1----:R-:W2:Y:S04]  /*1a6f0*/  LDG.E.U16 R2, desc[UR10][R10.64] ;  /* 0x0000000a0a027981 */ /* 0x002ea8000c1e1500 */
[----:B----4-:R1:W-:Y:S01]  /*1a700*/  STL [R1+0x5c4], R21 ;  /* 0x0005c41501007387 */ /* 0x0103e20000100800 */
[----:B------:R-:W-:-:S05]  /*1a710*/  IMAD.WIDE R12, R0, 0x2, R12 ;  /* 0x00000002000c7825 */ /* 0x000fca00078e020c */
[----:B-1----:R-:W4:Y:S01]  /*1a720*/  LDG.E.U16 R21, desc[UR10][R12.64] ;  /* 0x0000000a0c157981 */ /* 0x002f22000c1e1500 */
[----:B0-----:R-:W-:-:S04]  /*1a730*/  IMAD.WIDE R4, R0, 0x2, R26 ;  /* 0x0000000200047825 */ /* 0x001fc800078e021a */
[C---:B------:R-:W-:Y:S01]  /*1a740*/  IMAD.WIDE R8, R0.reuse, 0x2, R24 ;  /* 0x0000000200087825 */ /* 0x040fe200078e0218 */
[----:B---3--:R0:W-:Y:S04]  /*1a750*/  STL [R1+0x5bc], R7 ;  /* 0x0005bc0701007387 */ /* 0x0081e80000100800 */
[----:B0-----:R0:W3:Y:S04]  /*1a760*/  LDG.E.U16 R7, desc[UR10][R14.64] ;  /* 0x0000000a0e077981 */ /* 0x0010e8000c1e1500 */
[----:B------:R-:W-:Y:S04]  /*1a770*/  STL [R1+0x5b0], R29 ;  /* 0x0005b01d01007387 */ /* 0x000fe80000100800 */
[----:B------:R1:W-:Y:S01]  /*1a780*/  STL [R1+0x5b8], R28 ;  /* 0x0005b81c01007387 */ /* 0x0003e20000100800 */
[----:B0-----:R-:W-:-:S03]  /*1a790*/  IMAD.WIDE R14, R0, 0x2, R16 ;  /* 0x00000002000e7825 */ /* 0x001fc600078e0210 */
[----:B------:R-:W3:Y:S04]  /*1a7a0*/  LDG.E.U16 R17, desc[UR10][R4.64] ;  /* 0x0000000a04117981 */ /* 0x000ee8000c1e1500 */
[----:B-1----:R-:W3:Y:S04]  /*1a7b0*/  LDL.64 R28, [R1+0x13e8] ;  /* 0x0013e800011c7983 */ /* 0x002ee80000100a00 */
[----:B------:R-:W3:Y:S04]  /*1a7c0*/  LDL.64 R4, [R1+0x1408] ;  /* 0x0014080001047983 */ /* 0x000ee80000100a00 */
[----:B--2---:R0:W-:Y:S04]  /*1a7d0*/  STL [R1+0x5b4], R2 ;  /* 0x0005b40201007387 */ /* 0x0041e80000100800 */
[----:B0-----:R-:W2:Y:S01]  /*1a7e0*/  LDG.E.U16 R2, desc[UR10][R8.64] ;  /* 0x0000000a08027981 */ /* 0x001ea2000c1e1500 */
[----:B------:R-:W-:-:S04]  /*1a7f0*/  IMAD.WIDE R10, R0, 0x2, R22 ;  /* 0x00000002000a7825 */ /* 0x000fc800078e0216 */
[C---:B------:R-:W-:Y:S01]  /*1a800*/  IMAD.WIDE R12, R0.reuse, 0x2, R18 ;  /* 0x00000002000c7825 */ /* 0x040fe200078e0212 */
[----:B------:R-:W2:Y:S04]  /*1a810*/  LDL.64 R8, [R1+0x1400] ;  /* 0x0014000001087983 */ /* 0x000ea80000100a00 */
[----:B----4-:R0:W-:Y:S04]  /*1a820*/  STL [R1+0x5ac], R21 ;  /* 0x0005ac1501007387 */ /* 0x0101e80000100800 */
[----:B------:R-:W4:Y:S04]  /*1a830*/  LDL.64 R26, [R1+0x13e0] ;  /* 0x0013e000011a7983 */ /* 0x000f280000100a00 */
[----:B------:R-:W4:Y:S04]  /*1a840*/  LDL.64 R24, [R1+0x13d8] ;  /* 0x0013d80001187983 */ /* 0x000f280000100a00 */
[----:B0-----:R-:W4:Y:S04]  /*1a850*/  LDG.E.U16 R21, desc[UR10][R10.64] ;  /* 0x0000000a0a157981 */ /* 0x001f28000c1e1500 */
[----:B------:R-:W4:Y:S04]  /*1a860*/  LDL.64 R22, [R1+0x13d0] ;  /* 0x0013d00001167983 */ /* 0x000f280000100a00 */
[----:B------:R-:W4:Y:S04]  /*1a870*/  LDL.64 R10, [R1+0x13f8] ;  /* 0x0013f800010a7983 */ /* 0x000f280000100a00 */
[----:B---3--:R0:W-:Y:S04]  /*1a880*/  STL [R1+0x5a8], R7 ;  /* 0x0005a80701007387 */ /* 0x0081e80000100800 */
[----:B------:R-:W3:Y:S04]  /*1a890*/  LDL.64 R18, [R1+0x13c8] ;  /* 0x0013c80001127983 */ /* 0x000ee80000100a00 */
[----:B0-----:R-:W3:Y:S04]  /*1a8a0*/  LDG.E.U16 R7, desc[UR10][R12.64] ;  /* 0x0000000a0c077981 */ /* 0x001ee8000c1e1500 */
[----:B------:R-:W3:Y:S04]  /*1a8b0*/  LDL.64 R12, [R1+0x13f0] ;  /* 0x0013f000010c7983 */ /* 0x000ee80000100a00 */
[----:B------:R0:W-:Y:S04]  /*1a8c0*/  STL [R1+0x5a0], R17 ;  /* 0x0005a01101007387 */ /* 0x0001e80000100800 */
[----:B0-----:R-:W3:Y:S04]  /*1a8d0*/  LDL.64 R16, [R1+0x13c0] ;  /* 0x0013c00001107983 */ /* 0x001ee80000100a00 */
[----:B--2---:R0:W-:Y:S04]  /*1a8e0*/  STL [R1+0x5a4], R2 ;  /* 0x0005a40201007387 */ /* 0x0041e80000100800 */
[----:B0-----:R0:W2:Y:S01]  /*1a8f0*/  LDG.E.U16 R2, desc[UR10][R14.64] ;  /* 0x0000000a0e027981 */ /* 0x0010a2000c1e1500 */
[----:B------:R-:W-:-:S04]  /*1a900*/  IMAD.WIDE R8, R0, 0x2, R8 ;  /* 0x0000000200087825 */ /* 0x000fc800078e0208 */
[----:B------:R-:W-:-:S04]  /*1a910*/  IMAD.WIDE R4, R0, 0x2, R4 ;  /* 0x0000000200047825 */ /* 0x000fc800078e0204 */
[C---:B0-----:R-:W-:Y:S02]  /*1a920*/  IMAD.WIDE R14, R0.reuse, 0x2, R28 ;  /* 0x00000002000e7825 */ /* 0x041fe400078e021c */
[----:B------:R-:W2:Y:S04]  /*1a930*/  LDG.E.U16 R29, desc[UR10][R8.64] ;  /* 0x0000000a081d7981 */ /* 0x000ea8000c1e1500 */
[----:B------:R0:W2:Y:S04]  /*1a940*/  LDG.E.U16 R28, desc[UR10][R4.64] ;  /* 0x0000000a041c7981 */ /* 0x0000a8000c1e1500 */
[----:B----4-:R1:W-:Y:S01]  /*1a950*/  STL [R1+0x59c], R21 ;  /* 0x00059c1501007387 */ /* 0x0103e20000100800 */
[----:B------:R-:W-:-:S05]  /*1a960*/  IMAD.WIDE R10, R0, 0x2, R10 ;  /* 0x00000002000a7825 */ /* 0x000fca00078e020a */
[----:B-1----:R-:W4:Y:S04]  /*1a970*/  LDG.E.U16 R21, desc[UR10][R10.64] ;  /* 0x0000000a0a157981 */ /* 0x002f28000c1e1500 */
[----:B---3--:R1:W-:Y:S01]  /*1a980*/  STL [R1+0x598], R7 ;  /* 0x0005980701007387 */ /* 0x0083e20000100800 */
[----:B------:R-:W-:-:S05]  /*1a990*/  IMAD.WIDE R12, R0, 0x2, R12 ;  /* 0x00000002000c7825 */ /* 0x000fca00078e020c */
[----:B-1----:R-:W3:Y:S04]  /*1a9a0*/  LDG.E.U16 R7, desc[UR10][R12.64] ;  /* 0x0000000a0c077981 */ /* 0x002ee8000c1e1500 */
[----:B--2---:R1:W-:Y:S04]  /*1a9b0*/  STL [R1+0x590], R2 ;  /* 0x0005900201007387 */ /* 0x0043e80000100800 */
[----:B-1----:R1:W2:Y:S01]  /*1a9c0*/  LDG.E.U16 R2, desc[UR10][R14.64] ;  /* 0x0000000a0e027981 */ /* 0x0022a2000c1e1500 */
[----:B0-----:R-:W-:-:S03]  /*1a9d0*/  IMAD.WIDE R4, R0, 0x2, R26 ;  /* 0x0000000200047825 */ /* 0x001fc600078e021a */
[----:B------:R-:W-:Y:S01]  /*1a9e0*/  STL [R1+0x58c], R29 ;  /* 0x00058c1d01007387 */ /* 0x000fe20000100800 */
[----:B------:R-:W-:-:S03]  /*1a9f0*/  IMAD.WIDE R8, R0, 0x2, R24 ;  /* 0x0000000200087825 */ /* 0x000fc600078e0218 */
[----:B------:R0:W-:Y:S01]  /*1aa00*/  STL [R1+0x594], R28 ;  /* 0x0005941c01007387 */ /* 0x0001e20000100800 */
[----:B-1----:R-:W-:-:S03]  /*1aa10*/  IMAD.WIDE R14, R0, 0x2, R16 ;  /* 0x00000002000e7825 */ /* 0x002fc600078e0210 */
[----:B------:R-:W2:Y:S01]  /*1aa20*/  LDG.E.U16 R17, desc[UR10][R4.64] ;  /* 0x0000000a04117981 */ /* 0x000ea2000c1e1500 */
[----:B------:R-:W-:-:S03]  /*1aa30*/  IMAD.WIDE R10, R0, 0x2, R22 ;  /* 0x00000002000a7825 */ /* 0x000fc600078e0216 */
[----:B0-----:R-:W2:Y:S04]  /*1aa40*/  LDL.64 R28, [R1+0x1398] ;  /* 0x00139800011c7983 */ /* 0x001ea80000100a00 */
[----:B------:R-:W2:Y:S04]  /*1aa50*/  LDL.64 R4, [R1+0x13b8] ;  /* 0x0013b80001047983 */ /* 0x000ea80000100a00 */
[----:B----4-:R0:W-:Y:S04]  /*1aa60*/  STL [R1+0x588], R21 ;  /* 0x0005881501007387 */ /* 0x0101e80000100800 */
[----:B0-----:R-:W4:Y:S04]  /*1aa70*/  LDG.E.U16 R21, desc[UR10][R8.64] ;  /* 0x0000000a08157981 */ /* 0x001f28000c1e1500 */
[----:B------:R-:W4:Y:S04]  /*1aa80*/  LDL.64 R8, [R1+0x13b0] ;  /* 0x0013b00001087983 */ /* 0x000f280000100a00 */
[----:B---3--:R0:W-:Y:S01]  /*1aa90*/  STL [R1+0x580], R7 ;  /* 0x0005800701007387 */ /* 0x0081e20000100800 */
[----:B------:R-:W-:-:S03]  /*1aaa0*/  IMAD.WIDE R12, R0, 0x2, R18 ;  /* 0x00000002000c7825 */ /* 0x000fc600078e0212 */
[----:B------:R-:W3:Y:S04]  /*1aab0*/  LDL.64 R26, [R1+0x1390] ;  /* 0x00139000011a7983 */ /* 0x000ee80000100a00 */
[----:B------:R-:W3:Y:S04]  /*1aac0*/  LDL.64 R24, [R1+0x1388] ;  /* 0x0013880001187983 */ /* 0x000ee80000100a00 */
[----:B0-----:R-:W3:Y:S04]  /*1aad0*/  LDG.E.U16 R7, desc[UR10][R10.64] ;  /* 0x0000000a0a077981 */ /* 0x001ee8000c1e1500 */
[----:B------:R-:W3:Y:S04]  /*1aae0*/  LDL.64 R22, [R1+0x1380] ;  /* 0x0013800001167983 */ /* 0x000ee80000100a00 */
[----:B------:R-:W3:Y:S04]  /*1aaf0*/  LDL.64 R10, [R1+0x13a8] ;  /* 0x0013a800010a7983 */ /* 0x000ee80000100a00 */
[----:B--2---:R0:W-:Y:S04]  /*1ab00*/  STL [R1+0x584], R2 ;  /* 0x0005840201007387 */ /* 0x0041e80000100800 */
[----:B------:R-:W2:Y:S04]  /*1ab10*/  LDL.64 R18, [R1+0x1378] ;  /* 0x0013780001127983 */ /* 0x000ea80000100a00 */
[----:B0-----:R-:W2:Y:S04]  /*1ab20*/  LDG.E.U16 R2, desc[UR10][R12.64] ;  /* 0x0000000a0c027981 */ /* 0x001ea8000c1e1500 */
[----:B------:R-:W2:Y:S04]  /*1ab30*/  LDL.64 R12, [R1+0x13a0] ;  /* 0x0013a000010c7983 */ /* 0x000ea80000100a00 */
[----:B------:R0:W-:Y:S01]  /*1ab40*/  STL [R1+0x57c], R17 ;  /* 0x00057c1101007387 */ /* 0x0001e20000100800 */
[----:B------:R-:W-:-:S03]  /*1ab50*/  IMAD.WIDE R4, R0, 0x2, R4 ;  /* 0x0000000200047825 */ /* 0x000fc600078e0204 */
[----:B0-----:R-:W2:Y:S04]  /*1ab60*/  LDL.64 R16, [R1+0x1370] ;  /* 0x0013700001107983 */ /* 0x001ea80000100a00 */
[----:B----4-:R0:W-:Y:S04]  /*1ab70*/  STL [R1+0x578], R21 ;  /* 0x0005781501007387 */ /* 0x0101e80000100800 */
[----:B0-----:R0:W4:Y:S01]  /*1ab80*/  LDG.E.U16 R21, desc[UR10][R14.64] ;  /* 0x0000000a0e157981 */ /* 0x001122000c1e1500 */
[----:B------:R-:W-:-:S04]  /*1ab90*/  IMAD.WIDE R8, R0, 0x2, R8 ;  /* 0x0000000200087825 */ /* 0x000fc800078e0208 */
[C---:B0-----:R-:W-:Y:S02]  /*1aba0*/  IMAD.WIDE R14, R0.reuse, 0x2, R28 ;  /* 0x00000002000e7825 */ /* 0x041fe400078e021c */
[----:B------:R-:W4:Y:S04]  /*1abb0*/  LDG.E.U16 R29, desc[UR10][R8.64] ;  /* 0x0000000a081d7981 */ /* 0x000f28000c1e1500 */
[----:B------:R0:W4:Y:S04]  /*1abc0*/  LDG.E.U16 R28, desc[UR10][R4.64] ;  /* 0x0000000a041c7981 */ /* 0x000128000c1e1500 */
[----:B---3--:R1:W-:Y:S01]  /*1abd0*/  STL [R1+0x570], R7 ;  /* 0x0005700701007387 */ /* 0x0083e20000100800 */
        /* <DEDUP_REMOVED lines=9> */
[----:B------:R-:W-:Y:S04]  /*1ac70*/  STL [R1+0x560], R29 ;  /* 0x0005601d01007387 */ /* 0x000fe80000100800 */
[----:B------:R1:W-:Y:S01]  /*1ac80*/  STL [R1+0x568], R28 ;  /* 0x0005681c01007387 */ /* 0x0003e20000100800 */
[----:B0-----:R-:W-:-:S03]  /*1ac90*/  IMAD.WIDE R14, R0, 0x2, R16 ;  /* 0x00000002000e7825 */ /* 0x001fc600078e0210 */
[----:B------:R-:W4:Y:S04]  /*1aca0*/  LDG.E.U16 R17, desc[UR10][R4.64] ;  /* 0x0000000a04117981 */ /* 0x000f28000c1e1500 */
[----:B-1----:R-:W4:Y:S04]  /*1acb0*/  LDL.64 R28, [R1+0x1348] ;  /* 0x00134800011c7983 */ /* 0x002f280000100a00 */
[----:B------:R-:W4:Y:S04]  /*1acc0*/  LDL.64 R4, [R1+0x1368] ;  /* 0x0013680001047983 */ /* 0x000f280000100a00 */
[----:B---3--:R0:W-:Y:S04]  /*1acd0*/  STL [R1+0x564], R7 ;  /* 0x0005640701007387 */ /* 0x0081e80000100800 */
        /* <DEDUP_REMOVED lines=14> */
[----:B------:R0:W-:Y:S04]  /*1adc0*/  STL [R1+0x550], R17 ;  /* 0x0005501101007387 */ /* 0x0001e80000100800 */
[----:B0-----:R-:W4:Y:S04]  /*1add0*/  LDL.64 R16, [R1+0x1320] ;  /* 0x0013200001107983 */ /* 0x001f280000100a00 */
[----:B---3--:R0:W-:Y:S04]  /*1ade0*/  STL [R1+0x554], R7 ;  /* 0x0005540701007387 */ /* 0x0081e80000100800 */
        /* <DEDUP_REMOVED lines=282> */
[C---:B------:R-:W-:Y:S01]  /*1bf90*/  IMAD.WIDE R8, R0.reuse, 0x2, R8 ;  /* 0x0000000200087825 */ /* 0x040fe200078e0208 */
[----:B----4-:R1:W-:Y:S04]  /*1bfa0*/  STL [R1+0x1c4], R21 ;  /* 0x0001c41501007387 */ /* 0x0103e80000100800 */
[----:B-1----:R1:W4:Y:S01]  /*1bfb0*/  LDG.E.U16 R21, desc[UR10][R4.64] ;  /* 0x0000000a04157981 */ /* 0x002322000c1e1500 */
[----:B------:R-:W-:-:S03]  /*1bfc0*/  IMAD.WIDE R10, R0, 0x2, R10 ;  /* 0x00000002000a7825 */ /* 0x000fc600078e020a */
[----:B---3--:R3:W-:Y:S04]  /*1bfd0*/  STL [R1+0x1bc], R7 ;  /* 0x0001bc0701007387 */ /* 0x0087e80000100800 */
[----:B---3--:R3:W4:Y:S01]  /*1bfe0*/  LDG.E.U16 R7, desc[UR10][R8.64] ;  /* 0x0000000a08077981 */ /* 0x008722000c1e1500 */
[----:B------:R-:W-:-:S04]  /*1bff0*/  IMAD.WIDE R12, R0, 0x2, R12 ;  /* 0x00000002000c7825 */ /* 0x000fc800078e020c */
[C---:B0-----:R-:W-:Y:S02]  /*1c000*/  IMAD.WIDE R14, R0.reuse, 0x2, R28 ;  /* 0x00000002000e7825 */ /* 0x041fe400078e021c */
[----:B------:R-:W4:Y:S04]  /*1c010*/  LDG.E.U16 R29, desc[UR10][R12.64] ;  /* 0x0000000a0c1d7981 */ /* 0x000f28000c1e1500 */
[----:B------:R-:W4:Y:S04]  /*1c020*/  LDG.E.U16 R28, desc[UR10][R10.64] ;  /* 0x0000000a0a1c7981 */ /* 0x000f28000c1e1500 */
[----:B--2---:R0:W-:Y:S04]  /*1c030*/  STL [R1+0x1b8], R2 ;  /* 0x0001b80201007387 */ /* 0x0041e80000100800 */
[----:B0-----:R0:W2:Y:S01]  /*1c040*/  LDG.E.U16 R2, desc[UR10][R14.64] ;  /* 0x0000000a0e027981 */ /* 0x0010a2000c1e1500 */
[----:B-1----:R-:W-:-:S04]  /*1c050*/  IMAD.WIDE R4, R0, 0x2, R26 ;  /* 0x0000000200047825 */ /* 0x002fc800078e021a */
[----:B---3--:R-:W-:-:S04]  /*1c060*/  IMAD.WIDE R8, R0, 0x2, R24 ;  /* 0x0000000200087825 */ /* 0x008fc800078e0218 */
[C---:B0-----:R-:W-:Y:S02]  /*1c070*/  IMAD.WIDE R14, R0.reuse, 0x2, R16 ;  /* 0x00000002000e7825 */ /* 0x041fe400078e0210 */
[----:B------:R0:W3:Y:S04]  /*1c080*/  LDG.E.U16 R16, desc[UR10][R4.64] ;  /* 0x0000000a04107981 */ /* 0x0000e8000c1e1500 */
[----:B------:R1:W3:Y:S04]  /*1c090*/  LDG.E.U16 R17, desc[UR10][R8.64] ;  /* 0x0000000a08117981 */ /* 0x0002e8000c1e1500 */
[----:B------:R-:W0:Y:S04]  /*1c0a0*/  LDL.64 R4, [R1+0xa20] ;  /* 0x000a200001047983 */ /* 0x000e280000100a00 */
[----:B------:R-:W1:Y:S01]  /*1c0b0*/  LDL.64 R8, [R1+0xa18] ;  /* 0x000a180001087983 */ /* 0x000e620000100a00 */
[----:B------:R-:W-:-:S03]  /*1c0c0*/  IMAD.WIDE R10, R0, 0x2, R22 ;  /* 0x00000002000a7825 */ /* 0x000fc600078e0216 */
[----:B------:R-:W3:Y:S01]  /*1c0d0*/  LDL.64 R22, [R1+0xa00] ;  /* 0x000a000001167983 */ /* 0x000ee20000100a00 */
[----:B------:R-:W-:-:S03]  /*1c0e0*/  IMAD.WIDE R12, R0, 0x2, R18 ;  /* 0x00000002000c7825 */ /* 0x000fc600078e0212 */
[----:B----4-:R4:W-:Y:S04]  /*1c0f0*/  STL [R1+0x1b0], R21 ;  /* 0x0001b01501007387 */ /* 0x0109e80000100800 */
[----:B----4-:R4:W4:Y:S04]  /*1c100*/  LDG.E.U16 R21, desc[UR10][R10.64] ;  /* 0x0000000a0a157981 */ /* 0x010928000c1e1500 */
[----:B------:R-:W4:Y:S04]  /*1c110*/  LDL.64 R10, [R1+0xa10] ;  /* 0x000a1000010a7983 */ /* 0x000f280000100a00 */
[----:B------:R2:W-:Y:S04]  /*1c120*/  STL [R1+0x1b4], R7 ;  /* 0x0001b40701007387 */ /* 0x0005e80000100800 */
[----:B--2---:R-:W2:Y:S04]  /*1c130*/  LDG.E.U16 R7, desc[UR10][R12.64] ;  /* 0x0000000a0c077981 */ /* 0x004ea8000c1e1500 */
[----:B------:R-:W2:Y:S04]  /*1c140*/  LDL.64 R12, [R1+0xa08] ;  /* 0x000a0800010c7983 */ /* 0x000ea80000100a00 */
[----:B------:R-:W-:Y:S04]  /*1c150*/  STL [R1+0x1a8], R29 ;  /* 0x0001a81d01007387 */ /* 0x000fe80000100800 */
[----:B------:R0:W-:Y:S04]  /*1c160*/  STL [R1+0x1ac], R28 ;  /* 0x0001ac1c01007387 */ /* 0x0001e80000100800 */
[----:B------:R-:W2:Y:S04]  /*1c170*/  LDL.64 R26, [R1+0x9f0] ;  /* 0x0009f000011a7983 */ /* 0x000ea80000100a00 */
[----:B------:R-:W2:Y:S04]  /*1c180*/  LDL.64 R18, [R1+0x9e8] ;  /* 0x0009e80001127983 */ /* 0x000ea80000100a00 */
[----:B0-----:R-:W2:Y:S04]  /*1c190*/  LDL.64 R28, [R1+0x9f8] ;  /* 0x0009f800011c7983 */ /* 0x001ea80000100a00 */
[----:B------:R0:W-:Y:S04]  /*1c1a0*/  STL [R1+0x1a0], R2 ;  /* 0x0001a00201007387 */ /* 0x0001e80000100800 */
[----:B------:R-:W2:Y:S04]  /*1c1b0*/  LDL.64 R24, [R1+0x9e0] ;  /* 0x0009e00001187983 */ /* 0x000ea80000100a00 */
[----:B0-----:R0:W2:Y:S01]  /*1c1c0*/  LDG.E.U16 R2, desc[UR10][R14.64] ;  /* 0x0000000a0e027981 */ /* 0x0010a2000c1e1500 */
[----:B------:R-:W-:-:S04]  /*1c1d0*/  IMAD.WIDE R4, R0, 0x2, R4 ;  /* 0x0000000200047825 */ /* 0x000fc800078e0204 */
[C---:B-1----:R-:W-:Y:S02]  /*1c1e0*/  IMAD.WIDE R8, R0.reuse, 0x2, R8 ;  /* 0x0000000200087825 */ /* 0x042fe400078e0208 */
[----:B------:R-:W2:Y:S04]  /*1c1f0*/  LDG.E.U16 R5, desc[UR10][R4.64] ;  /* 0x0000000a04057981 */ /* 0x000ea8000c1e1500 */
[----:B------:R-:W2:Y:S04]  /*1c200*/  LDG.E.U16 R9, desc[UR10][R8.64] ;  /* 0x0000000a08097981 */ /* 0x000ea8000c1e1500 */
[----:B---3--:R-:W-:Y:S04]  /*1c210*/  STL [R1+0x19c], R17 ;  /* 0x00019c1101007387 */ /* 0x008fe80000100800 */
[----:B------:R1:W-:Y:S04]  /*1c220*/  STL [R1+0x1a4], R16 ;  /* 0x0001a41001007387 */ /* 0x0003e80000100800 */
[----:B-1----:R-:W3:Y:S01]  /*1c230*/  LDL.64 R16, [R1+0x9d8] ;  /* 0x0009d80001107983 */ /* 0x002ee20000100a00 */
[----:B----4-:R-:W-:-:S03]  /*1c240*/  IMAD.WIDE R10, R0, 0x2, R10 ;  /* 0x00000002000a7825 */ /* 0x010fc600078e020a */
[----:B------:R1:W-:Y:S04]  /*1c250*/  STL [R1+0x198], R21 ;  /* 0x0001981501007387 */ /* 0x0003e80000100800 */
[----:B-1----:R-:W4:Y:S04]  /*1c260*/  LDG.E.U16 R21, desc[UR10][R10.64] ;  /* 0x0000000a0a157981 */ /* 0x002f28000c1e1500 */
[----:B--2---:R1:W-:Y:S01]  /*1c270*/  STL [R1+0x190], R7 ;  /* 0x0001900701007387 */ /* 0x0043e20000100800 */
[----:B------:R-:W-:-:S05]  /*1c280*/  IMAD.WIDE R12, R0, 0x2, R12 ;  /* 0x00000002000c7825 */ /* 0x000fca00078e020c */
[----:B-1----:R1:W2:Y:S01]  /*1c290*/  LDG.E.U16 R7, desc[UR10][R12.64] ;  /* 0x0000000a0c077981 */ /* 0x0022a2000c1e1500 */
[----:B0-----:R-:W-:-:S03]  /*1c2a0*/  IMAD.WIDE R14, R0, 0x2, R22 ;  /* 0x00000002000e7825 */ /* 0x001fc600078e0216 */
[----:B------:R0:W-:Y:S04]  /*1c2b0*/  STL [R1+0x194], R2 ;  /* 0x0001940201007387 */ /* 0x0001e80000100800 */
[----:B------:R-:W3:Y:S04]  /*1c2c0*/  LDL.64 R22, [R1+0x9d0] ;  /* 0x0009d00001167983 */ /* 0x000ee80000100a00 */
[----:B0-----:R3:W3:Y:S01]  /*1c2d0*/  LDG.E.U16 R2, desc[UR10][R14.64] ;  /* 0x0000000a0e027981 */ /* 0x0016e2000c1e1500 */
[----:B-1----:R-:W-:-:S03]  /*1c2e0*/  IMAD.WIDE R12, R0, 0x2, R24 ;  /* 0x00000002000c7825 */ /* 0x002fc600078e0218 */
[----:B------:R-:W-:Y:S04]  /*1c2f0*/  STL [R1+0x18c], R5 ;  /* 0x00018c0501007387 */ /* 0x000fe80000100800 */
[----:B------:R0:W-:Y:S01]  /*1c300*/  STL [R1+0x188], R9 ;  /* 0x0001880901007387 */ /* 0x0001e20000100800 */
[----:B------:R-:W-:-:S03]  /*1c310*/  IMAD.WIDE R10, R0, 0x2, R18 ;  /* 0x00000002000a7825 */ /* 0x000fc600078e0212 */
[----:B------:R-:W3:Y:S01]  /*1c320*/  LDL.64 R18, [R1+0x9b0] ;  /* 0x0009b00001127983 */ /* 0x000ee20000100a00 */
[----:B0-----:R-:W-:-:S04]  /*1c330*/  IMAD.WIDE R8, R0, 0x2, R26 ;  /* 0x0000000200087825 */ /* 0x001fc800078e021a */
[C---:B------:R-:W-:Y:S01]  /*1c340*/  IMAD.WIDE R4, R0.reuse, 0x2, R28 ;  /* 0x0000000200047825 */ /* 0x040fe200078e021c */
[----:B------:R-:W3:Y:S04]  /*1c350*/  LDG.E.U16 R25, desc[UR10][R8.64] ;  /* 0x0000000a08197981 */ /* 0x000ee8000c1e1500 */
[----:B------:R0:W3:Y:S04]  /*1c360*/  LDG.E.U16 R24, desc[UR10][R4.64] ;  /* 0x0000000a04187981 */ /* 0x0000e8000c1e1500 */
[----:B------:R-:W3:Y:S04]  /*1c370*/  LDL.64 R8, [R1+0x9c8] ;  /* 0x0009c80001087983 */ /* 0x000ee80000100a00 */
[----:B----4-:R1:W-:Y:S04]  /*1c380*/  STL [R1+0x180], R21 ;  /* 0x0001801501007387 */ /* 0x0103e80000100800 */
[----:B-1----:R-:W4:Y:S04]  /*1c390*/  LDG.E.U16 R21, desc[UR10][R10.64] ;  /* 0x0000000a0a157981 */ /* 0x002f28000c1e1500 */
[----:B------:R-:W4:Y:S04]  /*1c3a0*/  LDL.64 R10, [R1+0x9c0] ;  /* 0x0009c000010a7983 */ /* 0x000f280000100a00 */
[----:B--2---:R1:W-:Y:S01]  /*1c3b0*/  STL [R1+0x184], R7 ;  /* 0x0001840701007387 */ /* 0x0043e20000100800 */
[----:B---3--:R-:W-:-:S03]  /*1c3c0*/  IMAD.WIDE R14, R0, 0x2, R16 ;  /* 0x00000002000e7825 */ /* 0x008fc600078e0210 */
[----:B------:R-:W2:Y:S04]  /*1c3d0*/  LDL.64 R28, [R1+0x9a8] ;  /* 0x0009a800011c7983 */ /* 0x000ea80000100a00 */
[----:B------:R-:W3:Y:S04]  /*1c3e0*/  LDL.64 R16, [R1+0x9a0] ;  /* 0x0009a00001107983 */ /* 0x000ee80000100a00 */
[----:B-1----:R-:W2:Y:S04]  /*1c3f0*/  LDG.E.U16 R7, desc[UR10][R12.64] ;  /* 0x0000000a0c077981 */ /* 0x002ea8000c1e1500 */
[----:B------:R-:W3:Y:S04]  /*1c400*/  LDL.64 R12, [R1+0x9b8] ;  /* 0x0009b800010c7983 */ /* 0x000ee80000100a00 */
[----:B------:R1:W-:Y:S01]  /*1c410*/  STL [R1+0x17c], R2 ;  /* 0x00017c0201007387 */ /* 0x0003e20000100800 */
[----:B0-----:R-:W-:-:S03]  /*1c420*/  IMAD.WIDE R4, R0, 0x2, R22 ;  /* 0x0000000200047825 */ /* 0x001fc600078e0216 */
[----:B------:R-:W3:Y:S04]  /*1c430*/  LDL.64 R26, [R1+0x998] ;  /* 0x00099800011a7983 */ /* 0x000ee80000100a00 */
[----:B------:R-:W3:Y:S04]  /*1c440*/  LDG.E.U16 R4, desc[UR10][R4.64] ;  /* 0x0000000a04047981 */ /* 0x000ee8000c1e1500 */
[----:B-1----:R0:W3:Y:S04]  /*1c450*/  LDG.E.U16 R2, desc[UR10][R14.64] ;  /* 0x0000000a0e027981 */ /* 0x0020e8000c1e1500 */
[----:B------:R-:W-:Y:S04]  /*1c460*/  STL [R1+0x170], R25 ;  /* 0x0001701901007387 */ /* 0x000fe80000100800 */
[----:B------:R1:W-:Y:S04]  /*1c470*/  STL [R1+0x178], R24 ;  /* 0x0001781801007387 */ /* 0x0003e80000100800 */
[----:B------:R-:W3:Y:S01]  /*1c480*/  LDL.64 R22, [R1+0x988] ;  /* 0x0009880001167983 */ /* 0x000ee20000100a00 */
[----:B------:R-:W-:-:S03]  /*1c490*/  IMAD.WIDE R8, R0, 0x2, R8 ;  /* 0x0000000200087825 */ /* 0x000fc600078e0208 */
[----:B-1----:R-:W3:Y:S04]  /*1c4a0*/  LDL.64 R24, [R1+0x990] ;  /* 0x0009900001187983 */ /* 0x002ee80000100a00 */
[----:B------:R-:W3:Y:S04]  /*1c4b0*/  LDG.E.U16 R5, desc[UR10][R8.64] ;  /* 0x0000000a08057981 */ /* 0x000ee8000c1e1500 */
[----:B----4-:R1:W-:Y:S01]  /*1c4c0*/  STL [R1+0x174], R21 ;  /* 0x0001741501007387 */ /* 0x0103e20000100800 */
[----:B------:R-:W-:-:S05]  /*1c4d0*/  IMAD.WIDE R10, R0, 0x2, R10 ;  /* 0x00000002000a7825 */ /* 0x000fca00078e020a */
[----:B-1----:R-:W4:Y:S01]  /*1c4e0*/  LDG.E.U16 R21, desc[UR10][R10.64] ;  /* 0x0000000a0a157981 */ /* 0x002f22000c1e1500 */
[----:B0-----:R-:W-:-:S03]  /*1c4f0*/  IMAD.WIDE R14, R0, 0x2, R18 ;  /* 0x00000002000e7825 */ /* 0x001fc600078e0212 */
[----:B--2---:R0:W-:Y:S04]  /*1c500*/  STL [R1+0x16c], R7 ;  /* 0x00016c0701007387 */ /* 0x0041e80000100800 */
[----:B------:R-:W2:Y:S01]  /*1c510*/  LDL.64 R18, [R1+0x980] ;  /* 0x0009800001127983 */ /* 0x000ea20000100a00 */
[----:B---3--:R-:W-:-:S05]  /*1c520*/  IMAD.WIDE R12, R0, 0x2, R12 ;  /* 0x00000002000c7825 */ /* 0x008fca00078e020c */
[----:B0-----:R0:W3:Y:S02]  /*1c530*/  LDG.E.U16 R7, desc[UR10][R12.64] ;  /* 0x0000000a0c077981 */ /* 0x0010e4000c1e1500 */
[C---:B0-----:R-:W-:Y:S02]  /*1c540*/  IMAD.WIDE R12, R0.reuse, 0x2, R16 ;  /* 0x00000002000c7825 */ /* 0x041fe400078e0210 */
[----:B------:R0:W-:Y:S04]  /*1c550*/  STL [R1+0x168], R2 ;  /* 0x0001680201007387 */ /* 0x0001e80000100800 */
[----:B------:R-:W2:Y:S04]  /*1c560*/  LDL.64 R16, [R1+0x960] ;  /* 0x0009600001107983 */ /* 0x000ea80000100a00 */
[----:B0-----:R0:W2:Y:S01]  /*1c570*/  LDG.E.U16 R2, desc[UR10][R14.64] ;  /* 0x0000000a0e027981 */ /* 0x0010a2000c1e1500 */
[----:B------:R-:W-:-:S03]  /*1c580*/  IMAD.WIDE R10, R0, 0x2, R28 ;  /* 0x00000002000a7825 */ /* 0x000fc600078e021c */
[----:B------:R-:W2:Y:S01]  /*1c590*/  LDL.64 R28, [R1+0x968] ;  /* 0x00096800011c7983 */ /* 0x000ea20000100a00 */
[----:B0-----:R-:W-:-:S04]  /*1c5a0*/  IMAD.WIDE R14, R0, 0x2, R26 ;  /* 0x00000002000e7825 */ /* 0x001fc800078e021a */
[C---:B------:R-:W-:Y:S02]  /*1c5b0*/  IMAD.WIDE R8, R0.reuse, 0x2, R24 ;  /* 0x0000000200087825 */ /* 0x040fe400078e0218 */
[----:B------:R-:W2:Y:S04]  /*1c5c0*/  LDG.E.U16 R25, desc[UR10][R12.64] ;  /* 0x0000000a0c197981 */ /* 0x000ea8000c1e1500 */
[----:B------:R-:W-:Y:S04]  /*1c5d0*/  STL [R1+0x164], R5 ;  /* 0x0001640501007387 */ /* 0x000fe80000100800 */
[----:B------:R-:W-:Y:S04]  /*1c5e0*/  STL [R1+0x160], R4 ;  /* 0x0001600401007387 */ /* 0x000fe80000100800 */
[----:B------:R-:W2:Y:S04]  /*1c5f0*/  LDL.64 R12, [R1+0x978] ;  /* 0x00097800010c7983 */ /* 0x000ea80000100a00 */
[----:B------:R2:W2:Y:S04]  /*1c600*/  LDG.E.U16 R24, desc[UR10][R10.64] ;  /* 0x0000000a0a187981 */ /* 0x0004a8000c1e1500 */
[----:B----4-:R0:W-:Y:S04]  /*1c610*/  STL [R1+0x15c], R21 ;  /* 0x00015c1501007387 */ /* 0x0101e80000100800 */
[----:B0-----:R-:W4:Y:S04]  /*1c620*/  LDG.E.U16 R21, desc[UR10][R14.64] ;  /* 0x0000000a0e157981 */ /* 0x001f28000c1e1500 */
[----:B------:R-:W4:Y:S04]  /*1c630*/  LDL.64 R14, [R1+0x970] ;  /* 0x00097000010e7983 */ /* 0x000f280000100a00 */
[----:B---3--:R0:W-:Y:S01]  /*1c640*/  STL [R1+0x158], R7 ;  /* 0x0001580701007387 */ /* 0x0081e20000100800 */
[----:B------:R-:W-:-:S03]  /*1c650*/  IMAD.WIDE R4, R0, 0x2, R22 ;  /* 0x0000000200047825 */ /* 0x000fc600078e0216 */
[----:B0-----:R0:W3:Y:S01]  /*1c660*/  LDG.E.U16 R7, desc[UR10][R8.64] ;  /* 0x0000000a08077981 */ /* 0x0010e2000c1e1500 */
[----:B--2---:R-:W-:-:S03]  /*1c670*/  IMAD.WIDE R10, R0, 0x2, R18 ;  /* 0x00000002000a7825 */ /* 0x004fc600078e0212 */
[----:B------:R1:W-:Y:S04]  /*1c680*/  STL [R1+0x150], R2 ;  /* 0x0001500201007387 */ /* 0x0003e80000100800 */
[----:B------:R-:W2:Y:S01]  /*1c690*/  LDL.64 R22, [R1+0x958] ;  /* 0x0009580001167983 */ /* 0x000ea20000100a00 */
[----:B0-----:R-:W-:-:S03]  /*1c6a0*/  IMAD.WIDE R8, R0, 0x2, R28 ;  /* 0x0000000200087825 */ /* 0x001fc600078e021c */
[----:B------:R-:W2:Y:S04]  /*1c6b0*/  LDL.64 R26, [R1+0x948] ;  /* 0x00094800011a7983 */ /* 0x000ea80000100a00 */
[----:B-1----:R0:W2:Y:S02]  /*1c6c0*/  LDG.E.U16 R2, desc[UR10][R4.64] ;  /* 0x0000000a04027981 */ /* 0x0020a4000c1e1500 */
[C---:B0-----:R-:W-:Y:S02]  /*1c6d0*/  IMAD.WIDE R4, R0.reuse, 0x2, R16 ;  /* 0x0000000200047825 */ /* 0x041fe400078e0210 */
[----:B------:R-:W2:Y:S04]  /*1c6e0*/  LDG.E.U16 R17, desc[UR10][R10.64] ;  /* 0x0000000a0a117981 */ /* 0x000ea8000c1e1500 */
[----:B------:R-:W-:Y:S01]  /*1c6f0*/  STL [R1+0x14c], R25 ;  /* 0x00014c1901007387 */ /* 0x000fe20000100800 */
[----:B------:R-:W-:-:S03]  /*1c700*/  IMAD.WIDE R12, R0, 0x2, R12 ;  /* 0x00000002000c7825 */ /* 0x000fc600078e020c */
[----:B------:R0:W-:Y:S04]  /*1c710*/  STL [R1+0x154], R24 ;  /* 0x0001541801007387 */ /* 0x0001e80000100800 */
[----:B------:R-:W2:Y:S04]  /*1c720*/  LDG.E.U16 R13, desc[UR10][R12.64] ;  /* 0x0000000a0c0d7981 */ /* 0x000ea8000c1e1500 */
[----:B------:R-:W2:Y:S04]  /*1c730*/  LDL.64 R10, [R1+0x950] ;  /* 0x00095000010a7983 */ /* 0x000ea80000100a00 */
[----:B0-----:R-:W2:Y:S04]  /*1c740*/  LDL.64 R24, [R1+0x940] ;  /* 0x0009400001187983 */ /* 0x001ea80000100a00 */
[----:B------:R-:W2:Y:S04]  /*1c750*/  LDL.64 R18, [R1+0x938] ;  /* 0x0009380001127983 */ /* 0x000ea80000100a00 */
[----:B----4-:R0:W-:Y:S01]  /*1c760*/  STL [R1+0x144], R21 ;  /* 0x0001441501007387 */ /* 0x0101e20000100800 */
[----:B------:R-:W-:-:S05]  /*1c770*/  IMAD.WIDE R14, R0, 0x2, R14 ;  /* 0x00000002000e7825 */ /* 0x000fca00078e020e */
[----:B0-----:R0:W4:Y:S04]  /*1c780*/  LDG.E.U16 R21, desc[UR10][R14.64] ;  /* 0x0000000a0e157981 */ /* 0x001128000c1e1500 */
[----:B---3--:R1:W-:Y:S04]  /*1c790*/  STL [R1+0x134], R7 ;  /* 0x0001340701007387 */ /* 0x0083e80000100800 */
[----:B------:R-:W3:Y:S04]  /*1c7a0*/  LDL.64 R28, [R1+0x930] ;  /* 0x00093000011c7983 */ /* 0x000ee80000100a00 */
[----:B-1----:R1:W3:Y:S04]  /*1c7b0*/  LDG.E.U16 R7, desc[UR10][R8.64] ;  /* 0x0000000a08077981 */ /* 0x0022e8000c1e1500 */
[----:B--2---:R2:W-:Y:S04]  /*1c7c0*/  STL [R1+0x140], R2 ;  /* 0x0001400201007387 */ /* 0x0045e80000100800 */
[----:B--2---:R2:W3:Y:S04]  /*1c7d0*/  LDG.E.U16 R2, desc[UR10][R4.64] ;  /* 0x0000000a04027981 */ /* 0x0044e8000c1e1500 */
[----:B------:R0:W-:Y:S04]  /*1c7e0*/  STL [R1+0x13c], R17 ;  /* 0x00013c1101007387 */ /* 0x0001e80000100800 */
[----:B0-----:R-:W3:Y:S04]  /*1c7f0*/  LDL.64 R16, [R1+0x928] ;  /* 0x0009280001107983 */ /* 0x001ee80000100a00 */
[----:B------:R0:W-:Y:S01]  /*1c800*/  STL [R1+0x138], R13 ;  /* 0x0001380d01007387 */ /* 0x0001e20000100800 */
[----:B------:R-:W-:-:S04]  /*1c810*/  IMAD.WIDE R14, R0, 0x2, R10 ;  /* 0x00000002000e7825 */ /* 0x000fc800078e020a */
[C---:B------:R-:W-:Y:S02]  /*1c820*/  IMAD.WIDE R10, R0.reuse, 0x2, R26 ;  /* 0x00000002000a7825 */ /* 0x040fe400078e021a */
[----:B------:R-:W3:Y:S02]  /*1c830*/  LDL.64 R26, [R1+0x918] ;  /* 0x00091800011a7983 */ /* 0x000ee40000100a00 */
[C---:B0-----:R-:W-:Y:S02]  /*1c840*/  IMAD.WIDE R12, R0.reuse, 0x2, R22 ;  /* 0x00000002000c7825 */ /* 0x041fe400078e0216 */
[----:B------:R-:W3:Y:S02]  /*1c850*/  LDL.64 R22, [R1+0x920] ;  /* 0x0009200001167983 */ /* 0x000ee40000100a00 */
[----:B-1----:R-:W-:-:S04]  /*1c860*/  IMAD.WIDE R8, R0, 0x2, R24 ;  /* 0x0000000200087825 */ /* 0x002fc800078e0218 */
[C---:B--2---:R-:W-:Y:S01]  /*1c870*/  IMAD.WIDE R4, R0.reuse, 0x2, R18 ;  /* 0x0000000200047825 */ /* 0x044fe200078e0212 */
[----:B----4-:R0:W-:Y:S04]  /*1c880*/  STL [R1+0x124], R21 ;  /* 0x0001241501007387 */ /* 0x0101e80000100800 */
[----:B------:R-:W2:Y:S04]  /*1c890*/  LDL.64 R18, [R1+0x910] ;  /* 0x0009100001127983 */ /* 0x000ea80000100a00 */
[----:B0-----:R-:W4:Y:S04]  /*1c8a0*/  LDG.E.U16 R21, desc[UR10][R12.64] ;  /* 0x0000000a0c157981 */ /* 0x001f28000c1e1500 */
[----:B---3--:R0:W-:Y:S04]  /*1c8b0*/  STL [R1+0x12c], R7 ;  /* 0x00012c0701007387 */ /* 0x0081e80000100800 */
[----:B------:R-:W3:Y:S04]  /*1c8c0*/  LDL.64 R24, [R1+0x908] ;  /* 0x0009080001187983 */ /* 0x000ee80000100a00 */
[----:B0-----:R-:W2:Y:S04]  /*1c8d0*/  LDG.E.U16 R7, desc[UR10][R14.64] ;  /* 0x0000000a0e077981 */ /* 0x001ea8000c1e1500 */
[----:B------:R0:W3:Y:S04]  /*1c8e0*/  LDG.E.U16 R15, desc[UR10][R8.64] ;  /* 0x0000000a080f7981 */ /* 0x0000e8000c1e1500 */
[----:B------:R1:W3:Y:S04]  /*1c8f0*/  LDG.E.U16 R14, desc[UR10][R10.64] ;  /* 0x0000000a0a0e7981 */ /* 0x0002e8000c1e1500 */
[----:B------:R0:W-:Y:S04]  /*1c900*/  STL [R1+0x130], R2 ;  /* 0x0001300201007387 */ /* 0x0001e80000100800 */
[----:B------:R-:W3:Y:S04]  /*1c910*/  LDL.64 R12, [R1+0x900] ;  /* 0x00090000010c7983 */ /* 0x000ee80000100a00 */
[----:B0-----:R0:W3:Y:S01]  /*1c920*/  LDG.E.U16 R2, desc[UR10][R4.64] ;  /* 0x0000000a04027981 */ /* 0x0010e2000c1e1500 */
[----:B------:R-:W-:-:S03]  /*1c930*/  IMAD.WIDE R8, R0, 0x2, R16 ;  /* 0x0000000200087825 */ /* 0x000fc600078e0210 */
[----:B------:R-:W3:Y:S01]  /*1c940*/  LDL.64 R16, [R1+0x8f8] ;  /* 0x0008f80001107983 */ /* 0x000ee20000100a00 */
[----:B-1----:R-:W-:-:S05]  /*1c950*/  IMAD.WIDE R10, R0, 0x2, R28 ;  /* 0x00000002000a7825 */ /* 0x002fca00078e021c */
[----:B------:R1:W3:Y:S01]  /*1c960*/  LDG.E.U16 R29, desc[UR10][R10.64] ;  /* 0x0000000a0a1d7981 */ /* 0x0002e2000c1e1500 */
[----:B0-----:R-:W-:-:S03]  /*1c970*/  IMAD.WIDE R4, R0, 0x2, R22 ;  /* 0x0000000200047825 */ /* 0x001fc600078e0216 */
[----:B------:R-:W3:Y:S01]  /*1c980*/  LDL.64 R22, [R1+0x8f0] ;  /* 0x0008f00001167983 */ /* 0x000ee20000100a00 */
[----:B-1----:R-:W-:-:S03]  /*1c990*/  IMAD.WIDE R10, R0, 0x2, R26 ;  /* 0x00000002000a7825 */ /* 0x002fc600078e021a */
[----:B----4-:R0:W-:Y:S04]  /*1c9a0*/  STL [R1+0x128], R21 ;  /* 0x0001281501007387 */ /* 0x0101e80000100800 */
[----:B0-----:R0:W4:Y:S04]  /*1c9b0*/  LDG.E.U16 R21, desc[UR10][R8.64] ;  /* 0x0000000a08157981 */ /* 0x001128000c1e1500 */
[----:B--2---:R1:W-:Y:S01]  /*1c9c0*/  STL [R1+0xfc], R7 ;  /* 0x0000fc0701007387 */ /* 0x0043e20000100800 */
[----:B0-----:R-:W-:-:S05]  /*1c9d0*/  IMAD.WIDE R8, R0, 0x2, R18 ;  /* 0x0000000200087825 */ /* 0x001fca00078e0212 */
[----:B------:R-:W2:Y:S04]  /*1c9e0*/  LDG.E.U16 R26, desc[UR10][R8.64] ;  /* 0x0000000a081a7981 */ /* 0x000ea8000c1e1500 */
[----:B---3--:R-:W-:Y:S04]  /*1c9f0*/  STL [R1+0x11c], R15 ;  /* 0x00011c0f01007387 */ /* 0x008fe80000100800 */
[----:B------:R0:W-:Y:S04]  /*1ca00*/  STL [R1+0x114], R14 ;  /* 0x0001140e01007387 */ /* 0x0001e80000100800 */
[----:B------:R-:W3:Y:S04]  /*1ca10*/  LDL.64 R18, [R1+0x8e0] ;  /* 0x0008e00001127983 */ /* 0x000ee80000100a00 */
[----:B-1----:R1:W2:Y:S04]  /*1ca20*/  LDG.E.U16 R7, desc[UR10][R4.64] ;  /* 0x0000000a04077981 */ /* 0x0022a8000c1e1500 */
[----:B0-----:R-:W2:Y:S01]  /*1ca30*/  LDL.64 R14, [R1+0x8e8] ;  /* 0x0008e800010e7983 */ /* 0x001ea20000100a00 */
[----:B-1----:R-:W-:-:S03]  /*1ca40*/  IMAD.WIDE R4, R0, 0x2, R24 ;  /* 0x0000000200047825 */ /* 0x002fc600078e0218 */
[----:B------:R-:W2:Y:S04]  /*1ca50*/  LDL.64 R24, [R1+0x8d8] ;  /* 0x0008d80001187983 */ /* 0x000ea80000100a00 */
[----:B------:R0:W2:Y:S02]  /*1ca60*/  LDG.E.U16 R27, desc[UR10][R4.64] ;  /* 0x0000000a041b7981 */ /* 0x0000a4000c1e1500 */
[----:B0-----:R-:W-:-:S05]  /*1ca70*/  IMAD.WIDE R4, R0, 0x2, R12 ;  /* 0x0000000200047825 */ /* 0x001fca00078e020c */
[----:B------:R-:W2:Y:S04]  /*1ca80*/  LDG.E.U16 R28, desc[UR10][R4.64] ;  /* 0x0000000a041c7981 */ /* 0x000ea8000c1e1500 */
[----:B------:R0:W-:Y:S01]  /*1ca90*/  STL [R1+0x120], R2 ;  /* 0x0001200201007387 */ /* 0x0001e20000100800 */
[----:B------:R-:W-:-:S03]  /*1caa0*/  IMAD.WIDE R8, R0, 0x2, R16 ;  /* 0x0000000200087825 */ /* 0x000fc600078e0210 */
[----:B------:R-:W2:Y:S04]  /*1cab0*/  LDL.64 R12, [R1+0x8d0] ;  /* 0x0008d000010c7983 */ /* 0x000ea80000100a00 */
[----:B------:R-:W2:Y:S04]  /*1cac0*/  LDL.64 R16, [R1+0x8c8] ;  /* 0x0008c80001107983 */ /* 0x000ea80000100a00 */
[----:B0-----:R0:W2:Y:S02]  /*1cad0*/  LDG.E.U16 R2, desc[UR10][R10.64] ;  /* 0x0000000a0a027981 */ /* 0x0010a4000c1e1500 */
[----:B0-----:R-:W-:-:S02]  /*1cae0*/  IMAD.WIDE R10, R0, 0x2, R22 ;  /* 0x00000002000a7825 */ /* 0x001fc400078e0216 */
[----:B------:R-:W2:Y:S04]  /*1caf0*/  LDL.64 R22, [R1+0x8c0] ;  /* 0x0008c00001167983 */ /* 0x000ea80000100a00 */
[----:B------:R0:W-:Y:S04]  /*1cb00*/  STL [R1+0xf4], R29 ;  /* 0x0000f41d01007387 */ /* 0x0001e80000100800 */
[----:B0-----:R-:W2:Y:S04]  /*1cb10*/  LDG.E.U16 R29, desc[UR10][R8.64] ;  /* 0x0000000a081d7981 */ /* 0x001ea8000c1e1500 */
[----:B----4-:R0:W-:Y:S04]  /*1cb20*/  STL [R1+0x110], R21 ;  /* 0x0001101501007387 */ /* 0x0101e80000100800 */
[----:B0-----:R3:W4:Y:S02]  /*1cb30*/  LDG.E.U16 R21, desc[UR10][R10.64] ;  /* 0x0000000a0a157981 */ /* 0x001724000c1e1500 */
[----:B---3--:R-:W-:-:S02]  /*1cb40*/  IMAD.WIDE R10, R0, 0x2, R18 ;  /* 0x00000002000a7825 */ /* 0x008fc400078e0212 */
[----:B------:R-:W3:Y:S02]  /*1cb50*/  LDL.64 R18, [R1+0x8b0] ;  /* 0x0008b00001127983 */ /* 0x000ee40000100a00 */
[C---:B--2---:R-:W-:Y:S02]  /*1cb60*/  IMAD.WIDE R8, R0.reuse, 0x2, R14 ;  /* 0x0000000200087825 */ /* 0x044fe400078e020e */
[----:B------:R-:W2:Y:S02]  /*1cb70*/  LDL.64 R14, [R1+0x8b8] ;  /* 0x0008b800010e7983 */ /* 0x000ea40000100a00 */
[C---:B------:R-:W-:Y:S02]  /*1cb80*/  IMAD.WIDE R4, R0.reuse, 0x2, R24 ;  /* 0x0000000200047825 */ /* 0x040fe400078e0218 */
[----:B------:R-:W4:Y:S04]  /*1cb90*/  LDL.64 R24, [R1+0x8a8] ;  /* 0x0008a80001187983 */ /* 0x000f280000100a00 */
[----:B------:R0:W-:Y:S04]  /*1cba0*/  STL [R1+0x118], R7 ;  /* 0x0001180701007387 */ /* 0x0001e80000100800 */
[----:B0-----:R0:W4:Y:S02]  /*1cbb0*/  LDG.E.U16 R7, desc[UR10][R8.64] ;  /* 0x0000000a08077981 */ /* 0x001124000c1e1500 */
[----:B0-----:R-:W-:-:S02]  /*1cbc0*/  IMAD.WIDE R8, R0, 0x2, R16 ;  /* 0x0000000200087825 */ /* 0x001fc400078e0210 */
[----:B------:R0:W-:Y:S04]  /*1cbd0*/  STL [R1+0x10c], R2 ;  /* 0x00010c0201007387 */ /* 0x0001e80000100800 */
[----:B------:R1:W-:Y:S04]  /*1cbe0*/  STL [R1+0xdc], R26 ;  /* 0x0000dc1a01007387 */ /* 0x0003e80000100800 */
[----:B------:R-:W4:Y:S04]  /*1cbf0*/  LDL.64 R16, [R1+0x898] ;  /* 0x0008980001107983 */ /* 0x000f280000100a00 */
[----:B0-----:R0:W4:Y:S04]  /*1cc00*/  LDG.E.U16 R2, desc[UR10][R10.64] ;  /* 0x0000000a0a027981 */ /* 0x001128000c1e1500 */
[----:B-1----:R1:W4:Y:S01]  /*1cc10*/  LDG.E.U16 R26, desc[UR10][R4.64] ;  /* 0x0000000a041a7981 */ /* 0x002322000c1e1500 */
[----:B0-----:R-:W-:-:S03]  /*1cc20*/  IMAD.WIDE R10, R0, 0x2, R12 ;  /* 0x00000002000a7825 */ /* 0x001fc600078e020c */
[----:B------:R-:W4:Y:S01]  /*1cc30*/  LDL.64 R12, [R1+0x8a0] ;  /* 0x0008a000010c7983 */ /* 0x000f220000100a00 */
[----:B-1----:R-:W-:-:S03]  /*1cc40*/  IMAD.WIDE R4, R0, 0x2, R22 ;  /* 0x0000000200047825 */ /* 0x002fc600078e0216 */
[----:B------:R-:W4:Y:S04]  /*1cc50*/  LDL.64 R22, [R1+0x890] ;  /* 0x0008900001167983 */ /* 0x000f280000100a00 */
[----:B------:R0:W-:Y:S04]  /*1cc60*/  STL [R1+0x108], R27 ;  /* 0x0001081b01007387 */ /* 0x0001e80000100800 */
[----:B------:R1:W-:Y:S04]  /*1cc70*/  STL [R1+0x104], R28 ;  /* 0x0001041c01007387 */ /* 0x0003e80000100800 */
[----:B------:R1:W-:Y:S04]  /*1cc80*/  STL [R1+0x100], R29 ;  /* 0x0001001d01007387 */ /* 0x0003e80000100800 */
[----:B0-----:R3:W4:Y:S04]  /*1cc90*/  LDG.E.U16 R27, desc[UR10][R10.64] ;  /* 0x0000000a0a1b7981 */ /* 0x001728000c1e1500 */
[----:B-1----:R2:W4:Y:S04]  /*1cca0*/  LDG.E.U16 R28, desc[UR10][R8.64] ;  /* 0x0000000a081c7981 */ /* 0x002528000c1e1500 */
[----:B------:R4:W4:Y:S01]  /*1ccb0*/  LDG.E.U16 R29, desc[UR10][R4.64] ;  /* 0x0000000a041d7981 */ /* 0x000922000c1e1500 */
[----:B---3--:R-:W-:-:S03]  /*1ccc0*/  IMAD.WIDE R10, R0, 0x2, R18 ;  /* 0x00000002000a7825 */ /* 0x008fc600078e0212 */
[----:B------:R-:W3:Y:S01]  /*1ccd0*/  LDL.64 R18, [R1+0x880] ;  /* 0x0008800001127983 */ /* 0x000ee20000100a00 */
[----:B--2---:R-:W-:-:S03]  /*1cce0*/  IMAD.WIDE R8, R0, 0x2, R14 ;  /* 0x0000000200087825 */ /* 0x004fc600078e020e */
[----:B------:R-:W2:Y:S01]  /*1ccf0*/  LDL.64 R14, [R1+0x888] ;  /* 0x00088800010e7983 */ /* 0x000ea20000100a00 */
[----:B----4-:R-:W-:-:S03]  /*1cd00*/  IMAD.WIDE R4, R0, 0x2, R24 ;  /* 0x0000000200047825 */ /* 0x010fc600078e0218 */
[----:B------:R-:W4:Y:S04]  /*1cd10*/  LDL.64 R24, [R1+0x878] ;  /* 0x0008780001187983 */ /* 0x000f280000100a00 */
[----:B------:R0:W-:Y:S04]  /*1cd20*/  STL [R1+0xcc], R21 ;  /* 0x0000cc1501007387 */ /* 0x0001e80000100800 */
[----:B------:R1:W-:Y:S04]  /*1cd30*/  STL [R1+0xf8], R7 ;  /* 0x0000f80701007387 */ /* 0x0003e80000100800 */
[----:B0-----:R0:W4:Y:S04]  /*1cd40*/  LDG.E.U16 R21, desc[UR10][R8.64] ;  /* 0x0000000a08157981 */ /* 0x001128000c1e1500 */
[----:B-1----:R-:W4:Y:S01]  /*1cd50*/  LDG.E.U16 R7, desc[UR10][R10.64] ;  /* 0x0000000a0a077981 */ /* 0x002f22000c1e1500 */
[----:B0-----:R-:W-:-:S03]  /*1cd60*/  IMAD.WIDE R8, R0, 0x2, R16 ;  /* 0x0000000200087825 */ /* 0x001fc600078e0210 */
[----:B------:R0:W-:Y:S04]  /*1cd70*/  STL [R1+0xec], R2 ;  /* 0x0000ec0201007387 */ /* 0x0001e80000100800 */
[----:B------:R-:W4:Y:S04]  /*1cd80*/  LDL.64 R16, [R1+0x868] ;  /* 0x0008680001107983 */ /* 0x000f280000100a00 */
[----:B0-----:R0:W4:Y:S02]  /*1cd90*/  LDG.E.U16 R2, desc[UR10][R4.64] ;  /* 0x0000000a04027981 */ /* 0x001124000c1e1500 */
[----:B0-----:R-:W-:-:S02]  /*1cda0*/  IMAD.WIDE R4, R0, 0x2, R12 ;  /* 0x0000000200047825 */ /* 0x001fc400078e020c */
[----:B------:R-:W4:Y:S02]  /*1cdb0*/  LDL.64 R12, [R1+0x870] ;  /* 0x00087000010c7983 */ /* 0x000f240000100a00 */
[C---:B------:R-:W-:Y:S02]  /*1cdc0*/  IMAD.WIDE R10, R0.reuse, 0x2, R22 ;  /* 0x00000002000a7825 */ /* 0x040fe400078e0216 */
[----:B------:R-:W4:Y:S04]  /*1cdd0*/  LDL.64 R22, [R1+0x860] ;  /* 0x0008600001167983 */ /* 0x000f280000100a00 */
[----:B------:R0:W-:Y:S04]  /*1cde0*/  STL [R1+0xf0], R26 ;  /* 0x0000f01a01007387 */ /* 0x0001e80000100800 */
[----:B------:R1:W-:Y:S04]  /*1cdf0*/  STL [R1+0xc4], R27 ;  /* 0x0000c41b01007387 */ /* 0x0003e80000100800 */
[----:B------:R1:W-:Y:S04]  /*1ce00*/  STL [R1+0xe4], R28 ;  /* 0x0000e41c01007387 */ /* 0x0003e80000100800 */
[----:B0-----:R-:W4:Y:S04]  /*1ce10*/  LDG.E.U16 R26, desc[UR10][R4.64] ;  /* 0x0000000a041a7981 */ /* 0x001f28000c1e1500 */
[----:B-1----:R-:W4:Y:S04]  /*1ce20*/  LDG.E.U16 R27, desc[UR10][R8.64] ;  /* 0x0000000a081b7981 */ /* 0x002f28000c1e1500 */
[----:B------:R3:W4:Y:S02]  /*1ce30*/  LDG.E.U16 R28, desc[UR10][R10.64] ;  /* 0x0000000a0a1c7981 */ /* 0x000724000c1e1500 */
[----:B---3--:R-:W-:-:S02]  /*1ce40*/  IMAD.WIDE R10, R0, 0x2, R18 ;  /* 0x00000002000a7825 */ /* 0x008fc400078e0212 */
[----:B------:R-:W3:Y:S02]  /*1ce50*/  LDL.64 R18, [R1+0x850] ;  /* 0x0008500001127983 */ /* 0x000ee40000100a00 */
[C---:B--2---:R-:W-:Y:S02]  /*1ce60*/  IMAD.WIDE R8, R0.reuse, 0x2, R14 ;  /* 0x0000000200087825 */ /* 0x044fe400078e020e */
[----:B------:R-:W2:Y:S04]  /*1ce70*/  LDL.64 R14, [R1+0x858] ;  /* 0x00085800010e7983 */ /* 0x000ea80000100a00 */
[----:B------:R0:W-:Y:S01]  /*1ce80*/  STL [R1+0xe8], R29 ;  /* 0x0000e81d01007387 */ /* 0x0001e20000100800 */
[----:B----4-:R-:W-:-:S03]  /*1ce90*/  IMAD.WIDE R4, R0, 0x2, R24 ;  /* 0x0000000200047825 */ /* 0x010fc600078e0218 */
[----:B------:R-:W4:Y:S04]  /*1cea0*/  LDL.64 R24, [R1+0x848] ;  /* 0x0008480001187983 */ /* 0x000f280000100a00 */
[----:B0-----:R0:W4:Y:S04]  /*1ceb0*/  LDG.E.U16 R29, desc[UR10][R8.64] ;  /* 0x0000000a081d7981 */ /* 0x001128000c1e1500 */
[----:B------:R1:W-:Y:S04]  /*1cec0*/  STL [R1+0xe0], R21 ;  /* 0x0000e01501007387 */ /* 0x0003e80000100800 */
[----:B------:R0:W-:Y:S04]  /*1ced0*/  STL [R1+0xac], R7 ;  /* 0x0000ac0701007387 */ /* 0x0001e80000100800 */
[----:B-1----:R1:W4:Y:S04]  /*1cee0*/  LDG.E.U16 R21, desc[UR10][R10.64] ;  /* 0x0000000a0a157981 */ /* 0x002328000c1e1500 */
[----:B0-----:R0:W4:Y:S01]  /*1cef0*/  LDG.E.U16 R7, desc[UR10][R4.64] ;  /* 0x0000000a04077981 */ /* 0x001122000c1e1500 */
[----:B------:R-:W-:-:S03]  /*1cf00*/  IMAD.WIDE R8, R0, 0x2, R16 ;  /* 0x0000000200087825 */ /* 0x000fc600078e0210 */
[----:B------:R-:W4:Y:S01]  /*1cf10*/  LDL.64 R16, [R1+0x838] ;  /* 0x0008380001107983 */ /* 0x000f220000100a00 */
[----:B-1----:R-:W-:-:S03]  /*1cf20*/  IMAD.WIDE R10, R0, 0x2, R12 ;  /* 0x00000002000a7825 */ /* 0x002fc600078e020c */
[----:B------:R-:W4:Y:S04]  /*1cf30*/  LDL.64 R12, [R1+0x840] ;  /* 0x00084000010c7983 */ /* 0x000f280000100a00 */
[----:B------:R1:W-:Y:S04]  /*1cf40*/  STL [R1+0xd8], R2 ;  /* 0x0000d80201007387 */ /* 0x0003e80000100800 */
[----:B-1----:R3:W4:Y:S01]  /*1cf50*/  LDG.E.U16 R2, desc[UR10][R10.64] ;  /* 0x0000000a0a027981 */ /* 0x002722000c1e1500 */
[----:B0-----:R-:W-:-:S03]  /*1cf60*/  IMAD.WIDE R4, R0, 0x2, R22 ;  /* 0x0000000200047825 */ /* 0x001fc600078e0216 */
[----:B------:R-:W-:Y:S04]  /*1cf70*/  STL [R1+0xd0], R27 ;  /* 0x0000d01b01007387 */ /* 0x000fe80000100800 */
[----:B------:R0:W-:Y:S04]  /*1cf80*/  STL [R1+0xd4], R26 ;  /* 0x0000d41a01007387 */ /* 0x0001e80000100800 */
[----:B0-----:R-:W4:Y:S04]  /*1cf90*/  LDL.64 R26, [R1+0x830] ;  /* 0x00083000011a7983 */ /* 0x001f280000100a00 */
[----:B------:R0:W-:Y:S04]  /*1cfa0*/  STL [R1+0x9c], R28 ;  /* 0x00009c1c01007387 */ /* 0x0001e80000100800 */
[----:B0-----:R2:W4:Y:S01]  /*1cfb0*/  LDG.E.U16 R28, desc[UR10][R8.64] ;  /* 0x0000000a081c7981 */ /* 0x001522000c1e1500 */
[----:B---3--:R-:W-:-:S04]  /*1cfc0*/  IMAD.WIDE R10, R0, 0x2, R18 ;  /* 0x00000002000a7825 */ /* 0x008fc800078e0212 */
[C---:B--2---:R-:W-:Y:S01]  /*1cfd0*/  IMAD.WIDE R8, R0.reuse, 0x2, R14 ;  /* 0x0000000200087825 */ /* 0x044fe200078e020e */
[----:B----4-:R0:W-:Y:S04]  /*1cfe0*/  STL [R1+0xc8], R29 ;  /* 0x0000c81d01007387 */ /* 0x0101e80000100800 */
[----:B------:R-:W2:Y:S04]  /*1cff0*/  LDL.64 R14, [R1+0x828] ;  /* 0x00082800010e7983 */ /* 0x000ea80000100a00 */
[----:B------:R-:W3:Y:S04]  /*1d000*/  LDL.64 R22, [R1+0x820] ;  /* 0x0008200001167983 */ /* 0x000ee80000100a00 */
[----:B0-----:R0:W4:Y:S04]  /*1d010*/  LDG.E.U16 R29, desc[UR10][R4.64] ;  /* 0x0000000a041d7981 */ /* 0x001128000c1e1500 */
[----:B------:R-:W2:Y:S04]  /*1d020*/  LDL.64 R18, [R1+0x818] ;  /* 0x0008180001127983 */ /* 0x000ea80000100a00 */
[----:B------:R1:W-:Y:S01]  /*1d030*/  STL [R1+0xbc], R21 ;  /* 0x0000bc1501007387 */ /* 0x0003e20000100800 */
[----:B0-----:R-:W-:-:S03]  /*1d040*/  IMAD.WIDE R4, R0, 0x2, R24 ;  /* 0x0000000200047825 */ /* 0x001fc600078e0218 */
[----:B------:R0:W-:Y:S04]  /*1d050*/  STL [R1+0xc0], R7 ;  /* 0x0000c00701007387 */ /* 0x0001e80000100800 */
[----:B-1----:R1:W2:Y:S04]  /*1d060*/  LDG.E.U16 R21, desc[UR10][R8.64] ;  /* 0x0000000a08157981 */ /* 0x0022a8000c1e1500 */
[----:B0-----:R-:W2:Y:S04]  /*1d070*/  LDG.E.U16 R7, desc[UR10][R10.64] ;  /* 0x0000000a0a077981 */ /* 0x001ea8000c1e1500 */
[----:B------:R0:W-:Y:S01]  /*1d080*/  STL [R1+0x94], R2 ;  /* 0x0000940201007387 */ /* 0x0001e20000100800 */
[----:B-1----:R-:W-:-:S03]  /*1d090*/  IMAD.WIDE R8, R0, 0x2, R16 ;  /* 0x0000000200087825 */ /* 0x002fc600078e0210 */
[----:B------:R-:W2:Y:S04]  /*1d0a0*/  LDL.64 R24, [R1+0x808] ;  /* 0x0008080001187983 */ /* 0x000ea80000100a00 */
[----:B------:R-:W2:Y:S04]  /*1d0b0*/  LDL.64 R16, [R1+0x800] ;  /* 0x0008000001107983 */ /* 0x000ea80000100a00 */
[----:B0-----:R0:W2:Y:S02]  /*1d0c0*/  LDG.E.U16 R2, desc[UR10][R4.64] ;  /* 0x0000000a04027981 */ /* 0x0010a4000c1e1500 */
[----:B0-----:R-:W-:-:S02]  /*1d0d0*/  IMAD.WIDE R4, R0, 0x2, R12 ;  /* 0x0000000200047825 */ /* 0x001fc400078e020c */
[----:B------:R-:W2:Y:S02]  /*1d0e0*/  LDL.64 R12, [R1+0x810] ;  /* 0x00081000010c7983 */ /* 0x000ea40000100a00 */
[----:B------:R-:W-:-:S05]  /*1d0f0*/  IMAD.WIDE R10, R0, 0x2, R26 ;  /* 0x00000002000a7825 */ /* 0x000fca00078e021a */
[----:B------:R3:W2:Y:S04]  /*1d100*/  LDG.E.U16 R26, desc[UR10][R10.64] ;  /* 0x0000000a0a1a7981 */ /* 0x0006a8000c1e1500 */
[----:B------:R0:W-:Y:S04]  /*1d110*/  STL [R1+0xb4], R28 ;  /* 0x0000b41c01007387 */ /* 0x0001e80000100800 */
[----:B0-----:R2:W2:Y:S04]  /*1d120*/  LDG.E.U16 R28, desc[UR10][R4.64] ;  /* 0x0000000a041c7981 */ /* 0x0014a8000c1e1500 */
[----:B----4-:R0:W-:Y:S01]  /*1d130*/  STL [R1+0xb8], R29 ;  /* 0x0000b81d01007387 */ /* 0x0101e20000100800 */
[----:B---3--:R-:W-:-:S03]  /*1d140*/  IMAD.WIDE R10, R0, 0x2, R22 ;  /* 0x00000002000a7825 */ /* 0x008fc600078e0216 */
[----:B------:R-:W3:Y:S04]  /*1d150*/  LDL.64 R22, [R1+0x7f0] ;  /* 0x0007f00001167983 */ /* 0x000ee80000100a00 */
[----:B0-----:R0:W4:Y:S01]  /*1d160*/  LDG.E.U16 R29, desc[UR10][R8.64] ;  /* 0x0000000a081d7981 */ /* 0x001122000c1e1500 */
[----:B--2---:R-:W-:-:S03]  /*1d170*/  IMAD.WIDE R4, R0, 0x2, R18 ;  /* 0x0000000200047825 */ /* 0x004fc600078e0212 */
[----:B------:R-:W2:Y:S01]  /*1d180*/  LDL.64 R18, [R1+0x7e8] ;  /* 0x0007e80001127983 */ /* 0x000ea20000100a00 */
[----:B0-----:R-:W-:-:S03]  /*1d190*/  IMAD.WIDE R8, R0, 0x2, R14 ;  /* 0x0000000200087825 */ /* 0x001fc600078e020e */
[----:B------:R-:W3:Y:S04]  /*1d1a0*/  LDL.64 R14, [R1+0x7f8] ;  /* 0x0007f800010e7983 */ /* 0x000ee80000100a00 */
[----:B------:R-:W2:Y:S04]  /*1d1b0*/  LDG.E.U16 R27, desc[UR10][R8.64] ;  /* 0x0000000a081b7981 */ /* 0x000ea8000c1e1500 */
[----:B------:R0:W-:Y:S04]  /*1d1c0*/  STL [R1+0xb0], R21 ;  /* 0x0000b01501007387 */ /* 0x0001e80000100800 */
[----:B------:R1:W-:Y:S04]  /*1d1d0*/  STL [R1+0x7c], R7 ;  /* 0x00007c0701007387 */ /* 0x0003e80000100800 */
[----:B0-----:R0:W3:Y:S04]  /*1d1e0*/  LDG.E.U16 R21, desc[UR10][R10.64] ;  /* 0x0000000a0a157981 */ /* 0x0010e8000c1e1500 */
[----:B-1----:R1:W3:Y:S01]  /*1d1f0*/  LDG.E.U16 R7, desc[UR10][R4.64] ;  /* 0x0000000a04077981 */ /* 0x0022e2000c1e1500 */
[----:B0-----:R-:W-:-:S03]  /*1d200*/  IMAD.WIDE R10, R0, 0x2, R12 ;  /* 0x00000002000a7825 */ /* 0x001fc600078e020c */
[----:B------:R-:W3:Y:S04]  /*1d210*/  LDL.64 R12, [R1+0x7d0] ;  /* 0x0007d000010c7983 */ /* 0x000ee80000100a00 */
[----:B------:R0:W-:Y:S04]  /*1d220*/  STL [R1+0xa8], R2 ;  /* 0x0000a80201007387 */ /* 0x0001e80000100800 */
[----:B0-----:R-:W3:Y:S01]  /*1d230*/  LDG.E.U16 R2, desc[UR10][R10.64] ;  /* 0x0000000a0a027981 */ /* 0x001ee2000c1e1500 */
[----:B------:R-:W-:-:S04]  /*1d240*/  IMAD.WIDE R8, R0, 0x2, R24 ;  /* 0x0000000200087825 */ /* 0x000fc800078e0218 */
[C---:B-1----:R-:W-:Y:S01]  /*1d250*/  IMAD.WIDE R4, R0.reuse, 0x2, R16 ;  /* 0x0000000200047825 */ /* 0x042fe200078e0210 */
[----:B----4-:R-:W-:Y:S04]  /*1d260*/  STL [R1+0xa0], R29 ;  /* 0x0000a01d01007387 */ /* 0x010fe80000100800 */
[----:B------:R0:W-:Y:S04]  /*1d270*/  STL [R1+0xa4], R28 ;  /* 0x0000a41c01007387 */ /* 0x0001e80000100800 */
[----:B0-----:R-:W4:Y:S04]  /*1d280*/  LDL.64 R28, [R1+0x7b0] ;  /* 0x0007b000011c7983 */ /* 0x001f280000100a00 */
[----:B--2---:R-:W-:Y:S04]  /*1d290*/  STL [R1+0x98], R27 ;  /* 0x0000981b01007387 */ /* 0x004fe80000100800 */
[----:B------:R0:W-:Y:S04]  /*1d2a0*/  STL [R1+0x74], R26 ;  /* 0x0000741a01007387 */ /* 0x0001e80000100800 */
[----:B0-----:R-:W2:Y:S04]  /*1d2b0*/  LDL.64 R26, [R1+0x790] ;  /* 0x00079000011a7983 */ /* 0x001ea80000100a00 */
[----:B---3--:R0:W-:Y:S04]  /*1d2c0*/  STL [R1+0x8c], R21 ;  /* 0x00008c1501007387 */ /* 0x0081e80000100800 */
[----:B------:R1:W-:Y:S04]  /*1d2d0*/  STL [R1+0x90], R7 ;  /* 0x0000900701007387 */ /* 0x0003e80000100800 */
[----:B------:R-:W3:Y:S04]  /*1d2e0*/  LDL.64 R24, [R1+0x770] ;  /* 0x0007700001187983 */ /* 0x000ee80000100a00 */
[----:B0-----:R0:W4:Y:S04]  /*1d2f0*/  LDG.E.U16 R21, desc[UR10][R8.64] ;  /* 0x0000000a08157981 */ /* 0x001128000c1e1500 */
[----:B-1----:R1:W2:Y:S04]  /*1d300*/  LDG.E.U16 R7, desc[UR10][R4.64] ;  /* 0x0000000a04077981 */ /* 0x0022a8000c1e1500 */
[----:B------:R-:W3:Y:S01]  /*1d310*/  LDL.64 R16, [R1+0x750] ;  /* 0x0007500001107983 */ /* 0x000ee20000100a00 */
[----:B0-----:R-:W-:-:S03]  /*1d320*/  IMAD.WIDE R8, R0, 0x2, R14 ;  /* 0x0000000200087825 */ /* 0x001fc600078e020e */
[----:B------:R-:W3:Y:S04]  /*1d330*/  LDL.64 R14, [R1+0x730] ;  /* 0x00073000010e7983 */ /* 0x000ee80000100a00 */
[----:B------:R0:W-:Y:S04]  /*1d340*/  STL [R1+0x70], R2 ;  /* 0x0000700201007387 */ /* 0x0001e80000100800 */
[----:B0-----:R-:W3:Y:S01]  /*1d350*/  LDG.E.U16 R2, desc[UR10][R8.64] ;  /* 0x0000000a08027981 */ /* 0x001ee2000c1e1500 */
[----:B------:R-:W-:-:S04]  /*1d360*/  IMAD.WIDE R10, R0, 0x2, R22 ;  /* 0x00000002000a7825 */ /* 0x000fc800078e0216 */
[C---:B-1----:R-:W-:Y:S01]  /*1d370*/  IMAD.WIDE R4, R0.reuse, 0x2, R18 ;  /* 0x0000000200047825 */ /* 0x042fe200078e0212 */
[----:B----4-:R0:W-:Y:S04]  /*1d380*/  STL [R1+0x84], R21 ;  /* 0x0000841501007387 */ /* 0x0101e80000100800 */
[----:B--2---:R1:W-:Y:S04]  /*1d390*/  STL [R1+0x88], R7 ;  /* 0x0000880701007387 */ /* 0x0043e80000100800 */
[----:B------:R-:W2:Y:S04]  /*1d3a0*/  LDL.64 R22, [R1+0x710] ;  /* 0x0007100001167983 */ /* 0x000ea80000100a00 */
[----:B0-----:R0:W4:Y:S04]  /*1d3b0*/  LDG.E.U16 R21, desc[UR10][R10.64] ;  /* 0x0000000a0a157981 */ /* 0x001128000c1e1500 */
[----:B------:R-:W2:Y:S04]  /*1d3c0*/  LDL.64 R18, [R1+0x6f0] ;  /* 0x0006f00001127983 */ /* 0x000ea80000100a00 */
[----:B-1----:R1:W2:Y:S01]  /*1d3d0*/  LDG.E.U16 R7, desc[UR10][R4.64] ;  /* 0x0000000a04077981 */ /* 0x0022a2000c1e1500 */
[----:B0-----:R-:W-:-:S03]  /*1d3e0*/  IMAD.WIDE R10, R0, 0x2, R12 ;  /* 0x00000002000a7825 */ /* 0x001fc600078e020c */
[----:B------:R-:W2:Y:S04]  /*1d3f0*/  LDL.64 R12, [R1+0x6d0] ;  /* 0x0006d000010c7983 */ /* 0x000ea80000100a00 */
[----:B---3--:R0:W-:Y:S04]  /*1d400*/  STL [R1+0x80], R2 ;  /* 0x0000800201007387 */ /* 0x0081e80000100800 */
[----:B0-----:R0:W3:Y:S01]  /*1d410*/  LDG.E.U16 R2, desc[UR10][R10.64] ;  /* 0x0000000a0a027981 */ /* 0x0010e2000c1e1500 */
[----:B-1----:R-:W-:-:S04]  /*1d420*/  IMAD.WIDE R4, R0, 0x2, R26 ;  /* 0x0000000200047825 */ /* 0x002fc800078e021a */
[C---:B------:R-:W-:Y:S02]  /*1d430*/  IMAD.WIDE R8, R0.reuse, 0x2, R28 ;  /* 0x0000000200087825 */ /* 0x040fe400078e021c */
[----:B------:R1:W3:Y:S04]  /*1d440*/  LDG.E.U16 R29, desc[UR10][R4.64] ;  /* 0x0000000a041d7981 */ /* 0x0002e8000c1e1500 */
[----:B------:R1:W3:Y:S01]  /*1d450*/  LDG.E.U16 R28, desc[UR10][R8.64] ;  /* 0x0000000a081c7981 */ /* 0x0002e2000c1e1500 */
[----:B0-----:R-:W-:-:S04]  /*1d460*/  IMAD.WIDE R10, R0, 0x2, R24 ;  /* 0x00000002000a7825 */ /* 0x001fc800078e0218 */
[C---:B-1----:R-:W-:Y:S02]  /*1d470*/  IMAD.WIDE R4, R0.reuse, 0x2, R14 ;  /* 0x0000000200047825 */ /* 0x042fe400078e020e */
[----:B------:R-:W3:Y:S02]  /*1d480*/  LDL.64 R14, [R1+0x6b0] ;  /* 0x0006b000010e7983 */ /* 0x000ee40000100a00 */
[C---:B------:R-:W-:Y:S02]  /*1d490*/  IMAD.WIDE R8, R0.reuse, 0x2, R16 ;  /* 0x0000000200087825 */ /* 0x040fe400078e0210 */
[----:B----4-:R0:W-:Y:S04]  /*1d4a0*/  STL [R1+0x6c], R21 ;  /* 0x00006c1501007387 */ /* 0x0101e80000100800 */
[----:B------:R-:W4:Y:S04]  /*1d4b0*/  LDL.64 R26, [R1+0x690] ;  /* 0x00069000011a7983 */ /* 0x000f280000100a00 */
[----:B------:R-:W4:Y:S04]  /*1d4c0*/  LDL.64 R16, [R1+0x670] ;  /* 0x0006700001107983 */ /* 0x000f280000100a00 */
[----:B0-----:R0:W4:Y:S04]  /*1d4d0*/  LDG.E.U16 R21, desc[UR10][R10.64] ;  /* 0x0000000a0a157981 */ /* 0x001128000c1e1500 */
[----:B--2---:R1:W-:Y:S01]  /*1d4e0*/  STL [R1+0x78], R7 ;  /* 0x0000780701007387 */ /* 0x0043e20000100800 */
[----:B0-----:R-:W-:-:S03]  /*1d4f0*/  IMAD.WIDE R10, R0, 0x2, R22 ;  /* 0x00000002000a7825 */ /* 0x001fc600078e0216 */
[----:B-1----:R0:W2:Y:S04]  /*1d500*/  LDG.E.U16 R7, desc[UR10][R8.64] ;  /* 0x0000000a08077981 */ /* 0x0020a8000c1e1500 */
[----:B------:R-:W2:Y:S01]  /*1d510*/  LDG.E.U16 R22, desc[UR10][R10.64] ;  /* 0x0000000a0a167981 */ /* 0x000ea2000c1e1500 */
[----:B0-----:R-:W-:-:S05]  /*1d520*/  IMAD.WIDE R8, R0, 0x2, R18 ;  /* 0x0000000200087825 */ /* 0x001fca00078e0212 */
[----:B------:R-:W2:Y:S04]  /*1d530*/  LDG.E.U16 R19, desc[UR10][R8.64] ;  /* 0x0000000a08137981 */ /* 0x000ea8000c1e1500 */
[----:B---3--:R0:W-:Y:S04]  /*1d540*/  STL [R1+0x68], R2 ;  /* 0x0000680201007387 */ /* 0x0081e80000100800 */
[----:B------:R-:W3:Y:S04]  /*1d550*/  LDL.64 R24, [R1+0x7e0] ;  /* 0x0007e00001187983 */ /* 0x000ee80000100a00 */
[----:B0-----:R0:W3:Y:S02]  /*1d560*/  LDG.E.U16 R2, desc[UR10][R4.64] ;  /* 0x0000000a04027981 */ /* 0x0010e4000c1e1500 */
[----:B0-----:R-:W-:-:S02]  /*1d570*/  IMAD.WIDE R4, R0, 0x2, R12 ;  /* 0x0000000200047825 */ /* 0x001fc400078e020c */
[----:B------:R-:W3:Y:S04]  /*1d580*/  LDL.64 R12, [R1+0x7d8] ;  /* 0x0007d800010c7983 */ /* 0x000ee80000100a00 */
[----:B------:R0:W3:Y:S01]  /*1d590*/  LDG.E.U16 R18, desc[UR10][R4.64] ;  /* 0x0000000a04127981 */ /* 0x0000e2000c1e1500 */
[----:B------:R-:W-:-:S06]  /*1d5a0*/  IMAD.WIDE R10, R0, 0x2, R14 ;  /* 0x00000002000a7825 */ /* 0x000fcc00078e020e */
[----:B------:R-:W3:Y:S01]  /*1d5b0*/  LDG.E.U16 R11, desc[UR10][R10.64] ;  /* 0x0000000a0a0b7981 */ /* 0x000ee2000c1e1500 */
[----:B----4-:R-:W-:-:S04]  /*1d5c0*/  IMAD.WIDE R8, R0, 0x2, R26 ;  /* 0x0000000200087825 */ /* 0x010fc800078e021a */
[C---:B0-----:R-:W-:Y:S01]  /*1d5d0*/  IMAD.WIDE R4, R0.reuse, 0x2, R16 ;  /* 0x0000000200047825 */ /* 0x041fe200078e0210 */
[----:B------:R-:W4:Y:S04]  /*1d5e0*/  LDG.E.U16 R10, desc[UR10][R8.64] ;  /* 0x0000000a080a7981 */ /* 0x000f28000c1e1500 */
[----:B------:R0:W4:Y:S04]  /*1d5f0*/  LDG.E.U16 R9, desc[UR10][R4.64] ;  /* 0x0000000a04097981 */ /* 0x000128000c1e1500 */
[----:B--2---:R-:W-:Y:S04]  /*1d600*/  STL [R1+0x1e68], R22 ;  /* 0x001e681601007387 */ /* 0x004fe80000100800 */
[----:B------:R-:W-:Y:S04]  /*1d610*/  STL [R1+0x1e6c], R19 ;  /* 0x001e6c1301007387 */ /* 0x000fe80000100800 */
[----:B---3--:R-:W-:Y:S04]  /*1d620*/  STL [R1+0x1e70], R18 ;  /* 0x001e701201007387 */ /* 0x008fe80000100800 */
[----:B------:R-:W2:Y:S04]  /*1d630*/  LDL.64 R14, [R1+0x7c8] ;  /* 0x0007c800010e7983 */ /* 0x000ea80000100a00 */
[----:B------:R-:W3:Y:S04]  /*1d640*/  LDL.64 R16, [R1+0x7c0] ;  /* 0x0007c00001107983 */ /* 0x000ee80000100a00 */
[----:B------:R-:W-:Y:S04]  /*1d650*/  STL [R1+0x60], R29 ;  /* 0x0000601d01007387 */ /* 0x000fe80000100800 */
[----:B------:R1:W-:Y:S01]  /*1d660*/  STL [R1+0x64], R28 ;  /* 0x0000641c01007387 */ /* 0x0003e20000100800 */
[----:B0-----:R-:W-:-:S03]  /*1d670*/  IMAD.WIDE R4, R0, 0x2, R24 ;  /* 0x0000000200047825 */ /* 0x001fc600078e0218 */
[----:B------:R-:W3:Y:S04]  /*1d680*/  LDL.64 R26, [R1+0x7a8] ;  /* 0x0007a800011a7983 */ /* 0x000ee80000100a00 */
[----:B-1----:R-:W3:Y:S04]  /*1d690*/  LDL.64 R28, [R1+0x7b8] ;  /* 0x0007b800011c7983 */ /* 0x002ee80000100a00 */
[----:B------:R-:W-:Y:S01]  /*1d6a0*/  STL [R1+0x1e74], R11 ;  /* 0x001e740b01007387 */ /* 0x000fe20000100800 */
[----:B------:R-:W-:-:S03]  /*1d6b0*/  IMAD.WIDE R12, R0, 0x2, R12 ;  /* 0x00000002000c7825 */ /* 0x000fc600078e020c */
[----:B----4-:R-:W-:Y:S04]  /*1d6c0*/  STL [R1+0x1e78], R10 ;  /* 0x001e780a01007387 */ /* 0x010fe80000100800 */
[----:B------:R0:W-:Y:S04]  /*1d6d0*/  STL [R1+0x1e7c], R9 ;  /* 0x001e7c0901007387 */ /* 0x0001e80000100800 */
[----:B------:R-:W4:Y:S04]  /*1d6e0*/  LDL.64 R24, [R1+0x7a0] ;  /* 0x0007a00001187983 */ /* 0x000f280000100a00 */
[----:B------:R1:W-:Y:S04]  /*1d6f0*/  STL [R1+0x5c], R21 ;  /* 0x00005c1501007387 */ /* 0x0003e80000100800 */
[----:B0-----:R-:W4:Y:S04]  /*1d700*/  LDL.64 R8, [R1+0x798] ;  /* 0x0007980001087983 */ /* 0x001f280000100a00 */
[----:B------:R-:W4:Y:S04]  /*1d710*/  LDL.64 R22, [R1+0x788] ;  /* 0x0007880001167983 */ /* 0x000f280000100a00 */
[----:B------:R0:W-:Y:S04]  /*1d720*/  STL [R1+0x50], R7 ;  /* 0x0000500701007387 */ /* 0x0001e80000100800 */
[----:B-1----:R-:W4:Y:S04]  /*1d730*/  LDG.E.U16 R21, desc[UR10][R12.64] ;  /* 0x0000000a0c157981 */ /* 0x002f28000c1e1500 */
[----:B0-----:R-:W4:Y:S04]  /*1d740*/  LDG.E.U16 R7, desc[UR10][R4.64] ;  /* 0x0000000a04077981 */ /* 0x001f28000c1e1500 */
[----:B------:R0:W-:Y:S04]  /*1d750*/  STL [R1+0x4c], R2 ;  /* 0x00004c0201007387 */ /* 0x0001e80000100800 */
[----:B------:R-:W4:Y:S04]  /*1d760*/  LDL.64 R18, [R1+0x780] ;  /* 0x0007800001127983 */ /* 0x000f280000100a00 */
[----:B------:R-:W4:Y:S01]  /*1d770*/  LDL.64 R10, [R1+0x768] ;  /* 0x00076800010a7983 */ /* 0x000f220000100a00 */
[----:B--2---:R-:W-:-:S05]  /*1d780*/  IMAD.WIDE R14, R0, 0x2, R14 ;  /* 0x00000002000e7825 */ /* 0x004fca00078e020e */
[----:B0-----:R3:W2:Y:S02]  /*1d790*/  LDG.E.U16 R2, desc[UR10][R14.64] ;  /* 0x0000000a0e027981 */ /* 0x0016a4000c1e1500 */
[C---:B---3--:R-:W-:Y:S02]  /*1d7a0*/  IMAD.WIDE R14, R0.reuse, 0x2, R16 ;  /* 0x00000002000e7825 */ /* 0x048fe400078e0210 */
[----:B------:R-:W3:Y:S02]  /*1d7b0*/  LDL.64 R16, [R1+0x778] ;  /* 0x0007780001107983 */ /* 0x000ee40000100a00 */
[----:B------:R-:W-:-:S04]  /*1d7c0*/  IMAD.WIDE R12, R0, 0x2, R28 ;  /* 0x00000002000c7825 */ /* 0x000fc800078e021c */
[----:B------:R-:W-:-:S05]  /*1d7d0*/  IMAD.WIDE R4, R0, 0x2, R26 ;  /* 0x0000000200047825 */ /* 0x000fca00078e021a */
[----:B------:R-:W3:Y:S04]  /*1d7e0*/  LDG.E.U16 R26, desc[UR10][R4.64] ;  /* 0x0000000a041a7981 */ /* 0x000ee8000c1e1500 */
[----:B----4-:R0:W-:Y:S04]  /*1d7f0*/  STL [R1+0x58], R7 ;  /* 0x0000580701007387 */ /* 0x0101e80000100800 */
[----:B------:R1:W-:Y:S04]  /*1d800*/  STL [R1+0x54], R21 ;  /* 0x0000541501007387 */ /* 0x0003e80000100800 */
[----:B0-----:R0:W4:Y:S04]  /*1d810*/  LDG.E.U16 R7, desc[UR10][R14.64] ;  /* 0x0000000a0e077981 */ /* 0x001128000c1e1500 */
[----:B-1----:R1:W4:Y:S01]  /*1d820*/  LDG.E.U16 R21, desc[UR10][R12.64] ;  /* 0x0000000a0c157981 */ /* 0x002322000c1e1500 */
[----:B0-----:R-:W-:-:S04]  /*1d830*/  IMAD.WIDE R14, R0, 0x2, R24 ;  /* 0x00000002000e7825 */ /* 0x001fc800078e0218 */
[C---:B-1----:R-:W-:Y:S01]  /*1d840*/  IMAD.WIDE R12, R0.reuse, 0x2, R8 ;  /* 0x00000002000c7825 */ /* 0x042fe200078e0208 */
[----:B------:R0:W4:Y:S04]  /*1d850*/  LDG.E.U16 R27, desc[UR10][R14.64] ;  /* 0x0000000a0e1b7981 */ /* 0x000128000c1e1500 */
[----:B------:R-:W4:Y:S04]  /*1d860*/  LDL.64 R8, [R1+0x760] ;  /* 0x0007600001087983 */ /* 0x000f280000100a00 */
[----:B--2---:R1:W-:Y:S01]  /*1d870*/  STL [R1+0x48], R2 ;  /* 0x0000480201007387 */ /* 0x0043e20000100800 */
[----:B------:R-:W-:-:S03]  /*1d880*/  IMAD.WIDE R4, R0, 0x2, R22 ;  /* 0x0000000200047825 */ /* 0x000fc600078e0216 */
[----:B------:R-:W2:Y:S01]  /*1d890*/  LDL.64 R28, [R1+0x748] ;  /* 0x00074800011c7983 */ /* 0x000ea20000100a00 */
[----:B0-----:R-:W-:-:S03]  /*1d8a0*/  IMAD.WIDE R14, R0, 0x2, R18 ;  /* 0x00000002000e7825 */ /* 0x001fc600078e0212 */
[----:B------:R-:W2:Y:S04]  /*1d8b0*/  LDL.64 R24, [R1+0x728] ;  /* 0x0007280001187983 */ /* 0x000ea80000100a00 */
[----:B-1----:R3:W2:Y:S02]  /*1d8c0*/  LDG.E.U16 R2, desc[UR10][R12.64] ;  /* 0x0000000a0c027981 */ /* 0x0026a4000c1e1500 */
[C---:B---3--:R-:W-:Y:S02]  /*1d8d0*/  IMAD.WIDE R12, R0.reuse, 0x2, R16 ;  /* 0x00000002000c7825 */ /* 0x048fe400078e0210 */
[----:B----4-:R0:W-:Y:S04]  /*1d8e0*/  STL [R1+0x40], R7 ;  /* 0x0000400701007387 */ /* 0x0101e80000100800 */
[----:B------:R-:W3:Y:S04]  /*1d8f0*/  LDL.64 R22, [R1+0x708] ;  /* 0x0007080001167983 */ /* 0x000ee80000100a00 */
[----:B------:R-:W4:Y:S04]  /*1d900*/  LDL.64 R18, [R1+0x6e8] ;  /* 0x0006e80001127983 */ /* 0x000f280000100a00 */
[----:B------:R1:W-:Y:S04]  /*1d910*/  STL [R1+0x44], R21 ;  /* 0x0000441501007387 */ /* 0x0003e80000100800 */
[----:B------:R-:W-:Y:S04]  /*1d920*/  STL [R1+0x34], R27 ;  /* 0x0000341b01007387 */ /* 0x000fe80000100800 */
[----:B------:R1:W-:Y:S04]  /*1d930*/  STL [R1+0x3c], R26 ;  /* 0x00003c1a01007387 */ /* 0x0003e80000100800 */
[----:B0-----:R0:W3:Y:S04]  /*1d940*/  LDG.E.U16 R7, desc[UR10][R4.64] ;  /* 0x0000000a04077981 */ /* 0x0010e8000c1e1500 */
[----:B-1----:R1:W4:Y:S04]  /*1d950*/  LDG.E.U16 R21, desc[UR10][R14.64] ;  /* 0x0000000a0e157981 */ /* 0x002328000c1e1500 */
[----:B------:R-:W4:Y:S04]  /*1d960*/  LDL.64 R26, [R1+0x6c8] ;  /* 0x0006c800011a7983 */ /* 0x000f280000100a00 */
[----:B--2---:R2:W-:Y:S04]  /*1d970*/  STL [R1+0x38], R2 ;  /* 0x0000380201007387 */ /* 0x0045e80000100800 */
[----:B--2---:R-:W2:Y:S01]  /*1d980*/  LDG.E.U16 R2, desc[UR10][R12.64] ;  /* 0x0000000a0c027981 */ /* 0x004ea2000c1e1500 */
[----:B0-----:R-:W-:-:S04]  /*1d990*/  IMAD.WIDE R4, R0, 0x2, R10 ;  /* 0x0000000200047825 */ /* 0x001fc800078e020a */
[C---:B-1----:R-:W-:Y:S01]  /*1d9a0*/  IMAD.WIDE R14, R0.reuse, 0x2, R8 ;  /* 0x00000002000e7825 */ /* 0x042fe200078e0208 */
[----:B--2---:R0:W-:Y:S04]  /*1d9b0*/  STL [R1+0x1e00], R2 ;  /* 0x001e000201007387 */ /* 0x0041e80000100800 */
[----:B------:R-:W2:Y:S04]  /*1d9c0*/  LDL.64 R16, [R1+0x6a8] ;  /* 0x0006a80001107983 */ /* 0x000ea80000100a00 */
[----:B------:R-:W2:Y:S04]  /*1d9d0*/  LDL.64 R10, [R1+0x688] ;  /* 0x00068800010a7983 */ /* 0x000ea80000100a00 */
[----:B------:R-:W2:Y:S04]  /*1d9e0*/  LDL.64 R8, [R1+0x668] ;  /* 0x0006680001087983 */ /* 0x000ea80000100a00 */
[----:B0-----:R0:W2:Y:S01]  /*1d9f0*/  LDG.E.U16 R2, desc[UR10][R4.64] ;  /* 0x0000000a04027981 */ /* 0x0010a2000c1e1500 */
[----:B------:R-:W-:-:S03]  /*1da00*/  IMAD.WIDE R12, R0, 0x2, R28 ;  /* 0x00000002000c7825 */ /* 0x000fc600078e021c */
[----:B---3--:R1:W-:Y:S04]  /*1da10*/  STL [R1+0x30], R7 ;  /* 0x0000300701007387 */ /* 0x0083e80000100800 */
[----:B------:R4:W3:Y:S01]  /*1da20*/  LDG.E.U16 R29, desc[UR10][R12.64] ;  /* 0x0000000a0c1d7981 */ /* 0x0008e2000c1e1500 */
[----:B0-----:R-:W-:-:S03]  /*1da30*/  IMAD.WIDE R4, R0, 0x2, R24 ;  /* 0x0000000200047825 */ /* 0x001fc600078e0218 */
[----:B------:R-:W3:Y:S04]  /*1da40*/  LDL.64 R24, [R1+0x758] ;  /* 0x0007580001187983 */ /* 0x000ee80000100a00 */
[----:B-1----:R0:W3:Y:S01]  /*1da50*/  LDG.E.U16 R7, desc[UR10][R14.64] ;  /* 0x0000000a0e077981 */ /* 0x0020e2000c1e1500 */
[----:B----4-:R-:W-:-:S03]  /*1da60*/  IMAD.WIDE R12, R0, 0x2, R18 ;  /* 0x00000002000c7825 */ /* 0x010fc600078e0212 */
[----:B------:R1:W4:Y:S04]  /*1da70*/  LDG.E.U16 R28, desc[UR10][R4.64] ;  /* 0x0000000a041c7981 */ /* 0x000328000c1e1500 */
[----:B------:R-:W4:Y:S01]  /*1da80*/  LDL.64 R18, [R1+0x738] ;  /* 0x0007380001127983 */ /* 0x000f220000100a00 */
[----:B0-----:R-:W-:-:S03]  /*1da90*/  IMAD.WIDE R14, R0, 0x2, R22 ;  /* 0x00000002000e7825 */ /* 0x001fc600078e0216 */
[----:B------:R-:W4:Y:S01]  /*1daa0*/  LDL.64 R22, [R1+0x740] ;  /* 0x0007400001167983 */ /* 0x000f220000100a00 */
[----:B-1----:R-:W-:-:S03]  /*1dab0*/  IMAD.WIDE R4, R0, 0x2, R26 ;  /* 0x0000000200047825 */ /* 0x002fc600078e021a */
[----:B------:R2:W4:Y:S04]  /*1dac0*/  LDG.E.U16 R26, desc[UR10][R14.64] ;  /* 0x0000000a0e1a7981 */ /* 0x000528000c1e1500 */
[----:B------:R0:W-:Y:S04]  /*1dad0*/  STL [R1+0x28], R21 ;  /* 0x0000281501007387 */ /* 0x0001e80000100800 */
[----:B------:R1:W4:Y:S04]  /*1dae0*/  LDG.E.U16 R27, desc[UR10][R12.64] ;  /* 0x0000000a0c1b7981 */ /* 0x000328000c1e1500 */
[----:B0-----:R0:W4:Y:S01]  /*1daf0*/  LDG.E.U16 R21, desc[UR10][R4.64] ;  /* 0x0000000a04157981 */ /* 0x001122000c1e1500 */
[----:B--2---:R-:W-:-:S03]  /*1db00*/  IMAD.WIDE R14, R0, 0x2, R16 ;  /* 0x00000002000e7825 */ /* 0x004fc600078e0210 */
[----:B------:R-:W2:Y:S01]  /*1db10*/  LDL.64 R16, [R1+0x720] ;  /* 0x0007200001107983 */ /* 0x000ea20000100a00 */
[----:B-1----:R-:W-:-:S03]  /*1db20*/  IMAD.WIDE R12, R0, 0x2, R10 ;  /* 0x00000002000c7825 */ /* 0x002fc600078e020a */
[----:B------:R-:W2:Y:S01]  /*1db30*/  LDL.64 R10, [R1+0x718] ;  /* 0x00071800010a7983 */ /* 0x000ea20000100a00 */
[----:B0-----:R-:W-:-:S03]  /*1db40*/  IMAD.WIDE R4, R0, 0x2, R8 ;  /* 0x0000000200047825 */ /* 0x001fc600078e0208 */
[----:B------:R-:W2:Y:S04]  /*1db50*/  LDL.64 R8, [R1+0x700] ;  /* 0x0007000001087983 */ /* 0x000ea80000100a00 */
[----:B------:R0:W-:Y:S04]  /*1db60*/  STL [R1+0x24], R2 ;  /* 0x0000240201007387 */ /* 0x0001e80000100800 */
[----:B0-----:R3:W4:Y:S02]  /*1db70*/  LDG.E.U16 R2, desc[UR10][R14.64] ;  /* 0x0000000a0e027981 */ /* 0x001724000c1e1500 */
[----:B---3--:R-:W-:-:S02]  /*1db80*/  IMAD.WIDE R14, R0, 0x2, R24 ;  /* 0x00000002000e7825 */ /* 0x008fc400078e0218 */
[----:B----4-:R0:W-:Y:S04]  /*1db90*/  STL [R1+0x1e58], R2 ;  /* 0x001e580201007387 */ /* 0x0101e80000100800 */
[----:B------:R1:W-:Y:S04]  /*1dba0*/  STL [R1+0x20], R7 ;  /* 0x0000200701007387 */ /* 0x0003e80000100800 */
[----:B0-----:R0:W3:Y:S04]  /*1dbb0*/  LDG.E.U16 R2, desc[UR10][R4.64] ;  /* 0x0000000a04027981 */ /* 0x0010e8000c1e1500 */
[----:B-1----:R1:W4:Y:S01]  /*1dbc0*/  LDG.E.U16 R7, desc[UR10][R12.64] ;  /* 0x0000000a0c077981 */ /* 0x002322000c1e1500 */
[----:B0-----:R-:W-:-:S03]  /*1dbd0*/  IMAD.WIDE R4, R0, 0x2, R18 ;  /* 0x0000000200047825 */ /* 0x001fc600078e0212 */
[----:B------:R-:W3:Y:S04]  /*1dbe0*/  LDL.64 R18, [R1+0x6d8] ;  /* 0x0006d80001127983 */ /* 0x000ee80000100a00 */
[----:B------:R0:W-:Y:S04]  /*1dbf0*/  STL [R1+0x1c], R29 ;  /* 0x00001c1d01007387 */ /* 0x0001e80000100800 */
[----:B0-----:R-:W2:Y:S01]  /*1dc00*/  LDG.E.U16 R29, desc[UR10][R14.64] ;  /* 0x0000000a0e1d7981 */ /* 0x001ea2000c1e1500 */
[----:B-1----:R-:W-:-:S03]  /*1dc10*/  IMAD.WIDE R12, R0, 0x2, R22 ;  /* 0x00000002000c7825 */ /* 0x002fc600078e0216 */
[----:B--2---:R-:W-:Y:S04]  /*1dc20*/  STL [R1+0x1e04], R29 ;  /* 0x001e041d01007387 */ /* 0x004fe80000100800 */
[----:B------:R0:W-:Y:S04]  /*1dc30*/  STL [R1+0x18], R28 ;  /* 0x0000181c01007387 */ /* 0x0001e80000100800 */
[----:B0-----:R-:W2:Y:S04]  /*1dc40*/  LDG.E.U16 R28, desc[UR10][R12.64] ;  /* 0x0000000a0c1c7981 */ /* 0x001ea8000c1e1500 */
[----:B--2---:R0:W-:Y:S04]  /*1dc50*/  STL [R1+0x1e1c], R28 ;  /* 0x001e1c1c01007387 */ /* 0x0041e80000100800 */
[----:B0-----:R-:W2:Y:S04]  /*1dc60*/  LDL.64 R28, [R1+0x6e0] ;  /* 0x0006e000011c7983 */ /* 0x001ea80000100a00 */
[----:B------:R0:W-:Y:S04]  /*1dc70*/  STL [R1+0x14], R26 ;  /* 0x0000141a01007387 */ /* 0x0001e80000100800 */
[----:B0-----:R0:W4:Y:S01]  /*1dc80*/  LDG.E.U16 R26, desc[UR10][R4.64] ;  /* 0x0000000a041a7981 */ /* 0x001122000c1e1500 */
[----:B------:R-:W-:-:S04]  /*1dc90*/  IMAD.WIDE R14, R0, 0x2, R16 ;  /* 0x00000002000e7825 */ /* 0x000fc800078e0210 */
[C---:B------:R-:W-:Y:S01]  /*1dca0*/  IMAD.WIDE R12, R0.reuse, 0x2, R10 ;  /* 0x00000002000c7825 */ /* 0x040fe200078e020a */
[----:B------:R2:W3:Y:S03]  /*1dcb0*/  LDG.E.U16 R25, desc[UR10][R14.64] ;  /* 0x0000000a0e197981 */ /* 0x0004e6000c1e1500 */
[C---:B0-----:R-:W-:Y:S01]  /*1dcc0*/  IMAD.WIDE R4, R0.reuse, 0x2, R8 ;  /* 0x0000000200047825 */ /* 0x041fe200078e0208 */
[----:B------:R3:W3:Y:S04]  /*1dcd0*/  LDG.E.U16 R24, desc[UR10][R12.64] ;  /* 0x0000000a0c187981 */ /* 0x0006e8000c1e1500 */
[----:B------:R-:W3:Y:S04]  /*1dce0*/  LDG.E.U16 R8, desc[UR10][R4.64] ;  /* 0x0000000a04087981 */ /* 0x000ee8000c1e1500 */
[----:B----4-:R-:W-:Y:S04]  /*1dcf0*/  STL [R1+0x1e08], R26 ;  /* 0x001e081a01007387 */ /* 0x010fe80000100800 */
[----:B------:R0:W-:Y:S01]  /*1dd00*/  STL [R1+0x10], R27 ;  /* 0x0000101b01007387 */ /* 0x0001e20000100800 */
[----:B--2---:R-:W-:-:S03]  /*1dd10*/  IMAD.WIDE R14, R0, 0x2, R28 ;  /* 0x00000002000e7825 */ /* 0x004fc600078e021c */
[----:B------:R-:W2:Y:S01]  /*1dd20*/  LDL.64 R22, [R1+0x6c0] ;  /* 0x0006c00001167983 */ /* 0x000ea20000100a00 */
[----:B---3--:R-:W-:-:S03]  /*1dd30*/  IMAD.WIDE R12, R0, 0x2, R18 ;  /* 0x00000002000c7825 */ /* 0x008fc600078e0212 */
[----:B------:R-:W3:Y:S04]  /*1dd40*/  LDL.64 R10, [R1+0x6b8] ;  /* 0x0006b800010a7983 */ /* 0x000ee80000100a00 */
[----:B0-----:R-:W4:Y:S04]  /*1dd50*/  LDL.64 R26, [R1+0x6f8] ;  /* 0x0006f800011a7983 */ /* 0x001f280000100a00 */
[----:B------:R-:W2:Y:S04]  /*1dd60*/  LDL.64 R16, [R1+0x6a0] ;  /* 0x0006a00001107983 */ /* 0x000ea80000100a00 */
[----:B------:R-:W-:Y:S04]  /*1dd70*/  STL [R1+0x1e20], R25 ;  /* 0x001e201901007387 */ /* 0x000fe80000100800 */
[----:B------:R-:W-:Y:S04]  /*1dd80*/  STL [R1+0xc], R21 ;  /* 0x00000c1501007387 */ /* 0x000fe80000100800 */
[----:B------:R0:W-:Y:S04]  /*1dd90*/  STL [R1+0x1e0c], R24 ;  /* 0x001e0c1801007387 */ /* 0x0001e80000100800 */
[----:B------:R-:W-:Y:S04]  /*1dda0*/  STL [R1+0x1e24], R8 ;  /* 0x001e240801007387 */ /* 0x000fe80000100800 */
[----:B0-----:R-:W2:Y:S01]  /*1ddb0*/  LDL.64 R24, [R1+0x680] ;  /* 0x0006800001187983 */ /* 0x001ea20000100a00 */
[----:B----4-:R-:W-:-:S03]  /*1ddc0*/  IMAD.WIDE R4, R0, 0x2, R26 ;  /* 0x0000000200047825 */ /* 0x010fc600078e021a */
[----:B------:R-:W4:Y:S04]  /*1ddd0*/  LDL.64 R26, [R1+0x698] ;  /* 0x00069800011a7983 */ /* 0x000f280000100a00 */
[----:B------:R0:W-:Y:S04]  /*1dde0*/  STL [R1+0x4], R7 ;  /* 0x0000040701007387 */ /* 0x0001e80000100800 */
[----:B------:R-:W4:Y:S04]  /*1ddf0*/  LDG.E.U16 R5, desc[UR10][R4.64] ;  /* 0x0000000a04057981 */ /* 0x000f28000c1e1500 */
[----:B------:R-:W4:Y:S04]  /*1de00*/  LDL.LU R18, [R1+0x620] ;  /* 0x0006200001127983 */ /* 0x000f280000300800 */
[----:B0-----:R3:W4:Y:S04]  /*1de10*/  LDG.E.U16 R7, desc[UR10][R14.64] ;  /* 0x0000000a0e077981 */ /* 0x001728000c1e1500 */
[----:B------:R2:W4:Y:S04]  /*1de20*/  LDG.E.U16 R4, desc[UR10][R12.64] ;  /* 0x0000000a0c047981 */ /* 0x000528000c1e1500 */
[----:B------:R0:W-:Y:S01]  /*1de30*/  STL [R1], R2 ;  /* 0x0000000201007387 */ /* 0x0001e20000100800 */
[----:B---3--:R-:W-:-:S04]  /*1de40*/  IMAD.WIDE R14, R0, 0x2, R10 ;  /* 0x00000002000e7825 */ /* 0x008fc800078e020a */
[C---:B--2---:R-:W-:Y:S02]  /*1de50*/  IMAD.WIDE R12, R0.reuse, 0x2, R22 ;  /* 0x00000002000c7825 */ /* 0x044fe400078e0216 */
[----:B------:R-:W2:Y:S02]  /*1de60*/  LDG.E.U16 R23, desc[UR10][R14.64] ;  /* 0x0000000a0e177981 */ /* 0x000ea4000c1e1500 */
[C---:B------:R-:W-:Y:S02]  /*1de70*/  IMAD.WIDE R16, R0.reuse, 0x2, R16 ;  /* 0x0000000200107825 */ /* 0x040fe400078e0210 */
[----:B------:R1:W3:Y:S04]  /*1de80*/  LDG.E.U16 R21, desc[UR10][R12.64] ;  /* 0x0000000a0c157981 */ /* 0x0002e8000c1e1500 */
[----:B------:R-:W2:Y:S04]  /*1de90*/  LDG.E.U16 R16, desc[UR10][R16.64] ;  /* 0x0000000a10107981 */ /* 0x000ea8000c1e1500 */
[----:B----4-:R-:W-:Y:S04]  /*1dea0*/  STL [R1+0x1e10], R5 ;  /* 0x001e100501007387 */ /* 0x010fe80000100800 */
[----:B------:R-:W-:Y:S04]  /*1deb0*/  STL [R1+0x1e28], R7 ;  /* 0x001e280701007387 */ /* 0x000fe80000100800 */
[----:B------:R4:W-:Y:S04]  /*1dec0*/  STL [R1+0x1e14], R4 ;  /* 0x001e140401007387 */ /* 0x0009e80000100800 */
[----:B------:R-:W4:Y:S04]  /*1ded0*/  LDL.64 R10, [R1+0x678] ;  /* 0x00067800010a7983 */ /* 0x000f280000100a00 */
[----:B------:R-:W4:Y:S01]  /*1dee0*/  LDL.64 R8, [R1+0x660] ;  /* 0x0006600001087983 */ /* 0x000f220000100a00 */
[----:B-1----:R-:W-:-:S03]  /*1def0*/  IMAD.WIDE R12, R0, 0x2, R26 ;  /* 0x00000002000c7825 */ /* 0x002fc600078e021a */
[----:B------:R-:W4:Y:S01]  /*1df00*/  LDL.LU R19, [R1+0x60c] ;  /* 0x00060c0001137983 */ /* 0x000f220000300800 */
[----:B------:R-:W-:-:S03]  /*1df10*/  IMAD.WIDE R14, R0, 0x2, R24 ;  /* 0x00000002000e7825 */ /* 0x000fc600078e0218 */
[----:B------:R1:W4:Y:S04]  /*1df20*/  LDG.E.U16 R17, desc[UR10][R12.64] ;  /* 0x0000000a0c117981 */ /* 0x000328000c1e1500 */
[----:B------:R-:W4:Y:S04]  /*1df30*/  LDG.E.U16 R14, desc[UR10][R14.64] ;  /* 0x0000000a0e0e7981 */ /* 0x000f28000c1e1500 */
[----:B------:R-:W4:Y:S04]  /*1df40*/  LDL.LU R22, [R1+0x5fc] ;  /* 0x0005fc0001167983 */ /* 0x000f280000300800 */
[----:B---3--:R-:W-:Y:S04]  /*1df50*/  STL [R1+0x1e2c], R21 ;  /* 0x001e2c1501007387 */ /* 0x008fe80000100800 */
[----:B--2---:R-:W-:Y:S04]  /*1df60*/  STL [R1+0x1e18], R23 ;  /* 0x001e181701007387 */ /* 0x004fe80000100800 */
[----:B------:R-:W-:Y:S04]  /*1df70*/  STL [R1+0x1e30], R16 ;  /* 0x001e301001007387 */ /* 0x000fe80000100800 */
[----:B0-----:R-:W2:Y:S04]  /*1df80*/  LDL.LU R2, [R1+0x654] ;  /* 0x0006540001027983 */ /* 0x001ea80000300800 */
[----:B----4-:R-:W3:Y:S01]  /*1df90*/  LDL.64 R4, [R1+0x658] ;  /* 0x0006580001047983 */ /* 0x010ee20000100a00 */
[----:B-1----:R-:W-:-:S05]  /*1dfa0*/  IMAD.WIDE R12, R0, 0x2, R10 ;  /* 0x00000002000c7825 */ /* 0x002fca00078e020a */
[----:B------:R0:W4:Y:S02]  /*1dfb0*/  LDG.E.U16 R15, desc[UR10][R12.64] ;  /* 0x0000000a0c0f7981 */ /* 0x000124000c1e1500 */
[----:B0-----:R-:W-:-:S05]  /*1dfc0*/  IMAD.WIDE R12, R0, 0x2, R8 ;  /* 0x00000002000c7825 */ /* 0x001fca00078e0208 */
[----:B------:R0:W4:Y:S04]  /*1dfd0*/  LDG.E.U16 R27, desc[UR10][R12.64] ;  /* 0x0000000a0c1b7981 */ /* 0x000128000c1e1500 */
[----:B------:R-:W-:Y:S04]  /*1dfe0*/  STL [R1+0x1e34], R17 ;  /* 0x001e341101007387 */ /* 0x000fe80000100800 */
[----:B0-----:R-:W2:Y:S01]  /*1dff0*/  LDS R12, [R20] ;  /* 0x00000000140c7984 */ /* 0x001ea20000000800 */
[----:B------:R-:W-:-:S03]  /*1e000*/  FADD R13, -R3, R18 ;  /* 0x00000012030d7221 */ /* 0x000fc60000000100 */
[----:B------:R-:W-:Y:S01]  /*1e010*/  STL [R1+0x1e38], R14 ;  /* 0x001e380e01007387 */ /* 0x000fe20000100800 */
[----:B------:R-:W-:-:S04]  /*1e020*/  FMUL R13, R13, 1.4426950216293334961 ;  /* 0x3fb8aa3b0d0d7820 */ /* 0x000fc80000400000 */
[----:B------:R-:W2:Y:S02]  /*1e030*/  MUFU.EX2 R7, R13 ;  /* 0x0000000d00077308 */ /* 0x000ea40000000800 */
[----:B--2---:R-:W-:Y:S01]  /*1e040*/  FFMA R2, R7, R2, R12 ;  /* 0x0000000207027223 */ /* 0x004fe2000000000c */
[----:B---3--:R-:W-:-:S06]  /*1e050*/  IMAD.WIDE R12, R0, 0x2, R4 ;  /* 0x00000002000c7825 */ /* 0x008fcc00078e0204 */
[----:B------:R-:W2:Y:S04]  /*1e060*/  LDG.E.U16 R12, desc[UR10][R12.64] ;  /* 0x0000000a0c0c7981 */ /* 0x000ea8000c1e1500 */
[----:B----4-:R-:W-:Y:S04]  /*1e070*/  STL [R1+0x1e3c], R15 ;  /* 0x001e3c0f01007387 */ /* 0x010fe80000100800 */
[----:B------:R-:W-:Y:S04]  /*1e080*/  STL [R1+0x1e40], R27 ;  /* 0x001e401b01007387 */ /* 0x000fe80000100800 */
[----:B------:R-:W3:Y:S01]  /*1e090*/  LDL.LU R3, [R1+0x1e94] ;  /* 0x001e940001037983 */ /* 0x000ee20000300800 */
[----:B------:R-:W0:Y:S03]  /*1e0a0*/  S2R R11, SR_TID.X ;  /* 0x00000000000b7919 */ /* 0x000e260000002100 */
[----:B------:R-:W-:Y:S04]  /*1e0b0*/  STL [R1+0x2c0], R7 ;  /* 0x0002c00701007387 */ /* 0x000fe80000100800 */
[----:B------:R-:W-:Y:S04]  /*1e0c0*/  STL [R1+0x16ac], R0 ;  /* 0x0016ac0001007387 */ /* 0x000fe80000100800 */
[----:B------:R-:W-:Y:S01]  /*1e0d0*/  STL [R1+0x654], R2 ;  /* 0x0006540201007387 */ /* 0x000fe20000100800 */
[----:B0-----:R-:W-:-:S04]  /*1e0e0*/  SHF.R.U32.HI R18, RZ, 0x2, R11 ;  /* 0x00000002ff127819 */ /* 0x001fc8000001160b */
[----:B------:R-:W-:Y:S02]  /*1e0f0*/  SGXT.U32 R18, R18, 0x3 ;  /* 0x000000031212781a */ /* 0x000fe40000000000 */
[----:B------:R-:W-:Y:S02]  /*1e100*/  LOP3.LUT R11, R11, 0x1c, RZ, 0xc0, !PT ;  /* 0x0000001c0b0b7812 */ /* 0x000fe400078ec0ff */
[----:B------:R-:W-:Y:S02]  /*1e110*/  LOP3.LUT R18, R18, 0x8, RZ, 0xfc, !PT ;  /* 0x0000000812127812 */ /* 0x000fe400078efcff */
[----:B------:R-:W-:Y:S02]  /*1e120*/  SHF.L.U32 R11, R11, 0x2, RZ ;  /* 0x000000020b0b7819 */ /* 0x000fe400000006ff */
[----:B------:R-:W-:-:S03]  /*1e130*/  LEA R18, R18, UR6, 0x4 ;  /* 0x0000000612127c11 */ /* 0x000fc6000f8e20ff */
[----:B------:R-:W0:Y:S04]  /*1e140*/  LDS R4, [R11+UR6] ;  /* 0x000000060b047984 */ /* 0x000e280008000800 */
[----:B------:R-:W1:Y:S01]  /*1e150*/  LDS R2, [R18] ;  /* 0x0000000012027984 */ /* 0x000e620000000800 */
[----:B------:R-:W4:Y:S03]  /*1e160*/  S2R R26, SR_TID.X ;  /* 0x00000000001a7919 */ /* 0x000f260000002100 */
[----:B--2---:R-:W-:Y:S04]  /*1e170*/  STL [R1+0x1e44], R12 ;  /* 0x001e440c01007387 */ /* 0x004fe80000100800 */
[----:B0-----:R-:W-:Y:S04]  /*1e180*/  STL [R1+0x628], R4 ;  /* 0x0006280401007387 */ /* 0x001fe80000100800 */
[----:B-1----:R-:W-:Y:S01]  /*1e190*/  STL [R1+0x624], R2 ;  /* 0x0006240201007387 */ /* 0x002fe20000100800 */
[----:B----4-:R-:W-:-:S03]  /*1e1a0*/  IMAD.SHL.U32 R13, R26, 0x2, RZ ;  /* 0x000000021a0d7824 */ /* 0x010fc600078e00ff */
[----:B---3--:R0:W1:Y:S01]  /*1e1b0*/  LDS R0, [R3] ;  /* 0x0000000003007984 */ /* 0x0080620000000800 */
[----:B------:R-:W-:Y:S01]  /*1e1c0*/  BAR.SYNC.DEFER_BLOCKING 0x0 ;  /* 0x0000000000007b1d */ /* 0x000fe20000010000 */
[----:B0-----:R-:W-:-:S04]  /*1e1d0*/  LOP3.LUT R3, R26, 0x7, RZ, 0xc0, !PT ;  /* 0x000000071a037812 */ /* 0x001fc800078ec0ff */
[----:B------:R-:W-:-:S04]  /*1e1e0*/  SHF.L.U32 R20, R3, 0x4, RZ ;  /* 0x0000000403147819 */ /* 0x000fc800000006ff */
[----:B------:R-:W-:Y:S01]  /*1e1f0*/  LOP3.LUT R13, R20, 0x30, R13, 0x78, !PT ;  /* 0x00000030140d7812 */ /* 0x000fe200078e780d */
[----:B-1----:R0:W-:Y:S04]  /*1e200*/  STL [R1+0x620], R0 ;  /* 0x0006200001007387 */ /* 0x0021e80000100800 */
[----:B------:R-:W2:Y:S04]  /*1e210*/  LDL.LU R12, [R1+0x5d8] ;  /* 0x0005d800010c7983 */ /* 0x000ea80000300800 */
[----:B------:R-:W3:Y:S04]  /*1e220*/  LDL.LU R27, [R1+0x5c8] ;  /* 0x0005c800011b7983 */ /* 0x000ee80000300800 */
        /* <DEDUP_REMOVED lines=8> */
[----:B0-----:R-:W-:-:S03]  /*1e2b0*/  LOP3.LUT R0, R26, 0x60, RZ, 0xc0, !PT ;  /* 0x000000601a007812 */ /* 0x001fc600078ec0ff */
[----:B------:R-:W4:Y:S04]  /*1e2c0*/  LDL.LU R5, [R1+0x538] ;  /* 0x0005380001057983 */ /* 0x000f280000300800 */
[----:B------:R-:W4:Y:S04]  /*1e2d0*/  LDL.LU R8, [R1+0x528] ;  /* 0x0005280001087983 */ /* 0x000f280000300800 */
[----:B------:R-:W4:Y:S04]  /*1e2e0*/  LDL.LU R24, [R1+0x518] ;  /* 0x0005180001187983 */ /* 0x000f280000300800 */
[----:B------:R-:W4:Y:S04]  /*1e2f0*/  LDL.LU R25, [R1+0x508] ;  /* 0x0005080001197983 */ /* 0x000f280000300800 */
[----:B------:R-:W4:Y:S01]  /*1e300*/  LDL.LU R28, [R1+0x4f8] ;  /* 0x0004f800011c7983 */ /* 0x000f220000300800 */
[----:B------:R-:W-:-:S03]  /*1e310*/  IMAD R3, R3, 0x4, R0 ;  /* 0x0000000403037824 */ /* 0x000fc600078e0200 */
[----:B------:R-:W4:Y:S04]  /*1e320*/  LDL.LU R29, [R1+0x3a8] ;  /* 0x0003a800011d7983 */ /* 0x000f280000300800 */
[----:B------:R-:W4:Y:S04]  /*1e330*/  LDL.LU R2, [R1+0x2c8] ;  /* 0x0002c80001027983 */ /* 0x000f280000300800 */
[----:B------:R-:W2:Y:S04]  /*1e340*/  LDL.LU R9, [R1+0x294] ;  /* 0x0002940001097983 */ /* 0x000ea80000300800 */
[----:B------:R-:W3:Y:S04]  /*1e350*/  LDL.LU R10, [R1+0x284] ;  /* 0x00028400010a7983 */ /* 0x000ee80000300800 */
[----:B------:R-:W4:Y:S01]  /*1e360*/  LDL.LU R11, [R1+0x25c] ;  /* 0x00025c00010b7983 */ /* 0x000f220000300800 */
[----:B------:R-:W-:-:S03]  /*1e370*/  LEA R3, R3, R13, 0x5 ;  /* 0x0000000d03037211 */ /* 0x000fc600078e28ff */
[----:B------:R0:W-:Y:S04]  /*1e380*/  STS.U16 [R6+UR6], R19 ;  /* 0x0000001306007988 */ /* 0x0001e80008000406 */
[----:B------:R-:W4:Y:S04]  /*1e390*/  LDL.LU R18, [R1+0x240] ;  /* 0x0002400001127983 */ /* 0x000f280000300800 */
[----:B------:R1:W-:Y:S04]  /*1e3a0*/  STS.U16 [R6+UR6+0x400], R22 ;  /* 0x0004001606007988 */ /* 0x0003e80008000406 */
[----:B0-----:R-:W4:Y:S04]  /*1e3b0*/  LDL.LU R19, [R1+0x220] ;  /* 0x0002200001137983 */ /* 0x001f280000300800 */
[----:B-1----:R-:W4:Y:S04]  /*1e3c0*/  LDL.LU R22, [R1+0x200] ;  /* 0x0002000001167983 */ /* 0x002f280000300800 */
[----:B------:R0:W-:Y:S04]  /*1e3d0*/  STL [R1+0x1e64], R26 ;  /* 0x001e641a01007387 */ /* 0x0001e80000100800 */
[----:B0-----:R-:W4:Y:S04]  /*1e3e0*/  LDL.LU R26, [R1+0x5e8] ;  /* 0x0005e800011a7983 */ /* 0x001f280000300800 */
[----:B------:R0:W-:Y:S04]  /*1e3f0*/  STL [R1+0x1e80], R0 ;  /* 0x001e800001007387 */ /* 0x0001e80000100800 */
[----:B0-----:R-:W2:Y:S04]  /*1e400*/  LDL.LU R0, [R1+0x5f8] ;  /* 0x0005f80001007983 */ /* 0x001ea80000300800 */
[----:B------:R0:W-:Y:S04]  /*1e410*/  STL [R1+0x1e84], R20 ;  /* 0x001e841401007387 */ /* 0x0001e80000100800 */
[----:B------:R-:W-:Y:S04]  /*1e420*/  STL [R1+0x1e48], R3 ;  /* 0x001e480301007387 */ /* 0x000fe80000100800 */
[----:B0-----:R-:W3:Y:S04]  /*1e430*/  LDL.LU R20, [R1+0x1c0] ;  /* 0x0001c00001147983 */ /* 0x001ee80000300800 */
[----:B---3--:R0:W-:Y:S04]  /*1e440*/  STL [R1+0x1e88], R20 ;  /* 0x001e881401007387 */ /* 0x0081e80000100800 */
[----:B0-----:R-:W3:Y:S04]  /*1e450*/  LDL.LU R20, [R1+0x1d0] ;  /* 0x0001d00001147983 */ /* 0x001ee80000300800 */
[----:B---3--:R0:W-:Y:S04]  /*1e460*/  STL [R1+0x1e8c], R20 ;  /* 0x001e8c1401007387 */ /* 0x0081e80000100800 */
[----:B0-----:R-:W3:Y:S04]  /*1e470*/  LDL.LU R20, [R1+0x1e0] ;  /* 0x0001e00001147983 */ /* 0x001ee80000300800 */
[----:B--2---:R-:W-:Y:S04]  /*1e480*/  STS.U16 [R6+UR6+0x800], R0 ;  /* 0x0008000006007988 */ /* 0x004fe80008000406 */
[----:B------:R-:W-:Y:S04]  /*1e490*/  STS.U16 [R6+UR6+0x5400], R9 ;  /* 0x0054000906007988 */ /* 0x000fe80008000406 */
[----:B------:R-:W-:Y:S04]  /*1e4a0*/  STS.U16 [R6+UR6+0x5800], R10 ;  /* 0x0058000a06007988 */ /* 0x000fe80008000406 */
[----:B----4-:R-:W-:Y:S04]  /*1e4b0*/  STS.U16 [R6+UR6+0x5c00], R11 ;  /* 0x005c000b06007988 */ /* 0x010fe80008000406 */
[----:B------:R-:W-:Y:S04]  /*1e4c0*/  STS.U16 [R6+UR6+0x6000], R18 ;  /* 0x0060001206007988 */ /* 0x000fe80008000406 */
[----:B---3--:R0:W-:Y:S04]  /*1e4d0*/  STL [R1+0x1e90], R20 ;  /* 0x001e901401007387 */ /* 0x0081e80000100800 */
[----:B0-----:R-:W2:Y:S04]  /*1e4e0*/  LDL.LU R20, [R1+0x1f0] ;  /* 0x0001f00001147983 */ /* 0x001ea80000300800 */
[----:B------:R-:W3:Y:S04]  /*1e4f0*/  LDL.LU R0, [R1+0x1b0] ;  /* 0x0001b00001007983 */ /* 0x000ee80000300800 */
[----:B------:R-:W4:Y:S04]  /*1e500*/  LDL.LU R9, [R1+0x1a0] ;  /* 0x0001a00001097983 */ /* 0x000f280000300800 */
[----:B------:R-:W4:Y:S04]  /*1e510*/  LDL.LU R10, [R1+0x190] ;  /* 0x00019000010a7983 */ /* 0x000f280000300800 */
[----:B------:R-:W4:Y:S04]  /*1e520*/  LDL.LU R11, [R1+0x180] ;  /* 0x00018000010b7983 */ /* 0x000f280000300800 */
[----:B------:R0:W-:Y:S04]  /*1e530*/  STS.U16 [R6+UR6+0x6400], R19 ;  /* 0x0064001306007988 */ /* 0x0001e80008000406 */
[----:B------:R-:W4:Y:S04]  /*1e540*/  LDL.LU R18, [R1+0x170] ;  /* 0x0001700001127983 */ /* 0x000f280000300800 */
[----:B------:R1:W-:Y:S04]  /*1e550*/  STS.U16 [R6+UR6+0x6800], R22 ;  /* 0x0068001606007988 */ /* 0x0003e80008000406 */
[----:B0-----:R-:W4:Y:S04]  /*1e560*/  LDL.LU R19, [R1+0x160] ;  /* 0x0001600001137983 */ /* 0x001f280000300800 */
[----:B------:R0:W-:Y:S04]  /*1e570*/  STS.U16 [R6+UR6+0xc00], R26 ;  /* 0x000c001a06007988 */ /* 0x0001e80008000406 */
[----:B-1----:R-:W4:Y:S04]  /*1e580*/  LDL.LU R22, [R1+0x150] ;  /* 0x0001500001167983 */ /* 0x002f280000300800 */
[----:B------:R-:W4:Y:S04]  /*1e590*/  LDL.LU R3, [R1+0x134] ;  /* 0x0001340001037983 */ /* 0x000f280000300800 */
[----:B------:R-:W4:Y:S04]  /*1e5a0*/  LDL.LU R13, [R1+0x124] ;  /* 0x00012400010d7983 */ /* 0x000f280000300800 */
        /* <DEDUP_REMOVED lines=42> */
[----:B----4-:R-:W-:Y:S04]  /*1e850*/  STS.U16 [R6+UR6+0x8000], R9 ;  /* 0x0080000906007988 */ /* 0x010fe80008000406 */
        /* <DEDUP_REMOVED lines=8> */
[----:B------:R-:W3:Y:S04]  /*1e8e0*/  LDL.LU R0, [R1+0x1e80] ;  /* 0x001e800001007983 */ /* 0x000ee80000300800 */
[----:B------:R-:W4:Y:S04]  /*1e8f0*/  LDL.LU R9, [R1+0x1e7c] ;  /* 0x001e7c0001097983 */ /* 0x000f280000300800 */
[----:B------:R-:W2:Y:S04]  /*1e900*/  LDL.LU R10, [R1+0x1e78] ;  /* 0x001e7800010a7983 */ /* 0x000ea80000300800 */
[----:B------:R-:W3:Y:S04]  /*1e910*/  LDL.LU R11, [R1+0x1e74] ;  /* 0x001e7400010b7983 */ /* 0x000ee80000300800 */
[----:B------:R-:W3:Y:S04]  /*1e920*/  LDL.LU R18, [R1+0x1e70] ;  /* 0x001e700001127983 */ /* 0x000ee80000300800 */
[----:B------:R-:W3:Y:S04]  /*1e930*/  LDL.LU R19, [R1+0x1e6c] ;  /* 0x001e6c0001137983 */ /* 0x000ee80000300800 */
[----:B------:R-:W3:Y:S04]  /*1e940*/  LDL.LU R22, [R1+0x1e68] ;  /* 0x001e680001167983 */ /* 0x000ee80000300800 */
[----:B------:R-:W3:Y:S04]  /*1e950*/  LDL.LU R26, [R1+0x614] ;  /* 0x00061400011a7983 */ /* 0x000ee80000300800 */
        /* <DEDUP_REMOVED lines=37> */
[----:B-1----:R-:W3:Y:S04]  /*1ebb0*/  LDL.LU R29, [R1+0x218] ;  /* 0x00021800011d7983 */ /* 0x002ee80000300800 */
[----:B----4-:R0:W-:Y:S04]  /*1ebc0*/  STS.U16 [R6+UR6+0xfc00], R9 ;  /* 0x00fc000906007988 */ /* 0x0101e80008000406 */
[----:B--2---:R-:W-:Y:S04]  /*1ebd0*/  STS.U16 [R6+UR6+0xf800], R10 ;  /* 0x00f8000a06007988 */ /* 0x004fe80008000406 */
[----:B---3--:R-:W-:Y:S01]  /*1ebe0*/  STS.U16 [R6+UR6+0xf400], R11 ;  /* 0x00f4000b06007988 */ /* 0x008fe20008000406 */
[----:B0-----:R-:W-:-:S03]  /*1ebf0*/  LOP3.LUT R9, R6, 0x20, RZ, 0x3c, !PT ;  /* 0x0000002006097812 */ /* 0x001fc600078e3cff */
[----:B------:R-:W-:Y:S04]  /*1ec00*/  STS.U16 [R6+UR6+0xf000], R18 ;  /* 0x00f0001206007988 */ /* 0x000fe80008000406 */
[----:B------:R-:W-:Y:S04]  /*1ec10*/  STS.U16 [R6+UR6+0xec00], R19 ;  /* 0x00ec001306007988 */ /* 0x000fe80008000406 */
[----:B------:R0:W-:Y:S04]  /*1ec20*/  STS.U16 [R6+UR6+0xe800], R22 ;  /* 0x00e8001606007988 */ /* 0x0001e80008000406 */
[----:B------:R-:W-:Y:S04]  /*1ec30*/  STS.U16 [R9+UR6+0x100], R26 ;  /* 0x0001001a09007988 */ /* 0x000fe80008000406 */
[----:B0-----:R-:W2:Y:S04]  /*1ec40*/  LDL.LU R22, [R1+0x590] ;  /* 0x0005900001167983 */ /* 0x001ea80000300800 */
[----:B------:R-:W3:Y:S04]  /*1ec50*/  LDL.LU R19, [R1+0x5a0] ;  /* 0x0005a00001137983 */ /* 0x000ee80000300800 */
[----:B------:R-:W4:Y:S04]  /*1ec60*/  LDL.LU R18, [R1+0x5b0] ;  /* 0x0005b00001127983 */ /* 0x000f280000300800 */
[----:B------:R-:W2:Y:S04]  /*1ec70*/  LDL.LU R11, [R1+0x5e0] ;  /* 0x0005e000010b7983 */ /* 0x000ea80000300800 */
[----:B------:R-:W3:Y:S04]  /*1ec80*/  LDL.LU R10, [R1+0x5f0] ;  /* 0x0005f000010a7983 */ /* 0x000ee80000300800 */
[----:B------:R0:W-:Y:S04]  /*1ec90*/  STL [R1+0x1e5c], R6 ;  /* 0x001e5c0601007387 */ /* 0x0001e80000100800 */
[----:B0-----:R-:W2:Y:S04]  /*1eca0*/  LDL.LU R6, [R1+0x604] ;  /* 0x0006040001067983 */ /* 0x001ea80000300800 */
[----:B------:R-:W2:Y:S04]  /*1ecb0*/  LDL.LU R26, [R1+0x1e64] ;  /* 0x001e6400011a7983 */ /* 0x000ea80000300800 */
[----:B------:R-:W-:Y:S04]  /*1ecc0*/  STS.U16 [R9+UR6+0x2900], R13 ;  /* 0x0029000d09007988 */ /* 0x000fe80008000406 */
[----:B------:R0:W-:Y:S04]  /*1ecd0*/  STS.U16 [R9+UR6+0x1100], R28 ;  /* 0x0011001c09007988 */ /* 0x0001e80008000406 */
[----:B------:R1:W-:Y:S04]  /*1ece0*/  STS.U16 [R9+UR6+0x1500], R2 ;  /* 0x0015000209007988 */ /* 0x0003e80008000406 */
[----:B0-----:R-:W2:Y:S04]  /*1ecf0*/  LDL.LU R28, [R1+0x204] ;  /* 0x00020400011c7983 */ /* 0x001ea80000300800 */
[----:B-1----:R-:W2:Y:S04]  /*1ed00*/  LDL.LU R2, [R1+0x1f4] ;  /* 0x0001f40001027983 */ /* 0x002ea80000300800 */
[----:B------:R0:W-:Y:S04]  /*1ed10*/  STS.U16 [R9+UR6+0x6500], R29 ;  /* 0x0065001d09007988 */ /* 0x0001e80008000406 */
[----:B0-----:R-:W2:Y:S04]  /*1ed20*/  LDL.LU R29, [R1+0x1e4] ;  /* 0x0001e400011d7983 */ /* 0x001ea80000300800 */
[----:B----4-:R0:W-:Y:S04]  /*1ed30*/  STS.U16 [R9+UR6+0x1900], R18 ;  /* 0x0019001209007988 */ /* 0x0101e80008000406 */
[----:B---3--:R1:W-:Y:S01]  /*1ed40*/  STS.U16 [R9+UR6+0x900], R10 ;  /* 0x0009000a09007988 */ /* 0x0083e20008000406 */
[----:B0-----:R-:W-:Y:S01]  /*1ed50*/  SHF.R.U32.HI R18, RZ, 0x1, R0 ;  /* 0x00000001ff127819 */ /* 0x001fe20000011600 */
[C---:B--2---:R-:W-:Y:S01]  /*1ed60*/  IMAD.SHL.U32 R13, R26.reuse, 0x80, RZ ;  /* 0x000000801a0d7824 */ /* 0x044fe200078e00ff */
[----:B-1----:R-:W-:-:S02]  /*1ed70*/  LOP3.LUT R10, R26, 0x10, RZ, 0xc0, !PT ;  /* 0x000000101a0a7812 */ /* 0x002fc400078ec0ff */
[----:B------:R-:W2:Y:S02]  /*1ed80*/  LDL.LU R26, [R1+0x1d4] ;  /* 0x0001d400011a7983 */ /* 0x000ea40000300800 */
[----:B------:R-:W-:Y:S02]  /*1ed90*/  LOP3.LUT R13, R20, 0x780, R13, 0xf8, !PT ;  /* 0x00000780140d7812 */ /* 0x000fe400078ef80d */
[----:B------:R-:W-:Y:S01]  /*1eda0*/  LEA R18, R10, R18, 0x2 ;  /* 0x000000120a127211 */ /* 0x000fe200078e10ff */
[----:B------:R0:W-:Y:S04]  /*1edb0*/  STS.U16 [R9+UR6+0x500], R6 ;  /* 0x0005000609007988 */ /* 0x0001e80008000406 */
[----:B------:R-:W-:Y:S04]  /*1edc0*/  STL [R1+0x1e4c], R13 ;  /* 0x001e4c0d01007387 */ /* 0x000fe80000100800 */
[----:B------:R-:W-:Y:S04]  /*1edd0*/  STL [R1+0x1e50], R18 ;  /* 0x001e501201007387 */ /* 0x000fe80000100800 */
[----:B0-----:R-:W3:Y:S04]  /*1ede0*/  LDL.LU R6, [R1+0x1b4] ;  /* 0x0001b40001067983 */ /* 0x001ee80000300800 */
[----:B------:R-:W-:Y:S04]  /*1edf0*/  STS.U16 [R9+UR6+0x6d00], R2 ;  /* 0x006d000209007988 */ /* 0x000fe80008000406 */
[----:B------:R-:W-:Y:S04]  /*1ee00*/  STS.U16 [R9+UR6+0xd00], R11 ;  /* 0x000d000b09007988 */ /* 0x000fe80008000406 */
[----:B------:R-:W-:Y:S04]  /*1ee10*/  STS.U16 [R9+UR6+0x1d00], R19 ;  /* 0x001d001309007988 */ /* 0x000fe80008000406 */
[----:B------:R-:W-:Y:S04]  /*1ee20*/  STS.U16 [R9+UR6+0x2100], R22 ;  /* 0x0021001609007988 */ /* 0x000fe80008000406 */
[----:B---3--:R0:W-:Y:S04]  /*1ee30*/  STL [R1+0x1e60], R6 ;  /* 0x001e600601007387 */ /* 0x0081e80000100800 */
[----:B0-----:R-:W3:Y:S04]  /*1ee40*/  LDL.LU R6, [R1+0x1c4] ;  /* 0x0001c40001067983 */ /* 0x001ee80000300800 */
[----:B------:R-:W4:Y:S04]  /*1ee50*/  LDL.LU R2, [R1+0x1a4] ;  /* 0x0001a40001027983 */ /* 0x000f280000300800 */
[----:B------:R-:W4:Y:S04]  /*1ee60*/  LDL.LU R18, [R1+0x194] ;  /* 0x0001940001127983 */ /* 0x000f280000300800 */
[----:B------:R-:W4:Y:S04]  /*1ee70*/  LDL.LU R10, [R1+0x184] ;  /* 0x00018400010a7983 */ /* 0x000f280000300800 */
[----:B------:R-:W4:Y:S04]  /*1ee80*/  LDL.LU R13, [R1+0x174] ;  /* 0x00017400010d7983 */ /* 0x000f280000300800 */
        /* <DEDUP_REMOVED lines=38> */
[----:B--2---:R1:W-:Y:S04]  /*1f0f0*/  STS.U16 [R9+UR6+0x7500], R26 ;  /* 0x0075001a09007988 */ /* 0x0043e80008000406 */
[----:B0-----:R-:W2:Y:S04]  /*1f100*/  LDL.LU R25, [R1+0x18] ;  /* 0x0000180001197983 */ /* 0x001ea80000300800 */
[----:B-1----:R-:W2:Y:S04]  /*1f110*/  LDL.LU R26, [R1+0x14] ;  /* 0x00001400011a7983 */ /* 0x002ea80000300800 */
[----:B---3--:R0:W-:Y:S04]  /*1f120*/  STS.U16 [R9+UR6+0x7900], R6 ;  /* 0x0079000609007988 */ /* 0x0081e80008000406 */
[----:B0-----:R-:W3:Y:S04]  /*1f130*/  LDL.LU R6, [R1+0x1e60] ;  /* 0x001e600001067983 */ /* 0x001ee80000300800 */
[----:B----4-:R-:W-:Y:S04]  /*1f140*/  STS.U16 [R9+UR6+0x8100], R2 ;  /* 0x0081000209007988 */ /* 0x010fe80008000406 */
[----:B------:R-:W-:Y:S04]  /*1f150*/  STS.U16 [R9+UR6+0x8500], R18 ;  /* 0x0085001209007988 */ /* 0x000fe80008000406 */
[----:B------:R-:W-:Y:S04]  /*1f160*/  STS.U16 [R9+UR6+0xc900], R28 ;  /* 0x00c9001c09007988 */ /* 0x000fe80008000406 */
[----:B------:R-:W-:Y:S04]  /*1f170*/  STS.U16 [R9+UR6+0xcd00], R29 ;  /* 0x00cd001d09007988 */ /* 0x000fe80008000406 */
[----:B---3--:R0:W-:Y:S04]  /*1f180*/  STS.U16 [R9+UR6+0x7d00], R6 ;  /* 0x007d000609007988 */ /* 0x0081e80008000406 */
[----:B0-----:R-:W3:Y:S04]  /*1f190*/  LDL.LU R6, [R1+0x1e5c] ;  /* 0x001e5c0001067983 */ /* 0x001ee80000300800 */
[----:B------:R-:W4:Y:S04]  /*1f1a0*/  LDL.LU R2, [R1+0x1e58] ;  /* 0x001e580001027983 */ /* 0x000f280000300800 */
[----:B------:R-:W3:Y:S04]  /*1f1b0*/  LDL.LU R28, [R1+0x10] ;  /* 0x00001000011c7983 */ /* 0x000ee80000300800 */
[----:B------:R-:W4:Y:S04]  /*1f1c0*/  LDL.LU R29, [R1+0xc] ;  /* 0x00000c00011d7983 */ /* 0x000f280000300800 */
[----:B------:R-:W2:Y:S04]  /*1f1d0*/  LDL.LU R18, [R1] ;  /* 0x0000000001127983 */ /* 0x000ea80000300800 */
[----:B------:R-:W-:Y:S04]  /*1f1e0*/  STS.U16 [R9+UR6+0x8d00], R13 ;  /* 0x008d000d09007988 */ /* 0x000fe80008000406 */
[----:B------:R-:W-:Y:S04]  /*1f1f0*/  STS.U16 [R9+UR6+0x9100], R20 ;  /* 0x0091001409007988 */ /* 0x000fe80008000406 */
[----:B------:R-:W-:Y:S04]  /*1f200*/  STS.U16 [R9+UR6+0x9500], R11 ;  /* 0x0095000b09007988 */ /* 0x000fe80008000406 */
[----:B------:R-:W-:Y:S04]  /*1f210*/  STS.U16 [R9+UR6+0x9900], R19 ;  /* 0x0099001309007988 */ /* 0x000fe80008000406 */
[----:B------:R-:W-:Y:S04]  /*1f220*/  STS.U16 [R9+UR6+0x9d00], R22 ;  /* 0x009d001609007988 */ /* 0x000fe80008000406 */
[----:B--2---:R0:W-:Y:S04]  /*1f230*/  STL [R1+0x1e54], R18 ;  /* 0x001e541201007387 */ /* 0x0041e80000100800 */
[----:B0-----:R-:W2:Y:S04]  /*1f240*/  LDL.LU R18, [R1+0x4] ;  /* 0x0000040001127983 */ /* 0x001ea80000300800 */
[----:B------:R-:W2:Y:S04]  /*1f250*/  LDL.LU R13, [R1+0x618] ;  /* 0x00061800010d7983 */ /* 0x000ea80000300800 */
[----:B------:R-:W2:Y:S04]  /*1f260*/  LDL.LU R20, [R1+0x608] ;  /* 0x0006080001147983 */ /* 0x000ea80000300800 */
[----:B------:R-:W2:Y:S04]  /*1f270*/  LDL.LU R11, [R1+0x5f4] ;  /* 0x0005f400010b7983 */ /* 0x000ea80000300800 */
[----:B------:R-:W2:Y:S04]  /*1f280*/  LDL.LU R19, [R1+0x5e4] ;  /* 0x0005e40001137983 */ /* 0x000ea80000300800 */
[----:B------:R0:W-:Y:S04]  /*1f290*/  STS.U16 [R9+UR6+0xa100], R3 ;  /* 0x00a1000309007988 */ /* 0x0001e80008000406 */
        /* <DEDUP_REMOVED lines=25> */
[----:B----4-:R1:W-:Y:S04]  /*1f430*/  STS.U16 [R9+UR6+0xf100], R29 ;  /* 0x00f1001d09007988 */ /* 0x0103e80008000406 */
        /* <DEDUP_REMOVED lines=9> */
[----:B---3--:R0:W-:Y:S04]  /*1f4d0*/  STS.U16 [R9+UR6+0xed00], R28 ;  /* 0x00ed001c09007988 */ /* 0x0081e80008000406 */
[----:B-1----:R-:W3:Y:S04]  /*1f4e0*/  LDL.LU R25, [R1+0x280] ;  /* 0x0002800001197983 */ /* 0x002ee80000300800 */
[----:B------:R1:W-:Y:S04]  /*1f4f0*/  STS.U16 [R9+UR6+0xf500], R2 ;  /* 0x00f5000209007988 */ /* 0x0003e80008000406 */
[----:B0-----:R-:W3:Y:S04]  /*1f500*/  LDL.LU R28, [R1+0x258] ;  /* 0x00025800011c7983 */ /* 0x001ee80000300800 */
[----:B-1----:R-:W3:Y:S04]  /*1f510*/  LDL.LU R2, [R1+0x23c] ;  /* 0x00023c0001027983 */ /* 0x002ee80000300800 */
[----:B--2---:R0:W-:Y:S04]  /*1f520*/  STS.U16 [R9+UR6+0xf900], R18 ;  /* 0x00f9001209007988 */ /* 0x0041e80008000406 */
[----:B0-----:R-:W2:Y:S04]  /*1f530*/  LDL.LU R18, [R1+0x1e54] ;  /* 0x001e540001127983 */ /* 0x001ea80000300800 */
[----:B------:R0:W-:Y:S02]  /*1f540*/  STS.U16 [R9+UR6+0x8900], R10 ;  /* 0x0089000a09007988 */ /* 0x0001e40008000406 */
[----:B0-----:R-:W-:-:S02]  /*1f550*/  LOP3.LUT R10, R6, 0x40, RZ, 0x3c, !PT ;  /* 0x00000040060a7812 */ /* 0x001fc400078e3cff */
[----:B--2---:R-:W-:Y:S04]  /*1f560*/  STS.U16 [R9+UR6+0xfd00], R18 ;  /* 0x00fd001209007988 */ /* 0x004fe80008000406 */
[----:B------:R0:W-:Y:S04]  /*1f570*/  STS.U16 [R10+UR6+0x3e00], R5 ;  /* 0x003e00050a007988 */ /* 0x0001e80008000406 */
[----:B------:R1:W-:Y:S04]  /*1f580*/  STS.U16 [R10+UR6+0x4200], R24 ;  /* 0x004200180a007988 */ /* 0x0003e80008000406 */
[----:B----4-:R2:W-:Y:S04]  /*1f590*/  STS.U16 [R10+UR6+0x4600], R26 ;  /* 0x0046001a0a007988 */ /* 0x0105e80008000406 */
[----:B0-----:R-:W4:Y:S04]  /*1f5a0*/  LDL.LU R5, [R1+0x21c] ;  /* 0x00021c0001057983 */ /* 0x001f280000300800 */
[----:B-1----:R-:W4:Y:S04]  /*1f5b0*/  LDL.LU R24, [R1+0x1fc] ;  /* 0x0001fc0001187983 */ /* 0x002f280000300800 */
[----:B--2---:R-:W2:Y:S04]  /*1f5c0*/  LDL.LU R26, [R1+0x1ec] ;  /* 0x0001ec00011a7983 */ /* 0x004ea80000300800 */
[----:B------:R0:W-:Y:S04]  /*1f5d0*/  STS.U16 [R10+UR6+0x4a00], R29 ;  /* 0x004a001d0a007988 */ /* 0x0001e80008000406 */
[----:B------:R1:W-:Y:S04]  /*1f5e0*/  STS.U16 [R10+UR6+0x200], R13 ;  /* 0x0002000d0a007988 */ /* 0x0003e80008000406 */
[----:B------:R3:W-:Y:S04]  /*1f5f0*/  STS.U16 [R10+UR6+0x1600], R3 ;  /* 0x001600030a007988 */ /* 0x0007e80008000406 */
[----:B0-----:R-:W2:Y:S04]  /*1f600*/  LDL.LU R29, [R1+0x1dc] ;  /* 0x0001dc00011d7983 */ /* 0x001ea80000300800 */
[----:B------:R-:W2:Y:S04]  /*1f610*/  LDL.LU R18, [R1+0x1cc] ;  /* 0x0001cc0001127983 */ /* 0x000ea80000300800 */
[----:B-1----:R-:W2:Y:S04]  /*1f620*/  LDL.LU R13, [R1+0x1bc] ;  /* 0x0001bc00010d7983 */ /* 0x002ea80000300800 */
[----:B------:R0:W-:Y:S04]  /*1f630*/  STS.U16 [R10+UR6+0x1a00], R12 ;  /* 0x001a000c0a007988 */ /* 0x0001e80008000406 */
[----:B---3--:R-:W3:Y:S04]  /*1f640*/  LDL.LU R3, [R1+0x1ac] ;  /* 0x0001ac0001037983 */ /* 0x008ee80000300800 */
        /* <DEDUP_REMOVED lines=20> */
[----:B0-----:R-:W3:Y:S04]  /*1f790*/  LDL.LU R28, [R1+0x104] ;  /* 0x00010400011c7983 */ /* 0x001ee80000300800 */
        /* <DEDUP_REMOVED lines=12> */
[----:B------:R1:W-:Y:S04]  /*1f860*/  STS.U16 [R10+UR6+0x3600], R23 ;  /* 0x003600170a007988 */ /* 0x0003e80008000406 */
[----:B------:R1:W-:Y:S04]  /*1f870*/  STS.U16 [R10+UR6+0x4e00], R4 ;  /* 0x004e00040a007988 */ /* 0x0003e80008000406 */
[----:B0-----:R-:W3:Y:S04]  /*1f880*/  LDL.LU R0, [R1+0x8c] ;  /* 0x00008c0001007983 */ /* 0x001ee80000300800 */
[----:B-1----:R-:W3:Y:S04]  /*1f890*/  LDL.LU R23, [R1+0x88] ;  /* 0x0000880001177983 */ /* 0x002ee80000300800 */
[----:B------:R-:W3:Y:S04]  /*1f8a0*/  LDL.LU R4, [R1+0x58] ;  /* 0x0000580001047983 */ /* 0x000ee80000300800 */
[----:B----4-:R0:W-:Y:S04]  /*1f8b0*/  STS.U16 [R10+UR6+0x6600], R5 ;  /* 0x006600050a007988 */ /* 0x0101e80008000406 */
[----:B------:R1:W-:Y:S04]  /*1f8c0*/  STS.U16 [R10+UR6+0x6a00], R24 ;  /* 0x006a00180a007988 */ /* 0x0003e80008000406 */
[----:B--2---:R2:W-:Y:S04]  /*1f8d0*/  STS.U16 [R10+UR6+0x6e00], R26 ;  /* 0x006e001a0a007988 */ /* 0x0045e80008000406 */
[----:B0-----:R-:W4:Y:S04]  /*1f8e0*/  LDL.LU R5, [R1+0x40] ;  /* 0x0000400001057983 */ /* 0x001f280000300800 */
[----:B-1----:R-:W4:Y:S04]  /*1f8f0*/  LDL.LU R24, [R1+0x34] ;  /* 0x0000340001187983 */ /* 0x002f280000300800 */
[----:B--2---:R-:W2:Y:S04]  /*1f900*/  LDL.LU R26, [R1+0x28] ;  /* 0x00002800011a7983 */ /* 0x004ea80000300800 */
[----:B------:R0:W-:Y:S04]  /*1f910*/  STS.U16 [R10+UR6+0x7200], R29 ;  /* 0x0072001d0a007988 */ /* 0x0001e80008000406 */
[----:B------:R1:W-:Y:S04]  /*1f920*/  STS.U16 [R10+UR6+0x7600], R18 ;  /* 0x007600120a007988 */ /* 0x0003e80008000406 */
[----:B------:R1:W-:Y:S04]  /*1f930*/  STS.U16 [R10+UR6+0x7a00], R13 ;  /* 0x007a000d0a007988 */ /* 0x0003e80008000406 */
[----:B0-----:R-:W2:Y:S04]  /*1f940*/  LDL.LU R29, [R1+0x20] ;  /* 0x00002000011d7983 */ /* 0x001ea80000300800 */
[----:B-1----:R-:W2:Y:S04]  /*1f950*/  LDL.LU R18, [R1+0x1e50] ;  /* 0x001e500001127983 */ /* 0x002ea80000300800 */
        /* <DEDUP_REMOVED lines=27> */
[----:B0-----:R-:W3:Y:S04]  /*1fb10*/  LDL.LU R9, [R1+0x600] ;  /* 0x0006000001097983 */ /* 0x001ee80000300800 */
[----:B-1----:R-:W3:Y:S04]  /*1fb20*/  LDL.LU R20, [R1+0x5ec] ;  /* 0x0005ec0001147983 */ /* 0x002ee80000300800 */
[----:B------:R0:W-:Y:S04]  /*1fb30*/  STS.U16 [R10+UR6+0xc200], R2 ;  /* 0x00c200020a007988 */ /* 0x0001e80008000406 */
[----:B0-----:R-:W3:Y:S04]  /*1fb40*/  LDL.LU R2, [R1+0x5dc] ;  /* 0x0005dc0001027983 */ /* 0x001ee80000300800 */
        /* <DEDUP_REMOVED lines=9> */
[----:B-1----:R-:W3:Y:S04]  /*1fbe0*/  LDL.LU R4, [R1+0x56c] ;  /* 0x00056c0001047983 */ /* 0x002ee80000300800 */
[----:B------:R0:W-:Y:S02]  /*1fbf0*/  STS.U16 [R10+UR6+0xba00], R19 ;  /* 0x00ba00130a007988 */ /* 0x0001e40008000406 */
[----:B0-----:R-:W-:-:S02]  /*1fc00*/  LOP3.LUT R19, R6, 0x60, RZ, 0x3c, !PT ;  /* 0x0000006006137812 */ /* 0x001fc400078e3cff */
[----:B----4-:R0:W-:Y:S04]  /*1fc10*/  STS.U16 [R10+UR6+0xd200], R5 ;  /* 0x00d200050a007988 */ /* 0x0101e80008000406 */
[----:B------:R1:W-:Y:S04]  /*1fc20*/  STS.U16 [R10+UR6+0xd600], R24 ;  /* 0x00d600180a007988 */ /* 0x0003e80008000406 */
[----:B--2---:R2:W-:Y:S04]  /*1fc30*/  STS.U16 [R10+UR6+0xda00], R26 ;  /* 0x00da001a0a007988 */ /* 0x0045e80008000406 */
[----:B0-----:R-:W4:Y:S04]  /*1fc40*/  LDL.LU R5, [R1+0x55c] ;  /* 0x00055c0001057983 */ /* 0x001f280000300800 */
[----:B-1----:R-:W4:Y:S04]  /*1fc50*/  LDL.LU R24, [R1+0x54c] ;  /* 0x00054c0001187983 */ /* 0x002f280000300800 */
[----:B--2---:R-:W2:Y:S04]  /*1fc60*/  LDL.LU R26, [R1+0x53c] ;  /* 0x00053c00011a7983 */ /* 0x004ea80000300800 */
[----:B------:R0:W-:Y:S04]  /*1fc70*/  STS.U16 [R10+UR6+0xde00], R29 ;  /* 0x00de001d0a007988 */ /* 0x0001e80008000406 */
[----:B0-----:R-:W2:Y:S04]  /*1fc80*/  LDL.LU R29, [R1+0x52c] ;  /* 0x00052c00011d7983 */ /* 0x001ea80000300800 */
[----:B---3--:R-:W-:Y:S04]  /*1fc90*/  STS.U16 [R10+UR6+0xfe00], R27 ;  /* 0x00fe001b0a007988 */ /* 0x008fe80008000406 */
[----:B------:R-:W-:Y:S04]  /*1fca0*/  STS.U16 [R10+UR6+0xfa00], R14 ;  /* 0x00fa000e0a007988 */ /* 0x000fe80008000406 */
[----:B------:R-:W-:Y:S04]  /*1fcb0*/  STS.U16 [R10+UR6+0xf200], R21 ;  /* 0x00f200150a007988 */ /* 0x000fe80008000406 */
[----:B------:R-:W-:Y:S04]  /*1fcc0*/  STS.U16 [R10+UR6+0xee00], R7 ;  /* 0x00ee00070a007988 */ /* 0x000fe80008000406 */
[----:B------:R-:W-:Y:S04]  /*1fcd0*/  STS.U16 [R10+UR6+0xf600], R16 ;  /* 0x00f600100a007988 */ /* 0x000fe80008000406 */
[----:B------:R-:W-:Y:S04]  /*1fce0*/  STS.U16 [R10+UR6+0xe600], R25 ;  /* 0x00e600190a007988 */ /* 0x000fe80008000406 */
[----:B------:R0:W-:Y:S04]  /*1fcf0*/  STS.U16 [R10+UR6+0xe200], R28 ;  /* 0x00e2001c0a007988 */ /* 0x0001e80008000406 */
[----:B0-----:R-:W3:Y:S04]  /*1fd00*/  LDL.LU R28, [R1+0x5ac] ;  /* 0x0005ac00011c7983 */ /* 0x001ee80000300800 */
[----:B------:R-:W4:Y:S04]  /*1fd10*/  LDL.LU R25, [R1+0x610] ;  /* 0x0006100001197983 */ /* 0x000f280000300800 */
[----:B------:R-:W2:Y:S04]  /*1fd20*/  LDL.LU R21, [R1+0x5bc] ;  /* 0x0005bc0001157983 */ /* 0x000ea80000300800 */
[----:B------:R-:W-:Y:S04]  /*1fd30*/  STS.U16 [R10+UR6+0xea00], R8 ;  /* 0x00ea00080a007988 */ /* 0x000fe80008000406 */
[----:B------:R0:W-:Y:S04]  /*1fd40*/  STS.U16 [R19+UR6+0xf00], R2 ;  /* 0x000f000213007988 */ /* 0x0001e80008000406 */
[----:B0-----:R-:W2:Y:S04]  /*1fd50*/  LDL.LU R2, [R1+0x51c] ;  /* 0x00051c0001027983 */ /* 0x001ea80000300800 */
[----:B------:R-:W2:Y:S04]  /*1fd60*/  LDL.LU R6, [R1+0x50c] ;  /* 0x00050c0001067983 */ /* 0x000ea80000300800 */
[----:B------:R-:W2:Y:S04]  /*1fd70*/  LDL.LU R7, [R1+0x4fc] ;  /* 0x0004fc0001077983 */ /* 0x000ea80000300800 */
[----:B------:R-:W2:Y:S04]  /*1fd80*/  LDL.LU R8, [R1+0x3ac] ;  /* 0x0003ac0001087983 */ /* 0x000ea80000300800 */
[----:B------:R-:W-:Y:S04]  /*1fd90*/  STS.U16 [R19+UR6+0x700], R9 ;  /* 0x0007000913007988 */ /* 0x000fe80008000406 */
[----:B------:R-:W-:Y:S04]  /*1fda0*/  STS.U16 [R19+UR6+0xb00], R20 ;  /* 0x000b001413007988 */ /* 0x000fe80008000406 */
[----:B------:R-:W-:Y:S04]  /*1fdb0*/  STS.U16 [R19+UR6+0x1300], R11 ;  /* 0x0013000b13007988 */ /* 0x000fe80008000406 */
[----:B---3--:R-:W-:Y:S04]  /*1fdc0*/  STS.U16 [R19+UR6+0x1b00], R28 ;  /* 0x001b001c13007988 */ /* 0x008fe80008000406 */
[----:B----4-:R0:W-:Y:S04]  /*1fdd0*/  STS.U16 [R19+UR6+0x300], R25 ;  /* 0x0003001913007988 */ /* 0x0101e80008000406 */
[----:B--2---:R-:W-:Y:S04]  /*1fde0*/  STS.U16 [R19+UR6+0x1700], R21 ;  /* 0x0017001513007988 */ /* 0x004fe80008000406 */
[----:B------:R-:W-:Y:S04]  /*1fdf0*/  STS.U16 [R19+UR6+0x1f00], R22 ;  /* 0x001f001613007988 */ /* 0x000fe80008000406 */
[----:B0-----:R-:W2:Y:S04]  /*1fe00*/  LDL.LU R25, [R1+0x2cc] ;  /* 0x0002cc0001197983 */ /* 0x001ea80000300800 */
[----:B------:R-:W3:Y:S04]  /*1fe10*/  LDL.LU R9, [R1+0x298] ;  /* 0x0002980001097983 */ /* 0x000ee80000300800 */
[----:B------:R-:W4:Y:S04]  /*1fe20*/  LDL.LU R20, [R1+0x288] ;  /* 0x0002880001147983 */ /* 0x000f280000300800 */
[----:B------:R-:W4:Y:S04]  /*1fe30*/  LDL.LU R11, [R1+0x274] ;  /* 0x00027400010b7983 */ /* 0x000f280000300800 */
[----:B------:R0:W-:Y:S04]  /*1fe40*/  STS.U16 [R19+UR6+0x2700], R23 ;  /* 0x0027001713007988 */ /* 0x0001e80008000406 */
[----:B------:R1:W-:Y:S04]  /*1fe50*/  STS.U16 [R19+UR6+0x2b00], R4 ;  /* 0x002b000413007988 */ /* 0x0003e80008000406 */
[----:B0-----:R-:W4:Y:S04]  /*1fe60*/  LDL.LU R23, [R1+0x24c] ;  /* 0x00024c0001177983 */ /* 0x001f280000300800 */
[----:B-1----:R-:W4:Y:S04]  /*1fe70*/  LDL.LU R4, [R1+0x230] ;  /* 0x0002300001047983 */ /* 0x002f280000300800 */
        /* <DEDUP_REMOVED lines=17> */
[----:B------:R-:W4:Y:S04]  /*1ff90*/  LDL.LU R16, [R1+0x158] ;  /* 0x0001580001107983 */ /* 0x000f280000300800 */
[----:B------:R0:W-:Y:S04]  /*1ffa0*/  STS.U16 [R19+UR6+0x4300], R6 ;  /* 0x0043000613007988 */ /* 0x0001e80008000406 */
[----:B------:R-:W4:Y:S04]  /*1ffb0*/  LDL.LU R21, [R1+0x144] ;  /* 0x0001440001157983 */ /* 0x000f280000300800 */
[----:B------:R1:W-:Y:S04]  /*1ffc0*/  STS.U16 [R19+UR6+0x4700], R7 ;  /* 0x0047000713007988 */ /* 0x0003e80008000406 */
[----:B0-----:R-:W4:Y:S04]  /*1ffd0*/  LDL.LU R6, [R1+0x138] ;  /* 0x0001380001067983 */ /* 0x001f280000300800 */
[----:B------:R0:W-:Y:S04]  /*1ffe0*/  STS.U16 [R19+UR6+0x4b00], R8 ;  /* 0x004b000813007988 */ /* 0x0001e80008000406 */
[----:B-1----:R-:W4:Y:S04]  /*1fff0*/  LDL.LU R7, [R1+0x128] ;  /* 0x0001280001077983 */ /* 0x002f280000300800 */
[----:B0-----:R-:W4:Y:S04]  /*20000*/  LDL.LU R8, [R1+0x120] ;  /* 0x0001200001087983 */ /* 0x001f280000300800 */
[----:B--2---:R0:W-:Y:S04]  /*20010*/  STS.U16 [R19+UR6+0x4f00], R25 ;  /* 0x004f001913007988 */ /* 0x0041e80008000406 */
[----:B---3--:R1:W-:Y:S04]  /*20020*/  STS.U16 [R19+UR6+0x5300], R9 ;  /* 0x0053000913007988 */ /* 0x0083e80008000406 */
[----:B----4-:R2:W-:Y:S04]  /*20030*/  STS.U16 [R19+UR6+0x5700], R20 ;  /* 0x0057001413007988 */ /* 0x0105e80008000406 */
[----:B0-----:R-:W3:Y:S04]  /*20040*/  LDL.LU R25, [R1+0x10c] ;  /* 0x00010c0001197983 */ /* 0x001ee80000300800 */
[----:B-1----:R-:W4:Y:S04]  /*20050*/  LDL.LU R9, [R1+0x100] ;  /* 0x0001000001097983 */ /* 0x002f280000300800 */
[----:B------:R0:W-:Y:S04]  /*20060*/  STS.U16 [R19+UR6+0x5b00], R11 ;  /* 0x005b000b13007988 */ /* 0x0001e80008000406 */
[----:B--2---:R-:W2:Y:S04]  /*20070*/  LDL.LU R20, [R1+0xf0] ;  /* 0x0000f00001147983 */ /* 0x004ea80000300800 */
[----:B0-----:R-:W2:Y:S04]  /*20080*/  LDL.LU R11, [R1+0xe0] ;  /* 0x0000e000010b7983 */ /* 0x001ea80000300800 */
[----:B------:R0:W-:Y:S04]  /*20090*/  STS.U16 [R19+UR6+0x5f00], R23 ;  /* 0x005f001713007988 */ /* 0x0001e80008000406 */
[----:B------:R1:W-:Y:S04]  /*200a0*/  STS.U16 [R19+UR6+0x6300], R4 ;  /* 0x0063000413007988 */ /* 0x0003e80008000406 */
[----:B------:R-:W-:Y:S04]  /*200b0*/  STS.U16 [R19+UR6+0x6f00], R14 ;  /* 0x006f000e13007988 */ /* 0x000fe80008000406 */
[----:B0-----:R-:W2:Y:S04]  /*200c0*/  LDL.LU R23, [R1+0x1e18] ;  /* 0x001e180001177983 */ /* 0x001ea80000300800 */
[----:B-1----:R-:W2:Y:S04]  /*200d0*/  LDL.LU R4, [R1+0x1e14] ;  /* 0x001e140001047983 */ /* 0x002ea80000300800 */
[----:B------:R0:W-:Y:S04]  /*200e0*/  STS.U16 [R19+UR6+0x7300], R28 ;  /* 0x0073001c13007988 */ /* 0x0001e80008000406 */
[----:B0-----:R-:W2:Y:S04]  /*200f0*/  LDL.LU R28, [R1+0xd0] ;  /* 0x0000d000011c7983 */ /* 0x001ea80000300800 */
[----:B------:R-:W2:Y:S04]  /*20100*/  LDL.LU R14, [R1+0xc0] ;  /* 0x0000c000010e7983 */ /* 0x000ea80000300800 */
[----:B------:R0:W-:Y:S04]  /*20110*/  STS.U16 [R19+UR6+0x7f00], R5 ;  /* 0x007f000513007988 */ /* 0x0001e80008000406 */
        /* <DEDUP_REMOVED lines=8> */
[----:B0-----:R-:W2:Y:S04]  /*201a0*/  LDL.LU R2, [R1+0x54] ;  /* 0x0000540001027983 */ /* 0x001ea80000300800 */
[----:B------:R0:W-:Y:S04]  /*201b0*/  STS.U16 [R19+UR6+0x7700], R22 ;  /* 0x0077001613007988 */ /* 0x0001e80008000406 */
[----:B------:R1:W-:Y:S04]  /*201c0*/  STS.U16 [R19+UR6+0x7b00], R0 ;  /* 0x007b000013007988 */ /* 0x0003e80008000406 */
[----:B------:R1:W-:Y:S04]  /*201d0*/  STS.U16 [R19+UR6+0x9700], R21 ;  /* 0x0097001513007988 */ /* 0x0003e80008000406 */
[----:B0-----:R-:W2:Y:S04]  /*201e0*/  LDL.LU R22, [R1+0x44] ;  /* 0x0000440001167983 */ /* 0x001ea80000300800 */
[----:B-1----:R-:W2:Y:S04]  /*201f0*/  LDL.LU R0, [R1+0x38] ;  /* 0x0000380001007983 */ /* 0x002ea80000300800 */
[----:B------:R0:W-:Y:S04]  /*20200*/  STS.U16 [R19+UR6+0xa300], R8 ;  /* 0x00a3000813007988 */ /* 0x0001e80008000406 */
[----:B------:R-:W2:Y:S04]  /*20210*/  LDL.LU R21, [R1+0x270] ;  /* 0x0002700001157983 */ /* 0x000ea80000300800 */
[----:B------:R1:W-:Y:S04]  /*20220*/  STS.U16 [R19+UR6+0x6b00], R10 ;  /* 0x006b000a13007988 */ /* 0x0003e80008000406 */
[----:B0-----:R-:W2:Y:S04]  /*20230*/  LDL.LU R8, [R1+0x27c] ;  /* 0x00027c0001087983 */ /* 0x001ea80000300800 */
[----:B-1----:R-:W2:Y:S04]  /*20240*/  LDL.LU R10, [R1+0x26c] ;  /* 0x00026c00010a7983 */ /* 0x002ea80000300800 */
[----:B------:R-:W-:Y:S04]  /*20250*/  STS.U16 [R19+UR6+0x9300], R16 ;  /* 0x0093001013007988 */ /* 0x000fe80008000406 */
[----:B------:R-:W-:Y:S04]  /*20260*/  STS.U16 [R19+UR6+0x9b00], R6 ;  /* 0x009b000613007988 */ /* 0x000fe80008000406 */
[----:B------:R-:W-:Y:S04]  /*20270*/  STS.U16 [R19+UR6+0x6700], R27 ;  /* 0x0067001b13007988 */ /* 0x000fe80008000406 */
[----:B------:R-:W-:Y:S04]  /*20280*/  STS.U16 [R19+UR6+0x9f00], R7 ;  /* 0x009f000713007988 */ /* 0x000fe80008000406 */
[----:B---3--:R-:W-:Y:S04]  /*20290*/  STS.U16 [R19+UR6+0xa700], R25 ;  /* 0x00a7001913007988 */ /* 0x008fe80008000406 */
[----:B----4-:R0:W-:Y:S04]  /*202a0*/  STS.U16 [R19+UR6+0xab00], R9 ;  /* 0x00ab000913007988 */ /* 0x0101e80008000406 */
[----:B--2---:R-:W-:Y:S04]  /*202b0*/  STS.U16 [R19+UR6+0xaf00], R20 ;  /* 0x00af001413007988 */ /* 0x004fe80008000406 */
[----:B0-----:R-:W2:Y:S04]  /*202c0*/  LDL.LU R9, [R1+0x264] ;  /* 0x0002640001097983 */ /* 0x001ea80000300800 */
[----:B------:R0:W-:Y:S04]  /*202d0*/  STS.U16 [R19+UR6+0xb300], R11 ;  /* 0x00b3000b13007988 */ /* 0x0001e80008000406 */
[----:B0-----:R-:W3:Y:S04]  /*202e0*/  LDL.LU R11, [R1+0x254] ;  /* 0x00025400010b7983 */ /* 0x001ee80000300800 */
[----:B------:R-:W4:Y:S04]  /*202f0*/  LDL.LU R25, [R1+0x238] ;  /* 0x0002380001197983 */ /* 0x000f280000300800 */
[----:B------:R-:W4:Y:S04]  /*20300*/  LDL.LU R20, [R1+0x244] ;  /* 0x0002440001147983 */ /* 0x000f280000300800 */
[----:B------:R-:W2:Y:S04]  /*20310*/  LDL.LU R16, [R1+0x210] ;  /* 0x0002100001107983 */ /* 0x000ea80000300800 */
[----:B------:R-:W2:Y:S04]  /*20320*/  LDL.LU R6, [R1+0x228] ;  /* 0x0002280001067983 */ /* 0x000ea80000300800 */
[----:B------:R-:W3:Y:S04]  /*20330*/  LDL.LU R27, [R1+0x224] ;  /* 0x00022400011b7983 */ /* 0x000ee80000300800 */
[----:B------:R0:W-:Y:S04]  /*20340*/  STS.U16 [R19+UR6+0xb700], R28 ;  /* 0x00b7001c13007988 */ /* 0x0001e80008000406 */
[----:B------:R-:W3:Y:S04]  /*20350*/  LDL.LU R7, [R1+0x22c] ;  /* 0x00022c0001077983 */ /* 0x000ee80000300800 */
[----:B------:R1:W-:Y:S04]  /*20360*/  STS.U16 [R19+UR6+0xbb00], R14 ;  /* 0x00bb000e13007988 */ /* 0x0003e80008000406 */
[----:B0-----:R-:W2:Y:S04]  /*20370*/  LDL.LU R28, [R1+0x208] ;  /* 0x00020800011c7983 */ /* 0x001ea80000300800 */
[----:B------:R0:W-:Y:S04]  /*20380*/  STS.U16 [R19+UR6+0xbf00], R5 ;  /* 0x00bf000513007988 */ /* 0x0001e80008000406 */
[----:B-1----:R-:W2:Y:S04]  /*20390*/  LDL.LU R14, [R1+0x61c] ;  /* 0x00061c00010e7983 */ /* 0x002ea80000300800 */
[----:B------:R1:W-:Y:S04]  /*203a0*/  STS.U16 [R19+UR6+0xc300], R24 ;  /* 0x00c3001813007988 */ /* 0x0003e80008000406 */
[----:B0-----:R-:W4:Y:S04]  /*203b0*/  LDL.LU R5, [R1+0x1e10] ;  /* 0x001e100001057983 */ /* 0x001f280000300800 */
[----:B------:R0:W-:Y:S04]  /*203c0*/  STS.U16 [R19+UR6+0xc700], R26 ;  /* 0x00c7001a13007988 */ /* 0x0001e80008000406 */
[----:B-1----:R-:W3:Y:S04]  /*203d0*/  LDL.LU R24, [R1+0x1e0c] ;  /* 0x001e0c0001187983 */ /* 0x002ee80000300800 */
[----:B------:R1:W-:Y:S04]  /*203e0*/  STS.U16 [R19+UR6+0xcb00], R29 ;  /* 0x00cb001d13007988 */ /* 0x0003e80008000406 */
[----:B0-----:R-:W2:Y:S04]  /*203f0*/  LDL.LU R26, [R1+0x1e08] ;  /* 0x001e0800011a7983 */ /* 0x001ea80000300800 */
[----:B------:R0:W-:Y:S04]  /*20400*/  STS.U16 [R19+UR6+0xcf00], R2 ;  /* 0x00cf000213007988 */ /* 0x0001e80008000406 */
[----:B-1----:R-:W4:Y:S04]  /*20410*/  LDL.LU R29, [R1+0x1e04] ;  /* 0x001e0400011d7983 */ /* 0x002f280000300800 */
[----:B0-----:R-:W3:Y:S04]  /*20420*/  LDL.LU R2, [R1+0x1e00] ;  /* 0x001e000001027983 */ /* 0x001ee80000300800 */
[----:B------:R-:W-:Y:S04]  /*20430*/  STS.U16 [R19+UR6+0xd300], R22 ;  /* 0x00d3001613007988 */ /* 0x000fe80008000406 */
[----:B------:R-:W-:Y:S04]  /*20440*/  STS.U16 [R19+UR6+0xd700], R0 ;  /* 0x00d7000013007988 */ /* 0x000fe80008000406 */
[----:B---3--:R0:W-:Y:S04]  /*20450*/  STS.U16 [R19+UR6+0xdb00], R2 ;  /* 0x00db000213007988 */ /* 0x0081e80008000406 */
[----:B0-----:R-:W3:Y:S04]  /*20460*/  LDL.LU R2, [R1+0x1dfc] ;  /* 0x001dfc0001027983 */ /* 0x001ee80000300800 */
[----:B------:R-:W3:Y:S04]  /*20470*/  LDL.LU R22, [R1+0x63c] ;  /* 0x00063c0001167983 */ /* 0x000ee80000300800 */
[----:B------:R-:W3:Y:S04]  /*20480*/  LDL R0, [R1+0x3a4] ;  /* 0x0003a40001007983 */ /* 0x000ee80000100800 */
[----:B----4-:R0:W-:Y:S04]  /*20490*/  STS.U16 [R19+UR6+0xdf00], R29 ;  /* 0x00df001d13007988 */ /* 0x0101e80008000406 */
[----:B--2---:R1:W-:Y:S04]  /*204a0*/  STS.U16 [R19+UR6+0xe300], R26 ;  /* 0x00e3001a13007988 */ /* 0x0043e80008000406 */
[----:B------:R2:W-:Y:S04]  /*204b0*/  STS.U16 [R19+UR6+0xe700], R24 ;  /* 0x00e7001813007988 */ /* 0x0005e80008000406 */
[----:B0-----:R-:W4:Y:S04]  /*204c0*/  LDL.LU R29, [R1+0x248] ;  /* 0x00024800011d7983 */ /* 0x001f280000300800 */
[----:B-1----:R-:W4:Y:S04]  /*204d0*/  LDL.LU R26, [R1+0x260] ;  /* 0x00026000011a7983 */ /* 0x002f280000300800 */
[----:B--2---:R-:W2:Y:S01]  /*204e0*/  LDL.LU R24, [R1+0x268] ;  /* 0x0002680001187983 */ /* 0x004ea20000300800 */
[----:B------:R-:W-:-:S03]  /*204f0*/  F2FP.F16.F32.PACK_AB R8, R21, R8 ;  /* 0x000000081508723e */ /* 0x000fc600000000ff */
[----:B------:R0:W-:Y:S04]  /*20500*/  STS.U16 [R19+UR6+0xef00], R4 ;  /* 0x00ef000413007988 */ /* 0x0001e80008000406 */
[----:B------:R1:W-:Y:S04]  /*20510*/  STS.U16 [R19+UR6+0xeb00], R5 ;  /* 0x00eb000513007988 */ /* 0x0003e80008000406 */
[----:B------:R-:W2:Y:S01]  /*20520*/  LDL.LU R21, [R1+0x640] ;  /* 0x0006400001157983 */ /* 0x000ea20000300800 */
[----:B0-----:R-:W-:-:S03]  /*20530*/  F2FP.F16.F32.PACK_AB R4, R25, R20 ;  /* 0x000000141904723e */ /* 0x001fc600000000ff */
[----:B------:R-:W2:Y:S01]  /*20540*/  LDL.LU R25, [R1+0x644] ;  /* 0x0006440001197983 */ /* 0x000ea20000300800 */
[----:B-1----:R-:W-:-:S03]  /*20550*/  F2FP.F16.F32.PACK_AB R5, R27, R7 ;  /* 0x000000071b05723e */ /* 0x002fc600000000ff */
[----:B------:R-:W2:Y:S01]  /*20560*/  LDL R20, [R1+0x39c] ;  /* 0x00039c0001147983 */ /* 0x000ea20000100800 */
[----:B------:R-:W-:Y:S02]  /*20570*/  F2FP.F16.F32.PACK_AB R6, R16, R6 ;  /* 0x000000061006723e */ /* 0x000fe400000000ff */
[----:B------:R-:W-:Y:S01]  /*20580*/  LOP3.LUT R16, R13, R18, RZ, 0x3c, !PT ;  /* 0x000000120d107212 */ /* 0x000fe200078e3cff */
[----:B------:R-:W-:-:S03]  /*20590*/  VIADD R14, R14, UR6 ;  /* 0x000000060e0e7c36 */ /* 0x000fc60008000000 */
[----:B------:R-:W-:Y:S01]  /*205a0*/  IADD3 R16, R16, UR6, RZ ;  /* 0x0000000610107c10 */ /* 0x000fe2000fffe0ff */
[----:B------:R-:W-:Y:S04]  /*205b0*/  STS.U16 [R19+UR6+0xf300], R23 ;  /* 0x00f3001713007988 */ /* 0x000fe80008000406 */
[----:B------:R-:W-:Y:S04]  /*205c0*/  STS.U16 [R19+UR6+0xf700], R17 ;  /* 0x00f7001113007988 */ /* 0x000fe80008000406 */
[----:B------:R-:W-:Y:S04]  /*205d0*/  STS.U16 [R19+UR6+0xfb00], R15 ;  /* 0x00fb000f13007988 */ /* 0x000fe80008000406 */
[----:B------:R-:W-:Y:S01]  /*205e0*/  STS.U16 [R19+UR6+0xff00], R12 ;  /* 0x00ff000c13007988 */ /* 0x000fe20008000406 */
[----:B---3--:R-:W-:-:S03]  /*205f0*/  F2FP.F16.F32.PACK_AB R7, R28, R2 ;  /* 0x000000021c07723e */ /* 0x008fc600000000ff */
[----:B------:R-:W3:Y:S01]  /*20600*/  LDL.LU R2, [R1+0x1df8] ;  /* 0x001df80001027983 */ /* 0x000ee20000300800 */
[----:B------:R-:W0:Y:S01]  /*20610*/  S2R R28, SR_TID.X ;  /* 0x00000000001c7919 */ /* 0x000e220000002100 */
[----:B----4-:R-:W-:Y:S02]  /*20620*/  F2FP.F16.F32.PACK_AB R11, R29, R11 ;  /* 0x0000000b1d0b723e */ /* 0x010fe400000000ff */
[----:B------:R-:W-:Y:S02]  /*20630*/  F2FP.F16.F32.PACK_AB R9, R26, R9 ;  /* 0x000000091a09723e */ /* 0x000fe400000000ff */
[----:B--2---:R-:W-:-:S05]  /*20640*/  F2FP.F16.F32.PACK_AB R10, R24, R10 ;  /* 0x0000000a180a723e */ /* 0x004fca00000000ff */
[----:B------:R1:W-:Y:S04]  /*20650*/  STSM.16.M88.4 [R14+0x18000], R8 ;  /* 0x018000080e007844 */ /* 0x0003e80000000200 */
[----:B------:R-:W-:Y:S01]  /*20660*/  STSM.16.M88.4 [R16+0x18800], R4 ;  /* 0x0188000410007844 */ /* 0x000fe20000000200 */
[----:B------:R-:W-:Y:S01]  /*20670*/  BAR.SYNC.DEFER_BLOCKING 0x0 ;  /* 0x0000000000007b1d */ /* 0x000fe20000010000 */
[----:B0-----:R-:W-:-:S05]  /*20680*/  LOP3.LUT R28, R13, 0x10, R28, 0x78, !PT ;  /* 0x000000100d1c7812 */ /* 0x001fca00078e781c */
[----:B------:R-:W0:Y:S04]  /*20690*/  LDSM.16.M88.4 R4, [R28+UR6+0x18000] ;  /* 0x018000061c04783b */ /* 0x000e280008000200 */
[----:B------:R-:W2:Y:S01]  /*206a0*/  LDSM.16.M88.4 R12, [R3+UR6] ;  /* 0x00000006030c783b */ /* 0x000ea20008000200 */
[----:B-1----:R-:W-:-:S03]  /*206b0*/  FADD R9, -R0, R22 ;  /* 0x0000001600097221 */ /* 0x002fc60000000100 */
[----:B------:R-:W-:Y:S04]  /*206c0*/  LDSM.16.M88.4 R16, [R3+UR6+0x4000] ;  /* 0x004000060310783b */ /* 0x000fe80008000200 */
[----:B0-----:R-:W-:Y:S04]  /*206d0*/  STL.64 [R1+0x1df0], R6 ;  /* 0x001df00601007387 */ /* 0x001fe80000100a00 */
[----:B------:R0:W-:Y:S04]  /*206e0*/  STL.64 [R1+0x1de8], R4 ;  /* 0x001de80401007387 */ /* 0x0001e80000100a00 */
[----:B------:R1:W-:Y:S04]  /*206f0*/  STL [R1+0x1d84], R28 ;  /* 0x001d841c01007387 */ /* 0x0003e80000100800 */
[----:B--2---:R-:W-:Y:S01]  /*20700*/  STL.64 [R1+0x130], R12 ;  /* 0x0001300c01007387 */ /* 0x004fe20000100a00 */
[----:B0-----:R-:W-:-:S03]  /*20710*/  IMAD.MOV.U32 R5, RZ, RZ, R12 ;  /* 0x000000ffff057224 */ /* 0x001fc600078e000c */
[----:B------:R-:W-:Y:S01]  /*20720*/  STL.64 [R1+0x138], R14 ;  /* 0x0001380e01007387 */ /* 0x000fe20000100a00 */
[----:B------:R-:W-:-:S03]  /*20730*/  MOV R4, R13 ;  /* 0x0000000d00047202 */ /* 0x000fc60000000f00 */
[----:B------:R-:W0:Y:S01]  /*20740*/  LDSM.16.M88.4 R12, [R3+UR6+0x1000] ;  /* 0x00100006030c783b */ /* 0x000e220008000200 */
[----:B------:R-:W-:-:S04]  /*20750*/  FMUL R9, R9, 1.4426950216293334961 ;  /* 0x3fb8aa3b09097820 */ /* 0x000fc80000400000 */
[----:B-1----:R-:W1:Y:S01]  /*20760*/  MUFU.EX2 R28, R9 ;  /* 0x00000009001c7308 */ /* 0x002e620000000800 */
[----:B0-----:R-:W-:Y:S01]  /*20770*/  STL.64 [R1+0x120], R12 ;  /* 0x0001200c01007387 */ /* 0x001fe20000100a00 */
[----:B------:R-:W-:Y:S01]  /*20780*/  IMAD.MOV.U32 R22, RZ, RZ, R12 ;  /* 0x000000ffff167224 */ /* 0x000fe200078e000c */
[----:B------:R-:W-:Y:S02]  /*20790*/  MOV R0, R13 ;  /* 0x0000000d00007202 */ /* 0x000fe40000000f00 */
[----:B------:R-:W-:Y:S04]  /*207a0*/  STL.64 [R1+0x128], R14 ;  /* 0x0001280e01007387 */ /* 0x000fe80000100a00 */
[----:B------:R-:W0:Y:S04]  /*207b0*/  LDSM.16.M88.4 R12, [R3+UR6+0x2000] ;  /* 0x00200006030c783b */ /* 0x000e280008000200 */
[----:B-1----:R-:W-:Y:S04]  /*207c0*/  STL [R1+0x394], R28 ;  /* 0x0003941c01007387 */ /* 0x002fe80000100800 */
[----:B0-----:R-:W-:Y:S04]  /*207d0*/  STL.64 [R1+0x110], R12 ;  /* 0x0001100c01007387 */ /* 0x001fe80000100a00 */
[----:B------:R-:W-:Y:S04]  /*207e0*/  STL.64 [R1+0x118], R14 ;  /* 0x0001180e01007387 */ /* 0x000fe80000100a00 */
[----:B------:R-:W0:Y:S04]  /*207f0*/  LDSM.16.M88.4 R12, [R3+UR6+0x3000] ;  /* 0x00300006030c783b */ /* 0x000e280008000200 */
[----:B0-----:R0:W-:Y:S01]  /*20800*/  STL.64 [R1+0x100], R12 ;  /* 0x0001000c01007387 */ /* 0x0011e20000100a00 */
[----:B------:R-:W-:-:S03]  /*20810*/  IMAD.MOV.U32 R23, RZ, RZ, R13 ;  /* 0x000000ffff177224 */ /* 0x000fc600078e000d */
[----:B------:R-:W-:Y:S04]  /*20820*/  STL.64 [R1+0x108], R14 ;  /* 0x0001080e01007387 */ /* 0x000fe80000100a00 */
[----:B0-----:R-:W2:Y:S04]  /*20830*/  LDL.LU R13, [R1+0x2d0] ;  /* 0x0002d000010d7983 */ /* 0x001ea80000300800 */
[----:B------:R-:W4:Y:S04]  /*20840*/  LDL.LU R9, [R1+0x2d4] ;  /* 0x0002d40001097983 */ /* 0x000f280000300800 */
[----:B------:R-:W4:Y:S04]  /*20850*/  LDL.LU R12, [R1+0x2b0] ;  /* 0x0002b000010c7983 */ /* 0x000f280000300800 */
[----:B------:R-:W4:Y:S01]  /*20860*/  LDL.LU R11, [R1+0x2b4] ;  /* 0x0002b400010b7983 */ /* 0x000f220000300800 */
[----:B---3--:R-:W-:-:S04]  /*20870*/  FADD R8, -R2, R21 ;  /* 0x0000001502087221 */ /* 0x008fc80000000100 */
[----:B------:R-:W-:-:S04]  /*20880*/  FMUL R8, R8, 1.4426950216293334961 ;  /* 0x3fb8aa3b08087820 */ /* 0x000fc80000400000 */
[----:B------:R-:W0:Y:S02]  /*20890*/  MUFU.EX2 R2, R8 ;  /* 0x0000000800027308 */ /* 0x000e240000000800 */
[----:B0-----:R-:W-:Y:S04]  /*208a0*/  STL [R1+0x390], R2 ;  /* 0x0003900201007387 */ /* 0x001fe80000100800 */
[----:B------:R-:W3:Y:S01]  /*208b0*/  LDL.LU R24, [R1+0x2f0] ;  /* 0x0002f00001187983 */ /* 0x000ee20000300800 */
[----:B------:R-:W-:Y:S01]  /*208c0*/  FADD R8, -R20, R25 ;  /* 0x0000001914087221 */ /* 0x000fe20000000100 */
[----:B------:R-:W-:-:S03]  /*208d0*/  IMAD.MOV.U32 R25, RZ, RZ, R4 ;  /* 0x000000ffff197224 */ /* 0x000fc600078e0004 */
[----:B------:R-:W-:-:S04]  /*208e0*/  FMUL R8, R8, 1.4426950216293334961 ;  /* 0x3fb8aa3b08087820 */ /* 0x000fc80000400000 */
[----:B------:R2:W0:Y:S01]  /*208f0*/  MUFU.EX2 R29, R8 ;  /* 0x00000008001d7308 */ /* 0x0004220000000800 */
[----:B---3--:R1:W-:Y:S04]  /*20900*/  STL [R1+0x1de0], R24 ;  /* 0x001de01801007387 */ /* 0x0083e80000100800 */
[----:B------:R-:W-:Y:S04]  /*20910*/  STL.64 [R1+0xf0], R16 ;  /* 0x0000f01001007387 */ /* 0x000fe80000100a00 */
[----:B------:R-:W-:Y:S01]  /*20920*/  STL.64 [R1+0xf8], R18 ;  /* 0x0000f81201007387 */ /* 0x000fe20000100a00 */
[----:B-1----:R-:W-:-:S03]  /*20930*/  MOV R24, R5 ;  /* 0x0000000500187202 */ /* 0x002fc60000000f00 */
[----:B------:R-:W3:Y:S04]  /*20940*/  LDL.LU R10, [R1+0x2a0] ;  /* 0x0002a000010a7983 */ /* 0x000ee80000300800 */
[----:B------:R-:W3:Y:S04]  /*20950*/  LDL.LU R7, [R1+0x2d8] ;  /* 0x0002d80001077983 */ /* 0x000ee80000300800 */
[----:B------:R-:W3:Y:S04]  /*20960*/  LDL.LU R6, [R1+0x2dc] ;  /* 0x0002dc0001067983 */ /* 0x000ee80000300800 */
[----:B------:R-:W3:Y:S04]  /*20970*/  LDL.LU R5, [R1+0x2a4] ;  /* 0x0002a40001057983 */ /* 0x000ee80000300800 */
[----:B------:R-:W3:Y:S04]  /*20980*/  LDL.LU R4, [R1+0x2e0] ;  /* 0x0002e00001047983 */ /* 0x000ee80000300800 */
[----:B------:R-:W1:Y:S04]  /*20990*/  LDSM.16.M88.4 R16, [R3+UR6+0x5000] ;  /* 0x005000060310783b */ /* 0x000e680008000200 */
[----:B------:R-:W3:Y:S01]  /*209a0*/  LDL.LU R21, [R1+0x2e4] ;  /* 0x0002e40001157983 */ /* 0x000ee20000300800 */
[----:B--2---:R-:W-:-:S03]  /*209b0*/  FMUL R8, R28, R13 ;  /* 0x0000000d1c087220 */ /* 0x004fc60000400000 */
[----:B------:R-:W2:Y:S01]  /*209c0*/  LDL.LU R14, [R1+0x2b8] ;  /* 0x0002b800010e7983 */ /* 0x000ea20000300800 */
[----:B----4-:R-:W-:-:S03]  /*209d0*/  FMUL R13, R28, R11 ;  /* 0x0000000b1c0d7220 */ /* 0x010fc60000400000 */
[----:B------:R-:W4:Y:S04]  /*209e0*/  LDL.LU R15, [R1+0x2bc] ;  /* 0x0002bc00010f7983 */ /* 0x000f280000300800 */
[----:B0-----:R-:W-:Y:S04]  /*209f0*/  STL [R1+0x1d48], R29 ;  /* 0x001d481d01007387 */ /* 0x001fe80000100800 */
[----:B-1----:R-:W-:Y:S04]  /*20a00*/  STL.64 [R1+0xe0], R16 ;  /* 0x0000e01001007387 */ /* 0x002fe80000100a00 */
[----:B------:R0:W-:Y:S04]  /*20a10*/  STL.64 [R1+0xe8], R18 ;  /* 0x0000e81201007387 */ /* 0x0001e80000100a00 */
[----:B0-----:R-:W4:Y:S04]  /*20a20*/  LDL.LU R18, [R1+0x2a8] ;  /* 0x0002a80001127983 */ /* 0x001f280000300800 */
[----:B------:R-:W4:Y:S01]  /*20a30*/  LDL.LU R19, [R1+0x2ac] ;  /* 0x0002ac0001137983 */ /* 0x000f220000300800 */
[----:B---3--:R-:W-:Y:S01]  /*20a40*/  FMUL R16, R28, R10 ;  /* 0x0000000a1c107220 */ /* 0x008fe20000400000 */
[C---:B------:R-:W-:Y:S01]  /*20a50*/  FMUL R10, R2.reuse, R7 ;  /* 0x00000007020a7220 */ /* 0x040fe20000400000 */
[----:B------:R-:W-:Y:S01]  /*20a60*/  FMUL R11, R2, R6 ;  /* 0x00000006020b7220 */ /* 0x000fe20000400000 */
[C---:B------:R-:W-:Y:S01]  /*20a70*/  FMUL R17, R28.reuse, R5 ;  /* 0x000000051c117220 */ /* 0x040fe20000400000 */
[----:B------:R-:W-:-:S02]  /*20a80*/  FMUL R20, R28, R4 ;  /* 0x000000041c147220 */ /* 0x000fc40000400000 */
[----:B------:R-:W0:Y:S04]  /*20a90*/  LDSM.16.M88.4 R4, [R3+UR6+0x6000] ;  /* 0x006000060304783b */ /* 0x000e280008000200 */
[----:B0-----:R-:W-:Y:S04]  /*20aa0*/  STL.64 [R1+0xd0], R4 ;  /* 0x0000d00401007387 */ /* 0x001fe80000100a00 */
[----:B------:R0:W-:Y:S04]  /*20ab0*/  STL.64 [R1+0xd8], R6 ;  /* 0x0000d80601007387 */ /* 0x0001e80000100a00 */
[----:B0-----:R-:W3:Y:S04]  /*20ac0*/  LDL.LU.64 R6, [R1+0x1df0] ;  /* 0x001df00001067983 */ /* 0x001ee80000300a00 */
[----:B------:R-:W3:Y:S01]  /*20ad0*/  LDL.LU.64 R4, [R1+0x1de8] ;  /* 0x001de80001047983 */ /* 0x000ee20000300a00 */
[----:B------:R-:W-:-:S03]  /*20ae0*/  FMUL R9, R28, R9 ;  /* 0x000000091c097220 */ /* 0x000fc60000400000 */
[----:B------:R-:W4:Y:S04]  /*20af0*/  LDL.LU R29, [R1+0x304] ;  /* 0x00030400011d7983 */ /* 0x000f280000300800 */
[----:B---3--:R-:W-:Y:S01]  /*20b00*/  HMMA.16816.F32 R8, R4, R24, R8 ;  /* 0x000000180408723c */ /* 0x008fe20000001808 */
[----:B------:R-:W3:-:S15]  /*20b10*/  LDL.LU R24, [R1+0x1de0] ;  /* 0x001de00001187983 */ /* 0x000ede0000300800 */
[----:B------:R-:W-:-:S07]  /*20b20*/  NOP ;  /* 0x0000000000007918 */ /* 0x000fce0000000000 */
[----:B------:R-:W-:Y:S04]  /*20b30*/  STL.64 [R1+0x2b0], R8 ;  /* 0x0002b00801007387 */ /* 0x000fe80000100a00 */
[----:B------:R0:W-:Y:S04]  /*20b40*/  STL.64 [R1+0x2b8], R10 ;  /* 0x0002b80a01007387 */ /* 0x0001e80000100a00 */
[----:B0-----:R-:W3:Y:S04]  /*20b50*/  LDL.LU R10, [R1+0x2f4] ;  /* 0x0002f400010a7983 */ /* 0x001ee80000300800 */
[----:B------:R-:W3:Y:S01]  /*20b60*/  LDL.LU R11, [R1+0x300] ;  /* 0x00030000010b7983 */ /* 0x000ee20000300800 */
[----:B------:R-:W-:Y:S01]  /*20b70*/  FMUL R12, R28, R12 ;  /* 0x0000000c1c0c7220 */ /* 0x000fe20000400000 */
[C---:B--2---:R-:W-:Y:S01]  /*20b80*/  FMUL R14, R2.reuse, R14 ;  /* 0x0000000e020e7220 */ /* 0x044fe20000400000 */
[----:B----4-:R-:W-:Y:S01]  /*20b90*/  FMUL R15, R2, R15 ;  /* 0x0000000f020f7220 */ /* 0x010fe20000400000 */
[----:B---3--:R-:W-:-:S02]  /*20ba0*/  FMUL R8, R28, R24 ;  /* 0x000000181c087220 */ /* 0x008fc40000400000 */
[----:B------:R-:W0:Y:S01]  /*20bb0*/  LDSM.16.M88.4 R24, [R3+UR6+0x7000] ;  /* 0x007000060318783b */ /* 0x000e220008000200 */
[----:B------:R-:W-:-:S05]  /*20bc0*/  FMUL R9, R28, R10 ;  /* 0x0000000a1c097220 */ /* 0x000fca0000400000 */
[----:B------:R-:W-:Y:S04]  /*20bd0*/  STL.64 [R1+0x1dd8], R8 ;  /* 0x001dd80801007387 */ /* 0x000fe80000100a00 */
[----:B0-----:R-:W-:Y:S04]  /*20be0*/  STL.64 [R1+0xa0], R24 ;  /* 0x0000a01801007387 */ /* 0x001fe80000100a00 */
[----:B------:R-:W-:Y:S04]  /*20bf0*/  STL.64 [R1+0xa8], R26 ;  /* 0x0000a81a01007387 */ /* 0x000fe80000100a00 */
[----:B------:R0:W-:Y:S02]  /*20c00*/  STL.64 [R1+0x1db8], R24 ;  /* 0x001db81801007387 */ /* 0x0001e40000100a00 */
[----:B0-----:R-:W-:Y:S01]  /*20c10*/  MOV R24, R22 ;  /* 0x0000001600187202 */ /* 0x001fe20000000f00 */
[----:B------:R-:W-:Y:S01]  /*20c20*/  IMAD.MOV.U32 R25, RZ, RZ, R0 ;  /* 0x000000ffff197224 */ /* 0x000fe200078e0000 */
[----:B------:R-:W2:Y:S04]  /*20c30*/  LDL.LU R22, [R1+0x2e8] ;  /* 0x0002e80001167983 */ /* 0x000ea80000300800 */
[----:B------:R-:W3:Y:S02]  /*20c40*/  LDL.LU R0, [R1+0x2ec] ;  /* 0x0002ec0001007983 */ /* 0x000ee40000300800 */
[----:B------:R-:W-:-:S15]  /*20c50*/  HMMA.16816.F32 R12, R4, R24, R12 ;  /* 0x00000018040c723c */ /* 0x000fde000000180c */
[----:B------:R-:W-:-:S08]  /*20c60*/  NOP ;  /* 0x0000000000007918 */ /* 0x000fd00000000000 */
[----:B------:R0:W-:Y:S02]  /*20c70*/  STL.64 [R1+0x2a0], R12 ;  /* 0x0002a00c01007387 */ /* 0x0001e40000100a00 */
[----:B0-----:R-:W-:Y:S02]  /*20c80*/  FMUL R12, R28, R11 ;  /* 0x0000000b1c0c7220 */ /* 0x001fe40000400000 */
[----:B------:R-:W0:Y:S04]  /*20c90*/  LDSM.16.M88.4 R8, [R3+UR6+0x8000] ;  /* 0x008000060308783b */ /* 0x000e280008000200 */
[----:B------:R-:W-:Y:S04]  /*20ca0*/  STL.64 [R1+0x2a8], R14 ;  /* 0x0002a80e01007387 */ /* 0x000fe80000100a00 */
[----:B------:R-:W4:Y:S04]  /*20cb0*/  LDL.LU R27, [R1+0x310] ;  /* 0x00031000011b7983 */ /* 0x000f280000300800 */
[----:B------:R-:W4:Y:S04]  /*20cc0*/  LDL.LU R26, [R1+0x314] ;  /* 0x00031400011a7983 */ /* 0x000f280000300800 */
[----:B0-----:R0:W-:Y:S04]  /*20cd0*/  STL.64 [R1+0x90], R8 ;  /* 0x0000900801007387 */ /* 0x0011e80000100a00 */
[----:B------:R1:W-:Y:S04]  /*20ce0*/  STL.64 [R1+0x98], R10 ;  /* 0x0000980a01007387 */ /* 0x0003e80000100a00 */
[----:B0-----:R-:W2:Y:S04]  /*20cf0*/  LDL.LU.64 R8, [R1+0x1dd8] ;  /* 0x001dd80001087983 */ /* 0x001ea80000300a00 */
[----:B-1----:R-:W3:Y:S04]  /*20d00*/  LDL.LU R10, [R1+0x2f8] ;  /* 0x0002f800010a7983 */ /* 0x002ee80000300800 */
[----:B------:R-:W3:Y:S04]  /*20d10*/  LDL.LU R11, [R1+0x2fc] ;  /* 0x0002fc00010b7983 */ /* 0x000ee80000300800 */
[----:B---3--:R-:W-:Y:S04]  /*20d20*/  STL.64 [R1+0x1dd0], R10 ;  /* 0x001dd00a01007387 */ /* 0x008fe80000100a00 */
[----:B--2---:R0:W-:Y:S04]  /*20d30*/  STL.64 [R1+0x1dc8], R8 ;  /* 0x001dc80801007387 */ /* 0x0041e80000100a00 */
[----:B0-----:R-:W2:Y:S04]  /*20d40*/  LDL R8, [R1+0x110] ;  /* 0x0001100001087983 */ /* 0x001ea80000100800 */
[----:B------:R-:W2:Y:S04]  /*20d50*/  LDL R9, [R1+0x114] ;  /* 0x0001140001097983 */ /* 0x000ea80000100800 */
[----:B------:R-:W3:Y:S01]  /*20d60*/  LDL.LU R24, [R1+0x320] ;  /* 0x0003200001187983 */ /* 0x000ee20000300800 */
[C---:B------:R-:W-:Y:S01]  /*20d70*/  FMUL R18, R2.reuse, R18 ;  /* 0x0000001202127220 */ /* 0x040fe20000400000 */
[C---:B------:R-:W-:Y:S01]  /*20d80*/  FMUL R19, R2.reuse, R19 ;  /* 0x0000001302137220 */ /* 0x040fe20000400000 */
[----:B------:R-:W-:Y:S01]  /*20d90*/  MOV R25, R23 ;  /* 0x0000001700197202 */ /* 0x000fe20000000f00 */
[----:B------:R-:W-:Y:S01]  /*20da0*/  FMUL R23, R2, R0 ;  /* 0x0000000002177220 */ /* 0x000fe20000400000 */
[----:B------:R-:W-:Y:S01]  /*20db0*/  FMUL R21, R28, R21 ;  /* 0x000000151c157220 */ /* 0x000fe20000400000 */
[----:B------:R-:W-:Y:S01]  /*20dc0*/  FMUL R22, R2, R22 ;  /* 0x0000001602167220 */ /* 0x000fe20000400000 */
[----:B---3--:R0:W-:Y:S04]  /*20dd0*/  STL [R1+0x1dc0], R24 ;  /* 0x001dc01801007387 */ /* 0x0081e80000100800 */
[----:B0-----:R-:W3:Y:S01]  /*20de0*/  LDL R24, [R1+0x100] ;  /* 0x0001000001187983 */ /* 0x001ee20000100800 */
[----:B--2---:R-:W-:Y:S03]  /*20df0*/  HMMA.16816.F32 R8, R4, R8, R16 ;  /* 0x000000080408723c */ /* 0x004fe60000001810 */
[----:B------:R-:W2:Y:S04]  /*20e00*/  LDL.LU R15, [R1+0x324] ;  /* 0x00032400010f7983 */ /* 0x000ea80000300800 */
[----:B------:R-:W2:Y:S04]  /*20e10*/  LDL.LU R14, [R1+0x308] ;  /* 0x00030800010e7983 */ /* 0x000ea80000300800 */
[----:B------:R-:W2:-:S12]  /*20e20*/  LDL.LU R0, [R1+0x30c] ;  /* 0x00030c0001007983 */ /* 0x000e980000300800 */
[----:B------:R-:W-:Y:S04]  /*20e30*/  STL.64 [R1+0x290], R8 ;  /* 0x0002900801007387 */ /* 0x000fe80000100a00 */
[----:B------:R-:W-:Y:S04]  /*20e40*/  STL.64 [R1+0x298], R10 ;  /* 0x0002980a01007387 */ /* 0x000fe80000100a00 */
[----:B------:R-:W0:Y:S01]  /*20e50*/  LDSM.16.M88.4 R8, [R3+UR6+0x9000] ;  /* 0x009000060308783b */ /* 0x000e220008000200 */
[C---:B----4-:R-:W-:Y:S01]  /*20e60*/  FMUL R16, R28.reuse, R27 ;  /* 0x0000001b1c107220 */ /* 0x050fe20000400000 */
[----:B------:R-:W-:-:S02]  /*20e70*/  FMUL R17, R28, R26 ;  /* 0x0000001a1c117220 */ /* 0x000fc40000400000 */
[----:B0-----:R-:W-:Y:S04]  /*20e80*/  STL.64 [R1+0xc0], R8 ;  /* 0x0000c00801007387 */ /* 0x001fe80000100a00 */
[----:B------:R0:W-:Y:S04]  /*20e90*/  STL.64 [R1+0xc8], R10 ;  /* 0x0000c80a01007387 */ /* 0x0001e80000100a00 */
[----:B0-----:R-:W4:Y:S04]  /*20ea0*/  LDL.LU.64 R10, [R1+0x1dd0] ;  /* 0x001dd000010a7983 */ /* 0x001f280000300a00 */
[----:B------:R-:W4:Y:S04]  /*20eb0*/  LDL.LU.64 R8, [R1+0x1dc8] ;  /* 0x001dc80001087983 */ /* 0x000f280000300a00 */
[----:B------:R0:W-:Y:S04]  /*20ec0*/  STL.64 [R1+0x1db0], R16 ;  /* 0x001db01001007387 */ /* 0x0001e80000100a00 */
[----:B0-----:R-:W4:Y:S04]  /*20ed0*/  LDL R16, [R1+0xf0] ;  /* 0x0000f00001107983 */ /* 0x001f280000100800 */
[----:B------:R-:W4:Y:S01]  /*20ee0*/  LDL R17, [R1+0xf4] ;  /* 0x0000f40001117983 */ /* 0x000f220000100800 */
[----:B---3--:R-:W-:Y:S03]  /*20ef0*/  HMMA.16816.F32 R20, R4, R24, R20 ;  /* 0x000000180414723c */ /* 0x008fe60000001814 */
[----:B------:R-:W3:-:S15]  /*20f00*/  LDL.LU R24, [R1+0x1dc0] ;  /* 0x001dc00001187983 */ /* 0x000ede0000300800 */
[----:B------:R-:W-:-:S05]  /*20f10*/  NOP ;  /* 0x0000000000007918 */ /* 0x000fca0000000000 */
[----:B------:R-:W-:Y:S04]  /*20f20*/  STL.64 [R1+0x280], R20 ;  /* 0x0002801401007387 */ /* 0x000fe80000100a00 */
[----:B------:R0:W-:Y:S04]  /*20f30*/  STL.64 [R1+0x288], R22 ;  /* 0x0002881601007387 */ /* 0x0001e80000100a00 */
[----:B0-----:R-:W3:Y:S01]  /*20f40*/  LDL.LU R23, [R1+0x330] ;  /* 0x0003300001177983 */ /* 0x001ee20000300800 */
[----:B--2---:R-:W-:Y:S01]  /*20f50*/  FMUL R21, R28, R15 ;  /* 0x0000000f1c157220 */ /* 0x004fe20000400000 */
[C---:B----4-:R-:W-:Y:S01]  /*20f60*/  FMUL R10, R2.reuse, R10 ;  /* 0x0000000a020a7220 */ /* 0x050fe20000400000 */
[----:B------:R-:W-:-:S07]  /*20f70*/  FMUL R11, R2, R11 ;  /* 0x0000000b020b7220 */ /* 0x000fce0000400000 */
[----:B------:R-:W-:Y:S01]  /*20f80*/  HMMA.16816.F32 R8, R4, R16, R8 ;  /* 0x000000100408723c */ /* 0x000fe20000001808 */
[----:B------:R-:W-:Y:S01]  /*20f90*/  FMUL R13, R28, R29 ;  /* 0x0000001d1c0d7220 */ /* 0x000fe20000400000 */
[----:B------:R-:W-:Y:S01]  /*20fa0*/  FMUL R15, R2, R0 ;  /* 0x00000000020f7220 */ /* 0x000fe20000400000 */
[C---:B---3--:R-:W-:Y:S02]  /*20fb0*/  FMUL R20, R28.reuse, R24 ;  /* 0x000000181c147220 */ /* 0x048fe40000400000 */
[----:B------:R-:W0:Y:S04]  /*20fc0*/  LDSM.16.M88.4 R24, [R3+UR6+0xa000] ;  /* 0x00a000060318783b */ /* 0x000e280008000200 */
[----:B0-----:R0:W-:Y:S04]  /*20fd0*/  STL.64 [R1+0xb0], R24 ;  /* 0x0000b01801007387 */ /* 0x0011e80000100a00 */
[----:B------:R1:W-:Y:S04]  /*20fe0*/  STL.64 [R1+0xb8], R26 ;  /* 0x0000b81a01007387 */ /* 0x0003e80000100a00 */
[----:B0-----:R-:W2:Y:S04]  /*20ff0*/  LDL.LU.64 R24, [R1+0x1db8] ;  /* 0x001db80001187983 */ /* 0x001ea80000300a00 */
[----:B------:R-:W-:Y:S04]  /*21000*/  STL.64 [R1+0x1da8], R20 ;  /* 0x001da81401007387 */ /* 0x000fe80000100a00 */
[----:B-1----:R-:W3:Y:S04]  /*21010*/  LDL.LU R26, [R1+0x334] ;  /* 0x00033400011a7983 */ /* 0x002ee80000300800 */
[----:B------:R-:W4:Y:S04]  /*21020*/  LDL.LU.64 R16, [R1+0x1db0] ;  /* 0x001db00001107983 */ /* 0x000f280000300a00 */
[----:B------:R-:W2:Y:S04]  /*21030*/  LDL.LU R18, [R1+0x318] ;  /* 0x0003180001127983 */ /* 0x000ea80000300800 */
[----:B------:R-:W4:Y:S04]  /*21040*/  LDL.LU R19, [R1+0x31c] ;  /* 0x00031c0001137983 */ /* 0x000f280000300800 */
[----:B------:R0:W-:Y:S02]  /*21050*/  STL.64 [R1+0x270], R8 ;  /* 0x0002700801007387 */ /* 0x0001e40000100a00 */
[----:B0-----:R-:W-:-:S02]  /*21060*/  FMUL R8, R28, R23 ;  /* 0x000000171c087220 */ /* 0x001fc40000400000 */
[----:B------:R-:W0:Y:S04]  /*21070*/  LDSM.16.M88.4 R20, [R3+UR6+0xb000] ;  /* 0x00b000060314783b */ /* 0x000e280008000200 */
[----:B------:R-:W-:Y:S04]  /*21080*/  STL.64 [R1+0x278], R10 ;  /* 0x0002780a01007387 */ /* 0x000fe80000100a00 */
[----:B------:R-:W4:Y:S04]  /*21090*/  LDL.LU R29, [R1+0x340] ;  /* 0x00034000011d7983 */ /* 0x000f280000300800 */
[----:B------:R-:W4:Y:S04]  /*210a0*/  LDL.LU R0, [R1+0x344] ;  /* 0x0003440001007983 */ /* 0x000f280000300800 */
[----:B------:R-:W4:Y:S04]  /*210b0*/  LDL.LU R27, [R1+0x350] ;  /* 0x00035000011b7983 */ /* 0x000f280000300800 */
[----:B0-----:R0:W-:Y:S04]  /*210c0*/  STL.64 [R1+0x180], R20 ;  /* 0x0001801401007387 */ /* 0x0011e80000100a00 */
[----:B------:R1:W-:Y:S04]  /*210d0*/  STL.64 [R1+0x188], R22 ;  /* 0x0001881601007387 */ /* 0x0003e80000100a00 */
[----:B0-----:R-:W2:Y:S04]  /*210e0*/  LDL.LU.64 R20, [R1+0x1da8] ;  /* 0x001da80001147983 */ /* 0x001ea80000300a00 */
[----:B-1----:R-:W4:Y:S04]  /*210f0*/  LDL.LU R22, [R1+0x328] ;  /* 0x0003280001167983 */ /* 0x002f280000300800 */
[----:B------:R-:W4:Y:S01]  /*21100*/  LDL.LU R23, [R1+0x32c] ;  /* 0x00032c0001177983 */ /* 0x000f220000300800 */
[----:B---3--:R-:W-:-:S03]  /*21110*/  FMUL R9, R28, R26 ;  /* 0x0000001a1c097220 */ /* 0x008fc60000400000 */
[----:B----4-:R-:W-:Y:S04]  /*21120*/  STL.64 [R1+0x1da0], R22 ;  /* 0x001da01601007387 */ /* 0x010fe80000100a00 */
[----:B--2---:R0:W-:Y:S04]  /*21130*/  STL.64 [R1+0x1d98], R20 ;  /* 0x001d981401007387 */ /* 0x0041e80000100a00 */
[----:B0-----:R-:W2:Y:S04]  /*21140*/  LDL R20, [R1+0xe0] ;  /* 0x0000e00001147983 */ /* 0x001ea80000100800 */
[----:B------:R-:W2:Y:S04]  /*21150*/  LDL R21, [R1+0xe4] ;  /* 0x0000e40001157983 */ /* 0x000ea80000100800 */
[----:B------:R-:W3:Y:S04]  /*21160*/  LDL.LU R11, [R1+0x33c] ;  /* 0x00033c00010b7983 */ /* 0x000ee80000300800 */
[----:B------:R-:W4:Y:S01]  /*21170*/  LDL.LU R26, [R1+0x354] ;  /* 0x00035400011a7983 */ /* 0x000f220000300800 */
[C---:B------:R-:W-:Y:S01]  /*21180*/  FMUL R14, R2.reuse, R14 ;  /* 0x0000000e020e7220 */ /* 0x040fe20000400000 */
[C---:B------:R-:W-:Y:S01]  /*21190*/  FMUL R18, R2.reuse, R18 ;  /* 0x0000001202127220 */ /* 0x040fe20000400000 */
[----:B------:R-:W-:Y:S01]  /*211a0*/  FMUL R19, R2, R19 ;  /* 0x0000001302137220 */ /* 0x000fe20000400000 */
[----:B----4-:R-:W-:Y:S04]  /*211b0*/  STL.64 [R1+0x1d90], R26 ;  /* 0x001d901a01007387 */ /* 0x010fe80000100a00 */
[----:B------:R0:W-:Y:S04]  /*211c0*/  STL.64 [R1+0x1d88], R24 ;  /* 0x001d881801007387 */ /* 0x0001e80000100a00 */
[----:B0-----:R-:W4:Y:S04]  /*211d0*/  LDL R24, [R1+0xd0] ;  /* 0x0000d00001187983 */ /* 0x001f280000100800 */
[----:B------:R-:W4:Y:S01]  /*211e0*/  LDL R25, [R1+0xd4] ;  /* 0x0000d40001197983 */ /* 0x000f220000100800 */
[----:B--2---:R-:W-:Y:S03]  /*211f0*/  HMMA.16816.F32 R20, R4, R20, R12 ;  /* 0x000000140414723c */ /* 0x004fe6000000180c */
[----:B------:R-:W2:-:S15]  /*21200*/  LDL.LU R10, [R1+0x338] ;  /* 0x00033800010a7983 */ /* 0x000e9e0000300800 */
[----:B------:R-:W-:-:S05]  /*21210*/  NOP ;  /* 0x0000000000007918 */ /* 0x000fca0000000000 */
[----:B------:R-:W-:Y:S04]  /*21220*/  STL.64 [R1+0x260], R20 ;  /* 0x0002601401007387 */ /* 0x000fe80000100a00 */
[----:B------:R-:W-:Y:S04]  /*21230*/  STL.64 [R1+0x268], R22 ;  /* 0x0002681601007387 */ /* 0x000fe80000100a00 */
[----:B------:R-:W0:Y:S01]  /*21240*/  LDSM.16.M88.4 R20, [R3+UR6+0xc000] ;  /* 0x00c000060314783b */ /* 0x000e220008000200 */
[----:B------:R-:W-:-:S03]  /*21250*/  FMUL R13, R28, R0 ;  /* 0x000000001c0d7220 */ /* 0x000fc60000400000 */
[----:B0-----:R-:W-:Y:S04]  /*21260*/  STL.64 [R1+0x1e0], R20 ;  /* 0x0001e01401007387 */ /* 0x001fe80000100a00 */
[----:B------:R0:W-:Y:S04]  /*21270*/  STL.64 [R1+0x1e8], R22 ;  /* 0x0001e81601007387 */ /* 0x0001e80000100a00 */
[----:B0-----:R-:W3:Y:S04]  /*21280*/  LDL.LU.64 R22, [R1+0x1da0] ;  /* 0x001da00001167983 */ /* 0x001ee80000300a00 */
[----:B------:R-:W2:Y:S04]  /*21290*/  LDL.LU.64 R20, [R1+0x1d98] ;  /* 0x001d980001147983 */ /* 0x000ea80000300a00 */
[----:B------:R-:W2:Y:S04]  /*212a0*/  LDL.LU R0, [R1+0x348] ;  /* 0x0003480001007983 */ /* 0x000ea80000300800 */
[----:B------:R-:W3:Y:S01]  /*212b0*/  LDL.LU.64 R26, [R1+0x1d90] ;  /* 0x001d9000011a7983 */ /* 0x000ee20000300a00 */
[----:B----4-:R-:W-:Y:S03]  /*212c0*/  HMMA.16816.F32 R16, R4, R24, R16 ;  /* 0x000000180410723c */ /* 0x010fe60000001810 */
[----:B------:R-:W2:-:S15]  /*212d0*/  LDL.LU.64 R24, [R1+0x1d88] ;  /* 0x001d880001187983 */ /* 0x000e9e0000300a00 */
[----:B------:R-:W-:-:S05]  /*212e0*/  NOP ;  /* 0x0000000000007918 */ /* 0x000fca0000000000 */
[----:B------:R3:W-:Y:S04]  /*212f0*/  STL.64 [R1+0x250], R16 ;  /* 0x0002501001007387 */ /* 0x0007e80000100a00 */
[----:B------:R-:W-:Y:S01]  /*21300*/  STL.64 [R1+0x258], R18 ;  /* 0x0002581201007387 */ /* 0x000fe20000100a00 */
[C---:B------:R-:W-:Y:S01]  /*21310*/  FMUL R12, R28.reuse, R29 ;  /* 0x0000001d1c0c7220 */ /* 0x040fe20000400000 */
[----:B---3--:R-:W-:-:S05]  /*21320*/  FMUL R16, R28, R27 ;  /* 0x0000001b1c107220 */ /* 0x008fca0000400000 */
[----:B------:R-:W-:Y:S04]  /*21330*/  STL [R1+0x1d78], R16 ;  /* 0x001d781001007387 */ /* 0x000fe80000100800 */
[----:B------:R-:W0:Y:S01]  /*21340*/  LDSM.16.M88.4 R16, [R3+UR6+0xd000] ;  /* 0x00d000060310783b */ /* 0x000e220008000200 */
[C---:B------:R-:W-:Y:S01]  /*21350*/  FMUL R22, R2.reuse, R22 ;  /* 0x0000001602167220 */ /* 0x040fe20000400000 */
[----:B------:R-:W-:Y:S01]  /*21360*/  FMUL R23, R2, R23 ;  /* 0x0000001702177220 */ /* 0x000fe20000400000 */
[----:B0-----:R-:W-:Y:S01]  /*21370*/  IMAD.MOV.U32 R29, RZ, RZ, R16 ;  /* 0x000000ffff1d7224 */ /* 0x001fe200078e0010 */
[----:B------:R0:W-:Y:S04]  /*21380*/  STL.64 [R1+0x1b0], R16 ;  /* 0x0001b01001007387 */ /* 0x0001e80000100a00 */
[----:B------:R1:W-:Y:S04]  /*21390*/  STL.64 [R1+0x1b8], R18 ;  /* 0x0001b81201007387 */ /* 0x0003e80000100a00 */
[----:B------:R-:W-:Y:S01]  /*213a0*/  STL [R1+0x1d7c], R29 ;  /* 0x001d7c1d01007387 */ /* 0x000fe20000100800 */
[----:B0-----:R-:W-:-:S03]  /*213b0*/  FMUL R17, R28, R26 ;  /* 0x0000001a1c117220 */ /* 0x001fc60000400000 */
[----:B------:R-:W3:Y:S04]  /*213c0*/  LDL.LU R28, [R1+0x1d84] ;  /* 0x001d8400011c7983 */ /* 0x000ee80000300800 */
[----:B------:R-:W4:Y:S01]  /*213d0*/  LDL.LU R15, [R1+0x34c] ;  /* 0x00034c00010f7983 */ /* 0x000f220000300800 */
[----:B--2---:R-:W-:Y:S03]  /*213e0*/  HMMA.16816.F32 R24, R4, R24, R20 ;  /* 0x000000180418723c */ /* 0x004fe60000001814 */
[----:B------:R-:W2:-:S15]  /*213f0*/  LDL.LU R22, [R1+0x360] ;  /* 0x0003600001167983 */ /* 0x000e9e0000300800 */
[----:B------:R-:W-:-:S05]  /*21400*/  NOP ;  /* 0x0000000000007918 */ /* 0x000fca0000000000 */
[----:B------:R-:W-:Y:S04]  /*21410*/  STL.64 [R1+0x240], R24 ;  /* 0x0002401801007387 */ /* 0x000fe80000100a00 */
[----:B------:R-:W-:Y:S04]  /*21420*/  STL.64 [R1+0x248], R26 ;  /* 0x0002481a01007387 */ /* 0x000fe80000100a00 */
[----:B-1----:R-:W2:Y:S04]  /*21430*/  LDL.LU R19, [R1+0x364] ;  /* 0x0003640001137983 */ /* 0x002ea80000300800 */
[----:B------:R-:W4:Y:S04]  /*21440*/  LDL R23, [R1+0x390] ;  /* 0x0003900001177983 */ /* 0x000f280000100800 */
[----:B------:R-:W0:Y:S04]  /*21450*/  LDSM.16.M88.4 R24, [R3+UR6+0xe000] ;  /* 0x00e000060318783b */ /* 0x000e280008000200 */
[----:B------:R-:W2:Y:S04]  /*21460*/  LDL R21, [R1+0x394] ;  /* 0x0003940001157983 */ /* 0x000ea80000100800 */
[----:B0-----:R-:W-:Y:S01]  /*21470*/  STL.64 [R1+0x1a0], R24 ;  /* 0x0001a01801007387 */ /* 0x001fe20000100a00 */
[----:B------:R-:W-:Y:S01]  /*21480*/  MOV R29, R24 ;  /* 0x00000018001d7202 */ /* 0x000fe20000000f00 */
[----:B------:R-:W-:-:S02]  /*21490*/  IMAD.MOV.U32 R16, RZ, RZ, R25 ;  /* 0x000000ffff107224 */ /* 0x000fc400078e0019 */
[----:B------:R-:W-:Y:S04]  /*214a0*/  STL.64 [R1+0x1a8], R26 ;  /* 0x0001a81a01007387 */ /* 0x000fe80000100a00 */
[----:B------:R-:W0:Y:S01]  /*214b0*/  LDSM.16.M88.4 R24, [R3+UR6+0xf000] ;  /* 0x00f000060318783b */ /* 0x000e220008000200 */
[C---:B------:R-:W-:Y:S01]  /*214c0*/  FMUL R10, R2.reuse, R10 ;  /* 0x0000000a020a7220 */ /* 0x040fe20000400000 */
[----:B------:R-:W-:Y:S02]  /*214d0*/  FMUL R11, R2, R11 ;  /* 0x0000000b020b7220 */ /* 0x000fe40000400000 */
[----:B------:R-:W2:Y:S04]  /*214e0*/  LDL.LU R18, [R1+0x3b0] ;  /* 0x0003b00001127983 */ /* 0x000ea80000300800 */
[----:B------:R-:W2:Y:S04]  /*214f0*/  LDL.LU R2, [R1+0x358] ;  /* 0x0003580001027983 */ /* 0x000ea80000300800 */
[----:B0-----:R-:W-:Y:S04]  /*21500*/  STL.64 [R1+0x190], R24 ;  /* 0x0001901801007387 */ /* 0x001fe80000100a00 */
[----:B------:R-:W-:Y:S04]  /*21510*/  STL.64 [R1+0x198], R26 ;  /* 0x0001981a01007387 */ /* 0x000fe80000100a00 */
[----:B---3--:R-:W0:Y:S01]  /*21520*/  LDSM.16.M88.4 R24, [R28+UR6+0x18800] ;  /* 0x018800061c18783b */ /* 0x008e220008000200 */
[----:B----4-:R-:W-:-:S03]  /*21530*/  FMUL R14, R23, R0 ;  /* 0x00000000170e7220 */ /* 0x010fc60000400000 */
[----:B------:R-:W3:Y:S04]  /*21540*/  LDL.LU R0, [R1+0x35c] ;  /* 0x00035c0001007983 */ /* 0x000ee80000300800 */
[----:B------:R-:W-:Y:S04]  /*21550*/  STL [R1+0x1b68], R3 ;  /* 0x001b680301007387 */ /* 0x000fe80000100800 */
[----:B0-----:R-:W-:Y:S04]  /*21560*/  STL.64 [R1+0x1d18], R26 ;  /* 0x001d181a01007387 */ /* 0x001fe80000100a00 */
[----:B------:R0:W-:Y:S04]  /*21570*/  STL.64 [R1+0x1d10], R24 ;  /* 0x001d101801007387 */ /* 0x0001e80000100a00 */
[----:B0-----:R-:W4:Y:S02]  /*21580*/  LDL.64 R24, [R1+0x90] ;  /* 0x0000900001187983 */ /* 0x001f240000100a00 */
[----:B----4-:R-:W-:-:S15]  /*21590*/  HMMA.16816.F32 R8, R4, R24, R8 ;  /* 0x000000180408723c */ /* 0x010fde0000001808 */
[----:B------:R-:W-:-:S08]  /*215a0*/  NOP ;  /* 0x0000000000007918 */ /* 0x000fd00000000000 */
[----:B------:R0:W-:Y:S04]  /*215b0*/  STL.64 [R1+0x230], R8 ;  /* 0x0002300801007387 */ /* 0x0001e80000100a00 */
[----:B------:R1:W-:Y:S04]  /*215c0*/  STL.64 [R1+0x238], R10 ;  /* 0x0002380a01007387 */ /* 0x0003e80000100a00 */
[----:B0-----:R-:W4:Y:S04]  /*215d0*/  LDL.LU R9, [R1+0x3b4] ;  /* 0x0003b40001097983 */ /* 0x001f280000300800 */
[----:B------:R-:W2:Y:S01]  /*215e0*/  LDL.LU R26, [R1+0x3f0] ;  /* 0x0003f000011a7983 */ /* 0x000ea20000300800 */
[----:B------:R-:W-:Y:S01]  /*215f0*/  MOV R3, R25 ;  /* 0x0000001900037202 */ /* 0x000fe20000000f00 */
[----:B------:R-:W-:-:S02]  /*21600*/  FMUL R15, R23, R15 ;  /* 0x0000000f170f7220 */ /* 0x000fc40000400000 */
[----:B--2---:R0:W-:Y:S04]  /*21610*/  STL [R1+0x1d80], R26 ;  /* 0x001d801a01007387 */ /* 0x0041e80000100800 */
[----:B------:R-:W2:Y:S01]  /*21620*/  LDL.LU.64 R24, [R1+0xc0] ;  /* 0x0000c00001187983 */ /* 0x000ea20000300a00 */
[----:B------:R-:W-:-:S03]  /*21630*/  FMUL R20, R21, R22 ;  /* 0x0000001615147220 */ /* 0x000fc60000400000 */
[----:B------:R-:W4:Y:S01]  /*21640*/  LDL.LU R22, [R1+0x3f4] ;  /* 0x0003f40001167983 */ /* 0x000f220000300800 */
[C---:B-1----:R-:W-:Y:S01]  /*21650*/  FMUL R11, R21.reuse, R19 ;  /* 0x00000013150b7220 */ /* 0x042fe20000400000 */
[----:B------:R-:W-:Y:S01]  /*21660*/  FMUL R8, R21, R18 ;  /* 0x0000001215087220 */ /* 0x000fe20000400000 */
[C---:B------:R-:W-:Y:S01]  /*21670*/  FMUL R18, R23.reuse, R2 ;  /* 0x0000000217127220 */ /* 0x040fe20000400000 */
[----:B---3--:R-:W-:Y:S01]  /*21680*/  FMUL R19, R23, R0 ;  /* 0x0000000017137220 */ /* 0x008fe20000400000 */
[----:B--2---:R-:W-:Y:S06]  /*21690*/  HMMA.16816.F32 R12, R4, R24, R12 ;  /* 0x00000018040c723c */ /* 0x004fec000000180c */
[----:B------:R-:W-:Y:S01]  /*216a0*/  IMAD.MOV.U32 R2, RZ, RZ, R24 ;  /* 0x000000ffff027224 */ /* 0x000fe200078e0018 */
[----:B------:R-:W-:-:S15]  /*216b0*/  MOV R0, R25 ;  /* 0x0000001900007202 */ /* 0x000fde0000000f00 */
[----:B------:R-:W-:-:S01]  /*216c0*/  NOP ;  /* 0x0000000000007918 */ /* 0x000fc20000000000 */
[----:B------:R-:W-:Y:S04]  /*216d0*/  STL.64 [R1+0x220], R12 ;  /* 0x0002200c01007387 */ /* 0x000fe80000100a00 */
[----:B------:R1:W-:Y:S04]  /*216e0*/  STL.64 [R1+0x228], R14 ;  /* 0x0002280e01007387 */ /* 0x0003e80000100a00 */
[----:B0-----:R-:W2:Y:S04]  /*216f0*/  LDL.LU R26, [R1+0x1d80] ;  /* 0x001d8000011a7983 */ /* 0x001ea80000300800 */
[----:B------:R-:W3:Y:S04]  /*21700*/  LDL.LU R10, [R1+0x368] ;  /* 0x00036800010a7983 */ /* 0x000ee80000300800 */
[----:B-1----:R-:W3:Y:S04]  /*21710*/  LDL.LU R14, [R1+0x36c] ;  /* 0x00036c00010e7983 */ /* 0x002ee80000300800 */
[----:B------:R-:W3:Y:S04]  /*21720*/  LDL R27, [R1+0x2c0] ;  /* 0x0002c000011b7983 */ /* 0x000ee80000100800 */
[----:B------:R-:W3:Y:S01]  /*21730*/  LDL.LU.64 R24, [R1+0x190] ;  /* 0x0001900001187983 */ /* 0x000ee20000300a00 */
[C---:B----4-:R-:W-:Y:S01]  /*21740*/  FMUL R13, R21.reuse, R22 ;  /* 0x00000016150d7220 */ /* 0x050fe20000400000 */
[----:B--2---:R-:W-:-:S02]  /*21750*/  FMUL R12, R21, R26 ;  /* 0x0000001a150c7220 */ /* 0x004fc40000400000 */
[----:B---3--:R0:W-:Y:S02]  /*21760*/  STL.64 [R1+0x1d20], R24 ;  /* 0x001d201801007387 */ /* 0x0081e40000100a00 */
[----:B0-----:R-:W-:Y:S01]  /*21770*/  IMAD.MOV.U32 R24, RZ, RZ, R29 ;  /* 0x000000ffff187224 */ /* 0x001fe200078e001d */
[----:B------:R-:W-:Y:S01]  /*21780*/  MOV R25, R16 ;  /* 0x0000001000197202 */ /* 0x000fe20000000f00 */
[----:B------:R-:W2:Y:S04]  /*21790*/  LDL.LU R29, [R1+0x1d7c] ;  /* 0x001d7c00011d7983 */ /* 0x000ea80000300800 */
[----:B------:R-:W3:Y:S04]  /*217a0*/  LDL.LU R16, [R1+0x1d78] ;  /* 0x001d780001107983 */ /* 0x000ee80000300800 */
[----:B------:R-:W-:Y:S04]  /*217b0*/  STL [R1+0x1cd8], R0 ;  /* 0x001cd80001007387 */ /* 0x000fe80000100800 */
[----:B------:R-:W-:Y:S04]  /*217c0*/  STL [R1+0x1cd4], R2 ;  /* 0x001cd40201007387 */ /* 0x000fe80000100800 */
[----:B------:R0:W-:Y:S04]  /*217d0*/  STL.64 [R1+0x1d70], R12 ;  /* 0x001d700c01007387 */ /* 0x0001e80000100a00 */
[----:B0-----:R-:W3:Y:S04]  /*217e0*/  LDL.LU.64 R12, [R1+0xb0] ;  /* 0x0000b000010c7983 */ /* 0x001ee80000300a00 */
[----:B------:R-:W4:Y:S01]  /*217f0*/  LDL.LU R26, [R1+0x3d4] ;  /* 0x0003d400011a7983 */ /* 0x000f220000300800 */
[----:B------:R-:W-:Y:S01]  /*21800*/  FMUL R10, R23, R10 ;  /* 0x0000000a170a7220 */ /* 0x000fe20000400000 */
[----:B---3--:R-:W-:Y:S02]  /*21810*/  HMMA.16816.F32 R16, R4, R12, R16 ;  /* 0x0000000c0410723c */ /* 0x008fe40000001810 */
[----:B----4-:R-:W-:Y:S04]  /*21820*/  STL.64 [R1+0x1d58], R26 ;  /* 0x001d581a01007387 */ /* 0x010fe80000100a00 */
[----:B------:R0:W-:Y:S01]  /*21830*/  STL.64 [R1+0x1d50], R24 ;  /* 0x001d501801007387 */ /* 0x0001e20000100a00 */
[----:B------:R-:W-:Y:S01]  /*21840*/  IMAD.MOV.U32 R0, RZ, RZ, R12 ;  /* 0x000000ffff007224 */ /* 0x000fe200078e000c */
[----:B------:R-:W-:-:S02]  /*21850*/  MOV R2, R13 ;  /* 0x0000000d00027202 */ /* 0x000fc40000000f00 */
[----:B0-----:R-:W3:Y:S04]  /*21860*/  LDL R24, [R1+0x180] ;  /* 0x0001800001187983 */ /* 0x001ee80000100800 */
[----:B------:R-:W3:Y:S01]  /*21870*/  LDL R25, [R1+0x184] ;  /* 0x0001840001197983 */ /* 0x000ee20000100800 */
[----:B------:R-:W-:-:S08]  /*21880*/  FMUL R27, R23, R14 ;  /* 0x0000000e171b7220 */ /* 0x000fd00000400000 */
[----:B------:R0:W-:Y:S04]  /*21890*/  STL.64 [R1+0x210], R16 ;  /* 0x0002101001007387 */ /* 0x0001e80000100a00 */
[----:B------:R1:W-:Y:S04]  /*218a0*/  STL.64 [R1+0x218], R18 ;  /* 0x0002181201007387 */ /* 0x0003e80000100a00 */
[----:B------:R-:W4:Y:S04]  /*218b0*/  LDL.LU.64 R12, [R1+0x1d70] ;  /* 0x001d7000010c7983 */ /* 0x000f280000300a00 */
[----:B------:R-:W2:Y:S04]  /*218c0*/  LDL.LU R26, [R1+0x3e0] ;  /* 0x0003e000011a7983 */ /* 0x000ea80000300800 */
[----:B------:R-:W3:Y:S01]  /*218d0*/  LDL.LU R22, [R1+0x3e4] ;  /* 0x0003e40001167983 */ /* 0x000ee20000300800 */
[----:B0-----:R-:W-:-:S02]  /*218e0*/  IMAD.MOV.U32 R17, RZ, RZ, R20 ;  /* 0x000000ffff117224 */ /* 0x001fc400078e0014 */
[----:B-1----:R-:W-:Y:S01]  /*218f0*/  IMAD.MOV.U32 R19, RZ, RZ, R10 ;  /* 0x000000ffff137224 */ /* 0x002fe200078e000a */
[----:B------:R-:W3:Y:S01]  /*21900*/  LDL.LU R20, [R1+0x3d0] ;  /* 0x0003d00001147983 */ /* 0x000ee20000300800 */
[----:B------:R-:W-:-:S03]  /*21910*/  MOV R18, R11 ;  /* 0x0000000b00127202 */ /* 0x000fc60000000f00 */
[----:B------:R-:W3:Y:S04]  /*21920*/  LDL.LU R10, [R1+0x3b8] ;  /* 0x0003b800010a7983 */ /* 0x000ee80000300800 */
[----:B------:R-:W3:Y:S04]  /*21930*/  LDL.LU R11, [R1+0x3bc] ;  /* 0x0003bc00010b7983 */ /* 0x000ee80000300800 */
[----:B------:R-:W4:Y:S04]  /*21940*/  LDL.LU R14, [R1+0x3f8] ;  /* 0x0003f800010e7983 */ /* 0x000f280000300800 */
[----:B------:R-:W4:Y:S01]  /*21950*/  LDL.LU R15, [R1+0x3fc] ;  /* 0x0003fc00010f7983 */ /* 0x000f220000300800 */
[----:B--2---:R-:W-:-:S03]  /*21960*/  FMUL R16, R21, R26 ;  /* 0x0000001a15107220 */ /* 0x004fc60000400000 */
[----:B----4-:R0:W-:Y:S04]  /*21970*/  STL.64 [R1+0x1d68], R14 ;  /* 0x001d680e01007387 */ /* 0x0101e80000100a00 */
[----:B------:R1:W-:Y:S01]  /*21980*/  STL.64 [R1+0x1d60], R12 ;  /* 0x001d600c01007387 */ /* 0x0003e20000100a00 */
[----:B0-----:R-:W-:Y:S02]  /*21990*/  MOV R14, R19 ;  /* 0x00000013000e7202 */ /* 0x001fe40000000f00 */
[----:B-1----:R-:W-:Y:S01]  /*219a0*/  MOV R12, R17 ;  /* 0x00000011000c7202 */ /* 0x002fe20000000f00 */
[----:B------:R-:W-:Y:S02]  /*219b0*/  IMAD.MOV.U32 R13, RZ, RZ, R18 ;  /* 0x000000ffff0d7224 */ /* 0x000fe400078e0012 */
[----:B------:R-:W-:Y:S01]  /*219c0*/  IMAD.MOV.U32 R15, RZ, RZ, R27 ;  /* 0x000000ffff0f7224 */ /* 0x000fe200078e001b */
[----:B------:R-:W2:Y:S04]  /*219d0*/  LDL.LU R18, [R1+0x3e8] ;  /* 0x0003e80001127983 */ /* 0x000ea80000300800 */
[----:B------:R-:W4:Y:S02]  /*219e0*/  LDL.LU R19, [R1+0x3ec] ;  /* 0x0003ec0001137983 */ /* 0x000f240000300800 */
[----:B---3--:R-:W-:Y:S01]  /*219f0*/  HMMA.16816.F32 R24, R4, R24, R12 ;  /* 0x000000180418723c */ /* 0x008fe2000000180c */
[----:B------:R-:W-:-:S02]  /*21a00*/  FMUL R17, R21, R22 ;  /* 0x0000001615117220 */ /* 0x000fc40000400000 */
[----:B------:R-:W3:Y:S04]  /*21a10*/  LDL.LU R22, [R1+0x3d8] ;  /* 0x0003d80001167983 */ /* 0x000ee80000300800 */
[----:B------:R-:W3:Y:S04]  /*21a20*/  LDL.LU.64 R14, [R1+0x1d68] ;  /* 0x001d6800010e7983 */ /* 0x000ee80000300a00 */
[----:B------:R-:W3:-:S12]  /*21a30*/  LDL.LU.64 R12, [R1+0x1d60] ;  /* 0x001d6000010c7983 */ /* 0x000ed80000300a00 */
[----:B------:R-:W-:Y:S04]  /*21a40*/  STL.64 [R1+0x200], R24 ;  /* 0x0002001801007387 */ /* 0x000fe80000100a00 */
[----:B------:R0:W-:Y:S04]  /*21a50*/  STL.64 [R1+0x208], R26 ;  /* 0x0002081a01007387 */ /* 0x0001e80000100a00 */
[----:B0-----:R-:W2:Y:S01]  /*21a60*/  LDL.LU.64 R26, [R1+0x1d58] ;  /* 0x001d5800011a7983 */ /* 0x001ea20000300a00 */
[C---:B------:R-:W-:Y:S01]  /*21a70*/  FMUL R9, R21.reuse, R9 ;  /* 0x0000000915097220 */ /* 0x040fe20000400000 */
[----:B------:R-:W-:-:S02]  /*21a80*/  FMUL R20, R21, R20 ;  /* 0x0000001415147220 */ /* 0x000fc40000400000 */
[----:B------:R-:W4:Y:S01]  /*21a90*/  LDL.LU.64 R24, [R1+0x1d50] ;  /* 0x001d500001187983 */ /* 0x000f220000300a00 */
[----:B--2---:R-:W-:-:S03]  /*21aa0*/  FMUL R21, R21, R26 ;  /* 0x0000001a15157220 */ /* 0x004fc60000400000 */
[----:B------:R-:W2:Y:S01]  /*21ab0*/  LDL.LU R26, [R1+0x3cc] ;  /* 0x0003cc00011a7983 */ /* 0x000ea20000300800 */
[C---:B------:R-:W-:Y:S01]  /*21ac0*/  FMUL R10, R23.reuse, R10 ;  /* 0x0000000a170a7220 */ /* 0x040fe20000400000 */
[C---:B------:R-:W-:Y:S01]  /*21ad0*/  FMUL R11, R23.reuse, R11 ;  /* 0x0000000b170b7220 */ /* 0x040fe20000400000 */
[C---:B------:R-:W-:Y:S01]  /*21ae0*/  FMUL R18, R23.reuse, R18 ;  /* 0x0000001217127220 */ /* 0x040fe20000400000 */
[----:B--2---:R-:W-:Y:S04]  /*21af0*/  STL.64 [R1+0x1d40], R26 ;  /* 0x001d401a01007387 */ /* 0x004fe80000100a00 */
[----:B----4-:R0:W-:Y:S04]  /*21b00*/  STL.64 [R1+0x1d38], R24 ;  /* 0x001d381801007387 */ /* 0x0101e80000100a00 */
[----:B0-----:R-:W2:Y:S04]  /*21b10*/  LDL R24, [R1+0x1e0] ;  /* 0x0001e00001187983 */ /* 0x001ea80000100800 */
[----:B------:R-:W2:Y:S01]  /*21b20*/  LDL R25, [R1+0x1e4] ;  /* 0x0001e40001197983 */ /* 0x000ea20000100800 */
[----:B------:R-:W-:-:S05]  /*21b30*/  FMUL R19, R23, R19 ;  /* 0x0000001317137220 */ /* 0x000fca0000400000 */
[----:B------:R0:W-:Y:S04]  /*21b40*/  STL.64 [R1+0x1d30], R18 ;  /* 0x001d301201007387 */ /* 0x0001e80000100a00 */
[----:B0-----:R-:W4:Y:S04]  /*21b50*/  LDL.LU R18, [R1+0x3c4] ;  /* 0x0003c40001127983 */ /* 0x001f280000300800 */
[----:B------:R-:W4:Y:S04]  /*21b60*/  LDL.LU R19, [R1+0x3c8] ;  /* 0x0003c80001137983 */ /* 0x000f280000300800 */
[----:B------:R0:W-:Y:S02]  /*21b70*/  STL.64 [R1+0x1d28], R16 ;  /* 0x001d281001007387 */ /* 0x0001e40000100a00 */
[----:B0-----:R-:W-:-:S02]  /*21b80*/  MOV R16, R29 ;  /* 0x0000001d00107202 */ /* 0x001fc40000000f00 */
[----:B------:R-:W4:Y:S04]  /*21b90*/  LDL.LU R29, [R1+0x1d48] ;  /* 0x001d4800011d7983 */ /* 0x000f280000300800 */
[----:B------:R-:W4:Y:S04]  /*21ba0*/  LDL R17, [R1+0x1b4] ;  /* 0x0001b40001117983 */ /* 0x000f280000100800 */
[----:B------:R-:W4:Y:S01]  /*21bb0*/  LDL.LU.64 R26, [R1+0x1d40] ;  /* 0x001d4000011a7983 */ /* 0x000f220000300a00 */
[----:B--2---:R-:W-:Y:S03]  /*21bc0*/  HMMA.16816.F32 R8, R4, R24, R8 ;  /* 0x000000180408723c */ /* 0x004fe60000001808 */
[----:B------:R-:W2:-:S15]  /*21bd0*/  LDL.LU.64 R24, [R1+0x1d38] ;  /* 0x001d380001187983 */ /* 0x000e9e0000300a00 */
[----:B------:R-:W-:-:S05]  /*21be0*/  NOP ;  /* 0x0000000000007918 */ /* 0x000fca0000000000 */
[----:B------:R-:W-:Y:S04]  /*21bf0*/  STL.64 [R1+0x1f0], R8 ;  /* 0x0001f00801007387 */ /* 0x000fe80000100a00 */
[----:B------:R0:W-:Y:S04]  /*21c00*/  STL.64 [R1+0x1f8], R10 ;  /* 0x0001f80a01007387 */ /* 0x0001e80000100a00 */
[----:B0-----:R-:W2:Y:S01]  /*21c10*/  LDL.LU R10, [R1+0x3dc] ;  /* 0x0003dc00010a7983 */ /* 0x001ea20000300800 */
[C---:B---3--:R-:W-:Y:S01]  /*21c20*/  FMUL R14, R23.reuse, R14 ;  /* 0x0000000e170e7220 */ /* 0x048fe20000400000 */
[C---:B------:R-:W-:Y:S01]  /*21c30*/  FMUL R15, R23.reuse, R15 ;  /* 0x0000000f170f7220 */ /* 0x040fe20000400000 */
[----:B------:R-:W-:Y:S01]  /*21c40*/  FMUL R22, R23, R22 ;  /* 0x0000001617167220 */ /* 0x000fe20000400000 */
[----:B------:R-:W3:Y:S05]  /*21c50*/  LDL.LU R11, [R1+0x3c0] ;  /* 0x0003c000010b7983 */ /* 0x000eea0000300800 */
[----:B----4-:R-:W-:Y:S01]  /*21c60*/  HMMA.16816.F32 R12, R4, R16, R12 ;  /* 0x00000010040c723c */ /* 0x010fe2000000180c */
[----:B------:R-:W-:Y:S01]  /*21c70*/  FMUL R9, R29, R18 ;  /* 0x000000121d097220 */ /* 0x000fe20000400000 */
[----:B--2---:R-:W-:Y:S01]  /*21c80*/  FMUL R23, R23, R10 ;  /* 0x0000000a17177220 */ /* 0x004fe20000400000 */
[----:B------:R-:W-:-:S02]  /*21c90*/  FMUL R10, R27, R19 ;  /* 0x000000131b0a7220 */ /* 0x000fc40000400000 */
[----:B------:R-:W2:Y:S04]  /*21ca0*/  LDL.LU.64 R18, [R1+0x1d30] ;  /* 0x001d300001127983 */ /* 0x000ea80000300a00 */
[----:B------:R-:W2:-:S14]  /*21cb0*/  LDL.LU.64 R16, [R1+0x1d28] ;  /* 0x001d280001107983 */ /* 0x000e9c0000300a00 */
[----:B------:R0:W-:Y:S04]  /*21cc0*/  STL.64 [R1+0x1d0], R12 ;  /* 0x0001d00c01007387 */ /* 0x0001e80000100a00 */
[----:B------:R-:W-:Y:S04]  /*21cd0*/  STL.64 [R1+0x1d8], R14 ;  /* 0x0001d80e01007387 */ /* 0x000fe80000100a00 */
[----:B0-----:R-:W4:Y:S04]  /*21ce0*/  LDL.LU R12, [R1+0xf0] ;  /* 0x0000f000010c7983 */ /* 0x001f280000300800 */
[----:B------:R-:W4:Y:S01]  /*21cf0*/  LDL.LU R13, [R1+0xf4] ;  /* 0x0000f400010d7983 */ /* 0x000f220000300800 */
[----:B--2---:R-:W-:Y:S03]  /*21d00*/  HMMA.16816.F32 R16, R4, R24, R16 ;  /* 0x000000180410723c */ /* 0x004fe60000001810 */
[----:B----4-:R0:W-:Y:S04]  /*21d10*/  STL.64 [R1+0x1cf8], R12 ;  /* 0x001cf80c01007387 */ /* 0x0101e80000100a00 */
[----:B0-----:R-:W2:Y:S04]  /*21d20*/  LDL.LU R12, [R1+0x100] ;  /* 0x00010000010c7983 */ /* 0x001ea80000300800 */
[----:B------:R-:W2:Y:S04]  /*21d30*/  LDL.LU R13, [R1+0x104] ;  /* 0x00010400010d7983 */ /* 0x000ea80000300800 */
[----:B------:R-:W4:Y:S08]  /*21d40*/  LDL.LU.64 R24, [R1+0x1d20] ;  /* 0x001d200001187983 */ /* 0x000f300000300a00 */
[----:B------:R-:W-:Y:S04]  /*21d50*/  STL.64 [R1+0x170], R16 ;  /* 0x0001701001007387 */ /* 0x000fe80000100a00 */
[----:B------:R0:W-:Y:S01]  /*21d60*/  STL.64 [R1+0x178], R18 ;  /* 0x0001781201007387 */ /* 0x0001e20000100a00 */
[----:B---3--:R-:W-:Y:S01]  /*21d70*/  FMUL R8, R29, R11 ;  /* 0x0000000b1d087220 */ /* 0x008fe20000400000 */
[----:B------:R-:W-:-:S02]  /*21d80*/  FMUL R11, R27, R26 ;  /* 0x0000001a1b0b7220 */ /* 0x000fc40000400000 */
[----:B0-----:R-:W3:Y:S01]  /*21d90*/  LDL R19, [R1+0x2c0] ;  /* 0x0002c00001137983 */ /* 0x001ee20000100800 */
[----:B----4-:R-:W-:Y:S07]  /*21da0*/  HMMA.16816.F32 R4, R4, R24, R20 ;  /* 0x000000180404723c */ /* 0x010fee0000001814 */
[----:B------:R-:W-:Y:S01]  /*21db0*/  IMAD.MOV.U32 R22, RZ, RZ, R24 ;  /* 0x000000ffff167224 */ /* 0x000fe200078e0018 */
[----:B------:R-:W-:-:S15]  /*21dc0*/  MOV R21, R25 ;  /* 0x0000001900157202 */ /* 0x000fde0000000f00 */
[----:B------:R0:W-:Y:S04]  /*21dd0*/  STL.64 [R1+0x160], R4 ;  /* 0x0001600401007387 */ /* 0x0001e80000100a00 */
[----:B------:R-:W-:Y:S04]  /*21de0*/  STL.64 [R1+0x168], R6 ;  /* 0x0001680601007387 */ /* 0x000fe80000100a00 */
[----:B------:R-:W4:Y:S04]  /*21df0*/  LDL.LU.64 R26, [R1+0x1d18] ;  /* 0x001d1800011a7983 */ /* 0x000f280000300a00 */
[----:B------:R-:W4:Y:S04]  /*21e00*/  LDL.LU.64 R24, [R1+0x1d10] ;  /* 0x001d100001187983 */ /* 0x000f280000300a00 */
[----:B0-----:R-:W4:Y:S04]  /*21e10*/  LDL.LU R4, [R1+0x130] ;  /* 0x0001300001047983 */ /* 0x001f280000300800 */
[----:B------:R-:W4:Y:S04]  /*21e20*/  LDL.LU R5, [R1+0x134] ;  /* 0x0001340001057983 */ /* 0x000f280000300800 */
[----:B------:R-:W-:Y:S04]  /*21e30*/  STL [R1+0x1ce0], R22 ;  /* 0x001ce01601007387 */ /* 0x000fe80000100800 */
[----:B------:R-:W-:Y:S01]  /*21e40*/  STL [R1+0x1cdc], R21 ;  /* 0x001cdc1501007387 */ /* 0x000fe20000100800 */
[----:B----4-:R-:W-:Y:S03]  /*21e50*/  HMMA.16816.F32 R8, R24, R4, R8 ;  /* 0x000000041808723c */ /* 0x010fe60000001808 */
[----:B------:R-:W4:Y:S04]  /*21e60*/  LDL.LU R4, [R1+0x400] ;  /* 0x0004000001047983 */ /* 0x000f280000300800 */
[----:B------:R-:W2:-:S15]  /*21e70*/  LDL.LU R5, [R1+0x404] ;  /* 0x0004040001057983 */ /* 0x000e9e0000300800 */
[----:B------:R-:W-:-:S01]  /*21e80*/  NOP ;  /* 0x0000000000007918 */ /* 0x000fc20000000000 */
[----:B------:R0:W-:Y:S04]  /*21e90*/  STL.64 [R1+0x150], R8 ;  /* 0x0001500801007387 */ /* 0x0001e80000100a00 */
[----:B------:R1:W-:Y:S04]  /*21ea0*/  STL.64 [R1+0x158], R10 ;  /* 0x0001580a01007387 */ /* 0x0003e80000100a00 */
[----:B0-----:R-:W3:Y:S04]  /*21eb0*/  LDL.LU R8, [R1+0x410] ;  /* 0x0004100001087983 */ /* 0x001ee80000300800 */
[----:B------:R-:W3:Y:S04]  /*21ec0*/  LDL.LU R9, [R1+0x414] ;  /* 0x0004140001097983 */ /* 0x000ee80000300800 */
[----:B------:R-:W3:Y:S04]  /*21ed0*/  LDL.LU R6, [R1+0x408] ;  /* 0x0004080001067983 */ /* 0x000ee80000300800 */
[----:B------:R-:W3:Y:S04]  /*21ee0*/  LDL.LU R7, [R1+0x40c] ;  /* 0x00040c0001077983 */ /* 0x000ee80000300800 */
[----:B-1----:R-:W3:Y:S04]  /*21ef0*/  LDL.LU R10, [R1+0x418] ;  /* 0x00041800010a7983 */ /* 0x002ee80000300800 */
[----:B------:R-:W3:Y:S04]  /*21f00*/  LDL.LU R11, [R1+0x41c] ;  /* 0x00041c00010b7983 */ /* 0x000ee80000300800 */
[----:B------:R-:W4:Y:S04]  /*21f10*/  LDL.LU R23, [R1+0x424] ;  /* 0x0004240001177983 */ /* 0x000f280000300800 */
[----:B------:R-:W4:Y:S04]  /*21f20*/  LDL.LU R22, [R1+0x430] ;  /* 0x0004300001167983 */ /* 0x000f280000300800 */
[----:B----4-:R-:W-:Y:S04]  /*21f30*/  STL.64 [R1+0x1d00], R22 ;  /* 0x001d001601007387 */ /* 0x010fe80000100a00 */
[----:B------:R-:W4:Y:S04]  /*21f40*/  LDL.LU R20, [R1+0x110] ;  /* 0x0001100001147983 */ /* 0x000f280000300800 */
[----:B------:R-:W4:Y:S01]  /*21f50*/  LDL.LU R21, [R1+0x114] ;  /* 0x0001140001157983 */ /* 0x000f220000300800 */
[C---:B------:R-:W-:Y:S01]  /*21f60*/  FMUL R4, R29.reuse, R4 ;  /* 0x000000041d047220 */ /* 0x040fe20000400000 */
[----:B--2---:R-:W-:Y:S01]  /*21f70*/  FMUL R5, R29, R5 ;  /* 0x000000051d057220 */ /* 0x004fe20000400000 */
[C---:B---3--:R-:W-:Y:S01]  /*21f80*/  FMUL R6, R19.reuse, R6 ;  /* 0x0000000613067220 */ /* 0x048fe20000400000 */
[----:B------:R-:W-:Y:S01]  /*21f90*/  FMUL R7, R19, R7 ;  /* 0x0000000713077220 */ /* 0x000fe20000400000 */
[----:B----4-:R0:W-:Y:S04]  /*21fa0*/  STL.64 [R1+0x1d08], R20 ;  /* 0x001d081401007387 */ /* 0x0101e80000100a00 */
[----:B0-----:R-:W2:Y:S04]  /*21fb0*/  LDL.LU R20, [R1+0x120] ;  /* 0x0001200001147983 */ /* 0x001ea80000300800 */
[----:B------:R-:W2:Y:S04]  /*21fc0*/  LDL.LU R21, [R1+0x124] ;  /* 0x0001240001157983 */ /* 0x000ea80000300800 */
[----:B------:R-:W3:Y:S04]  /*21fd0*/  LDL.LU R18, [R1+0x434] ;  /* 0x0004340001127983 */ /* 0x000ee80000300800 */
[----:B------:R-:W4:Y:S04]  /*21fe0*/  LDL.LU R17, [R1+0x428] ;  /* 0x0004280001117983 */ /* 0x000f280000300800 */
[----:B------:R-:W3:Y:S04]  /*21ff0*/  LDL.LU R16, [R1+0x42c] ;  /* 0x00042c0001107983 */ /* 0x000ee80000300800 */
[----:B------:R-:W3:Y:S04]  /*22000*/  LDL.LU R15, [R1+0x438] ;  /* 0x00043800010f7983 */ /* 0x000ee80000300800 */
[----:B------:R-:W3:Y:S01]  /*22010*/  LDL.LU R14, [R1+0x43c] ;  /* 0x00043c00010e7983 */ /* 0x000ee20000300800 */
[----:B------:R-:W-:Y:S01]  /*22020*/  FMUL R8, R29, R8 ;  /* 0x000000081d087220 */ /* 0x000fe20000400000 */
[----:B--2---:R-:W-:Y:S02]  /*22030*/  HMMA.16816.F32 R4, R24, R20, R4 ;  /* 0x000000141804723c */ /* 0x004fe40000001804 */
[----:B------:R-:W2:-:S15]  /*22040*/  LDL.LU.64 R20, [R1+0x1d08] ;  /* 0x001d080001147983 */ /* 0x000e9e0000300a00 */
[----:B------:R-:W-:-:S06]  /*22050*/  NOP ;  /* 0x0000000000007918 */ /* 0x000fcc0000000000 */
[----:B------:R-:W-:Y:S04]  /*22060*/  STL.64 [R1+0x140], R4 ;  /* 0x0001400401007387 */ /* 0x000fe80000100a00 */
[----:B------:R0:W-:Y:S04]  /*22070*/  STL.64 [R1+0x148], R6 ;  /* 0x0001480601007387 */ /* 0x0001e80000100a00 */
[----:B0-----:R-:W4:Y:S04]  /*22080*/  LDL.LU R7, [R1+0x420] ;  /* 0x0004200001077983 */ /* 0x001f280000300800 */
[----:B------:R-:W3:Y:S01]  /*22090*/  LDL.LU.64 R22, [R1+0x1d00] ;  /* 0x001d000001167983 */ /* 0x000ee20000300a00 */
[----:B------:R-:W-:Y:S01]  /*220a0*/  FMUL R9, R29, R9 ;  /* 0x000000091d097220 */ /* 0x000fe20000400000 */
[C---:B------:R-:W-:Y:S01]  /*220b0*/  FMUL R10, R19.reuse, R10 ;  /* 0x0000000a130a7220 */ /* 0x040fe20000400000 */
[----:B------:R-:W-:-:S07]  /*220c0*/  FMUL R11, R19, R11 ;  /* 0x0000000b130b7220 */ /* 0x000fce0000400000 */
[----:B--2---:R-:W-:Y:S01]  /*220d0*/  HMMA.16816.F32 R8, R24, R20, R8 ;  /* 0x000000141808723c */ /* 0x004fe20000001808 */
[----:B------:R-:W2:-:S15]  /*220e0*/  LDL.LU R20, [R1+0xa0] ;  /* 0x0000a00001147983 */ /* 0x000e9e0000300800 */
[----:B------:R-:W-:-:S07]  /*220f0*/  NOP ;  /* 0x0000000000007918 */ /* 0x000fce0000000000 */
[----:B------:R4:W-:Y:S04]  /*22100*/  STL.64 [R1+0x80], R8 ;  /* 0x0000800801007387 */ /* 0x0009e80000100a00 */
[----:B------:R0:W-:Y:S04]  /*22110*/  STL.64 [R1+0x88], R10 ;  /* 0x0000880a01007387 */ /* 0x0001e80000100a00 */
[----:B------:R-:W2:Y:S01]  /*22120*/  LDL.LU R21, [R1+0xa4] ;  /* 0x0000a40001157983 */ /* 0x000ea20000300800 */
[C---:B----4-:R-:W-:Y:S01]  /*22130*/  FMUL R8, R29.reuse, R7 ;  /* 0x000000071d087220 */ /* 0x050fe20000400000 */
[----:B---3--:R-:W-:Y:S01]  /*22140*/  FMUL R9, R29, R23 ;  /* 0x000000171d097220 */ /* 0x008fe20000400000 */
[C---:B0-----:R-:W-:Y:S01]  /*22150*/  FMUL R10, R19.reuse, R17 ;  /* 0x00000011130a7220 */ /* 0x041fe20000400000 */
[----:B------:R-:W-:-:S07]  /*22160*/  FMUL R11, R19, R16 ;  /* 0x00000010130b7220 */ /* 0x000fce0000400000 */
[----:B------:R-:W-:Y:S01]  /*22170*/  HMMA.16816.F32 R8, R24, R12, R8 ;  /* 0x0000000c1808723c */ /* 0x000fe20000001808 */
[----:B------:R-:W3:Y:S01]  /*22180*/  LDL.LU.64 R12, [R1+0x1cf8] ;  /* 0x001cf800010c7983 */ /* 0x000ee20000300a00 */
[C---:B------:R-:W-:Y:S01]  /*22190*/  FMUL R4, R29.reuse, R22 ;  /* 0x000000161d047220 */ /* 0x040fe20000400000 */
[----:B------:R-:W-:Y:S01]  /*221a0*/  FMUL R5, R29, R18 ;  /* 0x000000121d057220 */ /* 0x000fe20000400000 */
[C---:B------:R-:W-:Y:S01]  /*221b0*/  FMUL R6, R19.reuse, R15 ;  /* 0x0000000f13067220 */ /* 0x040fe20000400000 */
[----:B------:R-:W-:-:S15]  /*221c0*/  FMUL R7, R19, R14 ;  /* 0x0000000e13077220 */ /* 0x000fde0000400000 */
[----:B------:R-:W-:-:S03]  /*221d0*/  NOP ;  /* 0x0000000000007918 */ /* 0x000fc60000000000 */
[----:B------:R0:W-:Y:S04]  /*221e0*/  STL.64 [R1+0x70], R8 ;  /* 0x0000700801007387 */ /* 0x0001e80000100a00 */
[----:B------:R-:W-:Y:S04]  /*221f0*/  STL.64 [R1+0x78], R10 ;  /* 0x0000780a01007387 */ /* 0x000fe80000100a00 */
[----:B0-----:R-:W4:Y:S04]  /*22200*/  LDL.LU R8, [R1+0x440] ;  /* 0x0004400001087983 */ /* 0x001f280000300800 */
[----:B------:R-:W2:Y:S01]  /*22210*/  LDL.LU R9, [R1+0x444] ;  /* 0x0004440001097983 */ /* 0x000ea20000300800 */
[----:B---3--:R-:W-:-:S15]  /*22220*/  HMMA.16816.F32 R4, R24, R12, R4 ;  /* 0x0000000c1804723c */ /* 0x008fde0000001804 */
[----:B------:R-:W-:-:S08]  /*22230*/  NOP ;  /* 0x0000000000007918 */ /* 0x000fd00000000000 */
[----:B------:R0:W-:Y:S04]  /*22240*/  STL.64 [R1+0x60], R4 ;  /* 0x0000600401007387 */ /* 0x0001e80000100a00 */
[----:B------:R1:W-:Y:S04]  /*22250*/  STL.64 [R1+0x68], R6 ;  /* 0x0000680601007387 */ /* 0x0003e80000100a00 */
[----:B0-----:R-:W3:Y:S04]  /*22260*/  LDL.LU R5, [R1+0x450] ;  /* 0x0004500001057983 */ /* 0x001ee80000300800 */
[----:B-1----:R-:W3:Y:S04]  /*22270*/  LDL.LU R6, [R1+0x454] ;  /* 0x0004540001067983 */ /* 0x002ee80000300800 */
[----:B------:R-:W3:Y:S04]  /*22280*/  LDL.LU R10, [R1+0x448] ;  /* 0x00044800010a7983 */ /* 0x000ee80000300800 */
[----:B------:R-:W3:Y:S04]  /*22290*/  LDL.LU R11, [R1+0x44c] ;  /* 0x00044c00010b7983 */ /* 0x000ee80000300800 */
[----:B------:R-:W3:Y:S04]  /*222a0*/  LDL.LU R7, [R1+0x458] ;  /* 0x0004580001077983 */ /* 0x000ee80000300800 */
[----:B------:R-:W3:Y:S04]  /*222b0*/  LDL.LU R23, [R1+0x45c] ;  /* 0x00045c0001177983 */ /* 0x000ee80000300800 */
[----:B------:R-:W3:Y:S01]  /*222c0*/  LDL.LU R22, [R1+0x460] ;  /* 0x0004600001167983 */ /* 0x000ee20000300800 */
[C---:B----4-:R-:W-:Y:S01]  /*222d0*/  FMUL R8, R29.reuse, R8 ;  /* 0x000000081d087220 */ /* 0x050fe20000400000 */
[----:B--2---:R-:W-:-:S02]  /*222e0*/  FMUL R9, R29, R9 ;  /* 0x000000091d097220 */ /* 0x004fc40000400000 */
[----:B---3--:R-:W-:Y:S04]  /*222f0*/  STL [R1+0x1cf0], R22 ;  /* 0x001cf01601007387 */ /* 0x008fe80000100800 */
[----:B------:R0:W-:Y:S04]  /*22300*/  STL.64 [R1+0x1ce8], R20 ;  /* 0x001ce81401007387 */ /* 0x0001e80000100a00 */
[----:B0-----:R-:W2:Y:S04]  /*22310*/  LDL.LU R20, [R1+0xe0] ;  /* 0x0000e00001147983 */ /* 0x001ea80000300800 */
[----:B------:R-:W2:Y:S01]  /*22320*/  LDL.LU R21, [R1+0xe4] ;  /* 0x0000e40001157983 */ /* 0x000ea20000300800 */
[C---:B------:R-:W-:Y:S01]  /*22330*/  FMUL R10, R19.reuse, R10 ;  /* 0x0000000a130a7220 */ /* 0x040fe20000400000 */
[----:B------:R-:W-:-:S02]  /*22340*/  FMUL R11, R19, R11 ;  /* 0x0000000b130b7220 */ /* 0x000fc40000400000 */
[----:B------:R-:W3:Y:S04]  /*22350*/  LDL.LU R18, [R1+0x464] ;  /* 0x0004640001127983 */ /* 0x000ee80000300800 */
[----:B------:R-:W4:Y:S04]  /*22360*/  LDL.LU R12, [R1+0x470] ;  /* 0x00047000010c7983 */ /* 0x000f280000300800 */
[----:B------:R-:W4:Y:S04]  /*22370*/  LDL.LU R13, [R1+0x474] ;  /* 0x00047400010d7983 */ /* 0x000f280000300800 */
[----:B------:R-:W4:Y:S04]  /*22380*/  LDL.LU R17, [R1+0x468] ;  /* 0x0004680001117983 */ /* 0x000f280000300800 */
[----:B------:R-:W4:Y:S04]  /*22390*/  LDL.LU R16, [R1+0x46c] ;  /* 0x00046c0001107983 */ /* 0x000f280000300800 */
[----:B------:R-:W4:Y:S04]  /*223a0*/  LDL.LU R14, [R1+0x478] ;  /* 0x00047800010e7983 */ /* 0x000f280000300800 */
[----:B------:R-:W4:Y:S04]  /*223b0*/  LDL.LU R15, [R1+0x47c] ;  /* 0x00047c00010f7983 */ /* 0x000f280000300800 */
[----:B------:R-:W3:Y:S01]  /*223c0*/  LDL.LU R22, [R1+0x1cf0] ;  /* 0x001cf00001167983 */ /* 0x000ee20000300800 */
[----:B--2---:R-:W-:Y:S03]  /*223d0*/  HMMA.16816.F32 R8, R24, R20, R8 ;  /* 0x000000141808723c */ /* 0x004fe60000001808 */
[----:B------:R-:W2:-:S15]  /*223e0*/  LDL.LU.64 R20, [R1+0x1ce8] ;  /* 0x001ce80001147983 */ /* 0x000e9e0000300a00 */
[----:B------:R-:W-:-:S05]  /*223f0*/  NOP ;  /* 0x0000000000007918 */ /* 0x000fca0000000000 */
[----:B------:R0:W-:Y:S04]  /*22400*/  STL.64 [R1+0x50], R8 ;  /* 0x0000500801007387 */ /* 0x0001e80000100a00 */
[----:B------:R1:W-:Y:S04]  /*22410*/  STL.64 [R1+0x58], R10 ;  /* 0x0000580a01007387 */ /* 0x0003e80000100a00 */
[----:B0-----:R-:W4:Y:S04]  /*22420*/  LDL.LU R8, [R1+0xd0] ;  /* 0x0000d00001087983 */ /* 0x001f280000300800 */
[----:B------:R-:W4:Y:S01]  /*22430*/  LDL.LU R9, [R1+0xd4] ;  /* 0x0000d40001097983 */ /* 0x000f220000300800 */
[C---:B------:R-:W-:Y:S01]  /*22440*/  FMUL R4, R29.reuse, R5 ;  /* 0x000000051d047220 */ /* 0x040fe20000400000 */
[----:B------:R-:W-:Y:S01]  /*22450*/  FMUL R5, R29, R6 ;  /* 0x000000061d057220 */ /* 0x000fe20000400000 */
[C---:B------:R-:W-:Y:S01]  /*22460*/  FMUL R6, R19.reuse, R7 ;  /* 0x0000000713067220 */ /* 0x040fe20000400000 */
[----:B------:R-:W-:-:S07]  /*22470*/  FMUL R7, R19, R23 ;  /* 0x0000001713077220 */ /* 0x000fce0000400000 */
[----:B----4-:R-:W-:Y:S01]  /*22480*/  HMMA.16816.F32 R4, R24, R8, R4 ;  /* 0x000000081804723c */ /* 0x010fe20000001804 */
[----:B------:R-:W4:Y:S04]  /*22490*/  LDL.LU R8, [R1+0x480] ;  /* 0x0004800001087983 */ /* 0x000f280000300800 */
[----:B------:R-:W4:-:S15]  /*224a0*/  LDL.LU R9, [R1+0x484] ;  /* 0x0004840001097983 */ /* 0x000f1e0000300800 */
[----:B------:R-:W-:-:S03]  /*224b0*/  NOP ;  /* 0x0000000000007918 */ /* 0x000fc60000000000 */
[----:B------:R3:W-:Y:S04]  /*224c0*/  STL.64 [R1+0x20], R4 ;  /* 0x0000200401007387 */ /* 0x0007e80000100a00 */
[----:B------:R0:W-:Y:S04]  /*224d0*/  STL.64 [R1+0x28], R6 ;  /* 0x0000280601007387 */ /* 0x0001e80000100a00 */
[----:B-1----:R-:W4:Y:S04]  /*224e0*/  LDL.LU R10, [R1+0x488] ;  /* 0x00048800010a7983 */ /* 0x002f280000300800 */
[----:B------:R-:W4:Y:S01]  /*224f0*/  LDL.LU R11, [R1+0x48c] ;  /* 0x00048c00010b7983 */ /* 0x000f220000300800 */
[C---:B---3--:R-:W-:Y:S01]  /*22500*/  FMUL R4, R29.reuse, R22 ;  /* 0x000000161d047220 */ /* 0x048fe20000400000 */
[----:B------:R-:W-:Y:S01]  /*22510*/  FMUL R5, R29, R18 ;  /* 0x000000121d057220 */ /* 0x000fe20000400000 */
[C---:B0-----:R-:W-:Y:S01]  /*22520*/  FMUL R6, R19.reuse, R17 ;  /* 0x0000001113067220 */ /* 0x041fe20000400000 */
[----:B------:R-:W-:Y:S01]  /*22530*/  FMUL R7, R19, R16 ;  /* 0x0000001013077220 */ /* 0x000fe20000400000 */
[----:B------:R-:W3:Y:S06]  /*22540*/  LDL.LU R22, [R1+0x1ce0] ;  /* 0x001ce00001167983 */ /* 0x000eec0000300800 */
[----:B--2---:R-:W-:Y:S01]  /*22550*/  HMMA.16816.F32 R4, R24, R20, R4 ;  /* 0x000000141804723c */ /* 0x004fe20000001804 */
[----:B------:R-:W2:-:S15]  /*22560*/  LDL.LU R21, [R1+0x1cdc] ;  /* 0x001cdc0001157983 */ /* 0x000e9e0000300800 */
[----:B------:R-:W-:-:S07]  /*22570*/  NOP ;  /* 0x0000000000007918 */ /* 0x000fce0000000000 */
[----:B------:R0:W-:Y:S04]  /*22580*/  STL.64 [R1+0x10], R4 ;  /* 0x0000100401007387 */ /* 0x0001e80000100a00 */
[----:B------:R1:W-:Y:S04]  /*22590*/  STL.64 [R1+0x18], R6 ;  /* 0x0000180601007387 */ /* 0x0003e80000100a00 */
[----:B0-----:R-:W3:Y:S01]  /*225a0*/  LDL.LU R4, [R1+0x90] ;  /* 0x0000900001047983 */ /* 0x001ee20000300800 */
[----:B------:R-:W-:Y:S01]  /*225b0*/  LOP3.LUT R20, R28, 0x20, RZ, 0x3c, !PT ;  /* 0x000000201c147812 */ /* 0x000fe200078e3cff */
[C---:B------:R-:W-:Y:S01]  /*225c0*/  FMUL R14, R19.reuse, R14 ;  /* 0x0000000e130e7220 */ /* 0x040fe20000400000 */
[----:B------:R-:W-:Y:S01]  /*225d0*/  FMUL R15, R19, R15 ;  /* 0x0000000f130f7220 */ /* 0x000fe20000400000 */
[C---:B------:R-:W-:Y:S01]  /*225e0*/  FMUL R12, R29.reuse, R12 ;  /* 0x0000000c1d0c7220 */ /* 0x040fe20000400000 */
[----:B------:R-:W-:Y:S01]  /*225f0*/  FMUL R13, R29, R13 ;  /* 0x0000000d1d0d7220 */ /* 0x000fe20000400000 */
[----:B------:R-:W-:-:S02]  /*22600*/  IMAD.MOV.U32 R5, RZ, RZ, R3 ;  /* 0x000000ffff057224 */ /* 0x000fc400078e0003 */
[C---:B----4-:R-:W-:Y:S01]  /*22610*/  FMUL R10, R19.reuse, R10 ;  /* 0x0000000a130a7220 */ /* 0x050fe20000400000 */
[----:B------:R-:W-:Y:S02]  /*22620*/  FMUL R11, R19, R11 ;  /* 0x0000000b130b7220 */ /* 0x000fe40000400000 */
[----:B------:R-:W0:Y:S02]  /*22630*/  LDSM.16.M88.4 R16, [R20+UR6+0x18000] ;  /* 0x018000061410783b */ /* 0x000e240008000200 */
[----:B---3--:R-:W-:Y:S02]  /*22640*/  HMMA.16816.F32 R12, R24, R4, R12 ;  /* 0x00000004180c723c */ /* 0x008fe4000000180c */
[----:B------:R-:W3:Y:S04]  /*22650*/  LDL.LU R4, [R1+0x490] ;  /* 0x0004900001047983 */ /* 0x000ee80000300800 */
[----:B------:R-:W4:Y:S04]  /*22660*/  LDL.LU R5, [R1+0x494] ;  /* 0x0004940001057983 */ /* 0x000f280000300800 */
[----:B-1----:R-:W4:Y:S04]  /*22670*/  LDL.LU R6, [R1+0x498] ;  /* 0x0004980001067983 */ /* 0x002f280000300800 */
[----:B------:R-:W4:Y:S09]  /*22680*/  LDL.LU R3, [R1+0x49c] ;  /* 0x00049c0001037983 */ /* 0x000f320000300800 */
[----:B------:R-:W-:Y:S04]  /*22690*/  STL.64 [R1+0x1ab8], R14 ;  /* 0x001ab80e01007387 */ /* 0x000fe80000100a00 */
[----:B------:R-:W-:Y:S04]  /*226a0*/  STL.64 [R1+0x1ab0], R12 ;  /* 0x001ab00c01007387 */ /* 0x000fe80000100a00 */
[----:B------:R-:W-:Y:S04]  /*226b0*/  STL [R1+0x1b6c], R28 ;  /* 0x001b6c1c01007387 */ /* 0x000fe80000100800 */
[----:B------:R-:W-:Y:S04]  /*226c0*/  STL [R1+0x1cd0], R22 ;  /* 0x001cd01601007387 */ /* 0x000fe80000100800 */
[----:B--2---:R1:W-:Y:S02]  /*226d0*/  STL.64 [R1+0x1cc8], R20 ;  /* 0x001cc81401007387 */ /* 0x0043e40000100a00 */
[----:B-1----:R-:W-:Y:S01]  /*226e0*/  MOV R20, R0 ;  /* 0x0000000000147202 */ /* 0x002fe20000000f00 */
[----:B------:R-:W-:Y:S01]  /*226f0*/  IMAD.MOV.U32 R21, RZ, RZ, R2 ;  /* 0x000000ffff157224 */ /* 0x000fe200078e0002 */
[----:B------:R-:W2:Y:S04]  /*22700*/  LDL.LU R0, [R1+0x1cd8] ;  /* 0x001cd80001007983 */ /* 0x000ea80000300800 */
[----:B------:R-:W2:Y:S04]  /*22710*/  LDL.LU R2, [R1+0x1cd4] ;  /* 0x001cd40001027983 */ /* 0x000ea80000300800 */
[----:B0-----:R0:W-:Y:S04]  /*22720*/  STL.64 [R1+0x1c88], R18 ;  /* 0x001c881201007387 */ /* 0x0011e80000100a00 */
[----:B0-----:R-:W2:Y:S04]  /*22730*/  LDL.LU R19, [R1+0x2c0] ;  /* 0x0002c00001137983 */ /* 0x001ea80000300800 */
[----:B------:R0:W-:Y:S04]  /*22740*/  STL.64 [R1+0x1c80], R16 ;  /* 0x001c801001007387 */ /* 0x0001e80000100a00 */
[----:B------:R-:W2:Y:S04]  /*22750*/  LDL.LU R22, [R1+0x4a0] ;  /* 0x0004a00001167983 */ /* 0x000ea80000300800 */
[----:B------:R-:W2:Y:S04]  /*22760*/  LDL.LU R18, [R1+0x4a4] ;  /* 0x0004a40001127983 */ /* 0x000ea80000300800 */
[----:B0-----:R-:W2:Y:S04]  /*22770*/  LDL.LU R17, [R1+0x4a8] ;  /* 0x0004a80001117983 */ /* 0x001ea80000300800 */
[----:B------:R-:W2:Y:S04]  /*22780*/  LDL.LU R16, [R1+0x4ac] ;  /* 0x0004ac0001107983 */ /* 0x000ea80000300800 */
[----:B------:R-:W2:Y:S04]  /*22790*/  LDL.LU.64 R12, [R1+0x1b0] ;  /* 0x0001b000010c7983 */ /* 0x000ea80000300a00 */
[----:B------:R-:W2:Y:S01]  /*227a0*/  LDL.LU.64 R14, [R1+0x1b8] ;  /* 0x0001b800010e7983 */ /* 0x000ea20000300a00 */
[C---:B------:R-:W-:Y:S01]  /*227b0*/  FMUL R8, R29.reuse, R8 ;  /* 0x000000081d087220 */ /* 0x040fe20000400000 */
[C---:B------:R-:W-:Y:S01]  /*227c0*/  FMUL R9, R29.reuse, R9 ;  /* 0x000000091d097220 */ /* 0x040fe20000400000 */
[C---:B---3--:R-:W-:Y:S01]  /*227d0*/  FMUL R4, R29.reuse, R4 ;  /* 0x000000041d047220 */ /* 0x048fe20000400000 */
[----:B----4-:R-:W-:Y:S01]  /*227e0*/  FMUL R5, R29, R5 ;  /* 0x000000051d057220 */ /* 0x010fe20000400000 */
[----:B--2---:R0:W-:Y:S04]  /*227f0*/  STL.64 [R1+0x1cb0], R14 ;  /* 0x001cb00e01007387 */ /* 0x0041e80000100a00 */
[----:B------:R1:W-:Y:S01]  /*22800*/  STL.64 [R1+0x1ca8], R12 ;  /* 0x001ca80c01007387 */ /* 0x0003e20000100a00 */
[C---:B------:R-:W-:Y:S01]  /*22810*/  FMUL R7, R19.reuse, R3 ;  /* 0x0000000313077220 */ /* 0x040fe20000400000 */
[----:B------:R-:W-:-:S02]  /*22820*/  FMUL R6, R19, R6 ;  /* 0x0000000613067220 */ /* 0x000fc40000400000 */
[----:B0-----:R-:W2:Y:S01]  /*22830*/  LDL.LU R15, [R1+0x4b0] ;  /* 0x0004b000010f7983 */ /* 0x001ea20000300800 */
[----:B-1----:R-:W-:Y:S01]  /*22840*/  MOV R12, R2 ;  /* 0x00000002000c7202 */ /* 0x002fe20000000f00 */
[----:B------:R-:W-:Y:S02]  /*22850*/  IMAD.MOV.U32 R13, RZ, RZ, R0 ;  /* 0x000000ffff0d7224 */ /* 0x000fe400078e0000 */
[----:B------:R-:W3:Y:S05]  /*22860*/  LDL.LU R14, [R1+0x4b4] ;  /* 0x0004b400010e7983 */ /* 0x000eea0000300800 */
[C---:B------:R-:W-:Y:S01]  /*22870*/  HMMA.16816.F32 R8, R24.reuse, R12, R8 ;  /* 0x0000000c1808723c */ /* 0x040fe20000001808 */
[----:B------:R-:W4:Y:S04]  /*22880*/  LDL.LU R13, [R1+0x4b8] ;  /* 0x0004b800010d7983 */ /* 0x000f280000300800 */
[----:B------:R-:W4:Y:S01]  /*22890*/  LDL.LU R12, [R1+0x4bc] ;  /* 0x0004bc00010c7983 */ /* 0x000f220000300800 */
[----:B------:R-:W-:-:S15]  /*228a0*/  HMMA.16816.F32 R4, R24, R20, R4 ;  /* 0x000000141804723c */ /* 0x000fde0000001804 */
[----:B------:R-:W-:-:S03]  /*228b0*/  NOP ;  /* 0x0000000000007918 */ /* 0x000fc60000000000 */
[----:B------:R-:W-:Y:S01]  /*228c0*/  IMAD.MOV.U32 R0, RZ, RZ, R11 ;  /* 0x000000ffff007224 */ /* 0x000fe200078e000b */
[----:B------:R-:W-:Y:S01]  /*228d0*/  MOV R2, R10 ;  /* 0x0000000a00027202 */ /* 0x000fe20000000f00 */
[----:B------:R-:W-:Y:S01]  /*228e0*/  IMAD.MOV.U32 R3, RZ, RZ, R9 ;  /* 0x000000ffff037224 */ /* 0x000fe200078e0009 */
[----:B------:R-:W-:Y:S02]  /*228f0*/  MOV R28, R8 ;  /* 0x00000008001c7202 */ /* 0x000fe40000000f00 */
[----:B------:R-:W-:Y:S04]  /*22900*/  STL [R1+0x1ba4], R0 ;  /* 0x001ba40001007387 */ /* 0x000fe80000100800 */
[----:B------:R-:W-:Y:S04]  /*22910*/  STL [R1+0x1ba0], R2 ;  /* 0x001ba00201007387 */ /* 0x000fe80000100800 */
[----:B------:R-:W-:Y:S04]  /*22920*/  STL [R1+0x1b9c], R3 ;  /* 0x001b9c0301007387 */ /* 0x000fe80000100800 */
[----:B------:R-:W-:Y:S01]  /*22930*/  STL [R1+0x1b98], R28 ;  /* 0x001b981c01007387 */ /* 0x000fe20000100800 */
[----:B------:R-:W-:-:S03]  /*22940*/  FMUL R8, R29, R22 ;  /* 0x000000161d087220 */ /* 0x000fc60000400000 */
[----:B------:R-:W4:Y:S04]  /*22950*/  LDL.LU R22, [R1+0x1cd0] ;  /* 0x001cd00001167983 */ /* 0x000f280000300800 */
[----:B------:R-:W4:Y:S01]  /*22960*/  LDL.LU.64 R20, [R1+0x1cc8] ;  /* 0x001cc80001147983 */ /* 0x000f220000300a00 */
[C---:B------:R-:W-:Y:S01]  /*22970*/  FMUL R10, R19.reuse, R17 ;  /* 0x00000011130a7220 */ /* 0x040fe20000400000 */
[----:B------:R-:W-:Y:S02]  /*22980*/  FMUL R11, R19, R16 ;  /* 0x00000010130b7220 */ /* 0x000fe40000400000 */
[----:B------:R2:W-:Y:S04]  /*22990*/  STL.64 [R1+0x30], R4 ;  /* 0x0000300401007387 */ /* 0x0005e80000100a00 */
[----:B------:R4:W-:Y:S01]  /*229a0*/  STL.64 [R1+0x38], R6 ;  /* 0x0000380601007387 */ /* 0x0009e20000100a00 */
[C---:B--2---:R-:W-:Y:S01]  /*229b0*/  FMUL R4, R29.reuse, R15 ;  /* 0x0000000f1d047220 */ /* 0x044fe20000400000 */
[----:B---3--:R-:W-:Y:S01]  /*229c0*/  FMUL R5, R29, R14 ;  /* 0x0000000e1d057220 */ /* 0x008fe20000400000 */
[C---:B----4-:R-:W-:Y:S01]  /*229d0*/  FMUL R6, R19.reuse, R13 ;  /* 0x0000000d13067220 */ /* 0x050fe20000400000 */
[----:B------:R-:W-:Y:S01]  /*229e0*/  FMUL R7, R19, R12 ;  /* 0x0000000c13077220 */ /* 0x000fe20000400000 */
[----:B------:R-:W-:Y:S01]  /*229f0*/  MOV R16, R22 ;  /* 0x0000001600107202 */ /* 0x000fe20000000f00 */
[----:B------:R-:W-:-:S02]  /*22a00*/  IMAD.MOV.U32 R17, RZ, RZ, R21 ;  /* 0x000000ffff117224 */ /* 0x000fc400078e0015 */
[----:B------:R-:W0:Y:S04]  /*22a10*/  LDSM.16.M88.4 R20, [R20+UR6+0x18800] ;  /* 0x018800061414783b */ /* 0x000e280008000200 */
[----:B------:R-:W-:Y:S04]  /*22a20*/  STL.64 [R1+0x1cc0], R6 ;  /* 0x001cc00601007387 */ /* 0x000fe80000100a00 */
[----:B------:R1:W-:Y:S04]  /*22a30*/  STL.64 [R1+0x1cb8], R4 ;  /* 0x001cb80401007387 */ /* 0x0003e80000100a00 */
[----:B-1----:R-:W2:Y:S04]  /*22a40*/  LDL.LU R4, [R1+0x180] ;  /* 0x0001800001047983 */ /* 0x002ea80000300800 */
[----:B------:R-:W2:Y:S04]  /*22a50*/  LDL.LU R5, [R1+0x184] ;  /* 0x0001840001057983 */ /* 0x000ea80000300800 */
[----:B------:R-:W3:Y:S04]  /*22a60*/  LDL.LU R12, [R1+0x1e0] ;  /* 0x0001e000010c7983 */ /* 0x000ee80000300800 */
[----:B------:R-:W3:Y:S04]  /*22a70*/  LDL.LU R13, [R1+0x1e4] ;  /* 0x0001e400010d7983 */ /* 0x000ee80000300800 */
[----:B------:R1:W-:Y:S04]  /*22a80*/  STL.64 [R1+0x1c90], R16 ;  /* 0x001c901001007387 */ /* 0x0003e80000100a00 */
[----:B-1----:R-:W4:Y:S04]  /*22a90*/  LDL.LU R16, [R1+0x1a0] ;  /* 0x0001a00001107983 */ /* 0x002f280000300800 */
[----:B------:R-:W4:Y:S04]  /*22aa0*/  LDL.LU R17, [R1+0x1a4] ;  /* 0x0001a40001117983 */ /* 0x000f280000300800 */
[----:B0-----:R-:W-:Y:S04]  /*22ab0*/  STL.64 [R1+0x1b78], R22 ;  /* 0x001b781601007387 */ /* 0x001fe80000100a00 */
[----:B------:R0:W-:Y:S04]  /*22ac0*/  STL.64 [R1+0x1b70], R20 ;  /* 0x001b701401007387 */ /* 0x0001e80000100a00 */
[----:B0-----:R-:W2:Y:S04]  /*22ad0*/  LDL.LU R20, [R1+0x2a0] ;  /* 0x0002a00001147983 */ /* 0x001ea80000300800 */
[----:B------:R-:W2:Y:S04]  /*22ae0*/  LDL.LU R21, [R1+0x2a4] ;  /* 0x0002a40001157983 */ /* 0x000ea80000300800 */
[----:B------:R-:W3:Y:S04]  /*22af0*/  LDL.LU R22, [R1+0x2a8] ;  /* 0x0002a80001167983 */ /* 0x000ee80000300800 */
[----:B------:R-:W3:Y:S04]  /*22b00*/  LDL.LU R23, [R1+0x2ac] ;  /* 0x0002ac0001177983 */ /* 0x000ee80000300800 */
[----:B------:R-:W4:Y:S04]  /*22b10*/  LDL.LU R15, [R1+0x4c8] ;  /* 0x0004c800010f7983 */ /* 0x000f280000300800 */
[----:B------:R-:W4:Y:S04]  /*22b20*/  LDL.LU R14, [R1+0x4cc] ;  /* 0x0004cc00010e7983 */ /* 0x000f280000300800 */
[----:B------:R-:W4:Y:S04]  /*22b30*/  LDL.LU R28, [R1+0x4ec] ;  /* 0x0004ec00011c7983 */ /* 0x000f280000300800 */
[----:B---3--:R-:W-:Y:S04]  /*22b40*/  STL.64 [R1+0x1c78], R22 ;  /* 0x001c781601007387 */ /* 0x008fe80000100a00 */
[----:B--2---:R0:W-:Y:S04]  /*22b50*/  STL.64 [R1+0x1c70], R20 ;  /* 0x001c701401007387 */ /* 0x0041e80000100a00 */
[----:B0-----:R-:W2:Y:S04]  /*22b60*/  LDL.LU R20, [R1+0x2b0] ;  /* 0x0002b00001147983 */ /* 0x001ea80000300800 */
[----:B------:R-:W2:Y:S04]  /*22b70*/  LDL.LU R21, [R1+0x2b4] ;  /* 0x0002b40001157983 */ /* 0x000ea80000300800 */
[----:B------:R-:W3:Y:S04]  /*22b80*/  LDL.LU R22, [R1+0x2b8] ;  /* 0x0002b80001167983 */ /* 0x000ee80000300800 */
[----:B------:R-:W3:Y:S01]  /*22b90*/  LDL.LU R23, [R1+0x2bc] ;  /* 0x0002bc0001177983 */ /* 0x000ee20000300800 */
[----:B------:R-:W-:-:S07]  /*22ba0*/  FMUL R9, R29, R18 ;  /* 0x000000121d097220 */ /* 0x000fce0000400000 */
[----:B------:R-:W-:Y:S01]  /*22bb0*/  HMMA.16816.F32 R8, R24, R4, R8 ;  /* 0x000000041808723c */ /* 0x000fe20000001808 */
[----:B---3--:R0:W-:Y:S04]  /*22bc0*/  STL.64 [R1+0x1ca0], R22 ;  /* 0x001ca01601007387 */ /* 0x0081e80000100a00 */
[----:B0-----:R-:W3:Y:S04]  /*22bd0*/  LDL.LU R22, [R1+0x4c0] ;  /* 0x0004c00001167983 */ /* 0x001ee80000300800 */
[----:B------:R-:W4:Y:S04]  /*22be0*/  LDL.LU R23, [R1+0x4c4] ;  /* 0x0004c40001177983 */ /* 0x000f280000300800 */
[----:B--2---:R-:W-:Y:S04]  /*22bf0*/  STL.64 [R1+0x1c98], R20 ;  /* 0x001c981401007387 */ /* 0x004fe80000100a00 */
[----:B------:R-:W2:Y:S04]  /*22c00*/  LDL.LU R18, [R1+0x4d0] ;  /* 0x0004d00001127983 */ /* 0x000ea80000300800 */
[----:B------:R-:W2:Y:S04]  /*22c10*/  LDL.LU R3, [R1+0x4d4] ;  /* 0x0004d40001037983 */ /* 0x000ea80000300800 */
[----:B------:R-:W2:Y:S04]  /*22c20*/  LDL.LU R2, [R1+0x4e0] ;  /* 0x0004e00001027983 */ /* 0x000ea80000300800 */
[----:B------:R-:W2:Y:S04]  /*22c30*/  LDL.LU R0, [R1+0x4e4] ;  /* 0x0004e40001007983 */ /* 0x000ea80000300800 */
[----:B------:R-:W2:Y:S04]  /*22c40*/  LDL.LU.64 R6, [R1+0x1cc0] ;  /* 0x001cc00001067983 */ /* 0x000ea80000300a00 */
[----:B------:R-:W2:Y:S04]  /*22c50*/  LDL.LU.64 R4, [R1+0x1cb8] ;  /* 0x001cb80001047983 */ /* 0x000ea80000300a00 */
[----:B------:R0:W-:Y:S04]  /*22c60*/  STL.64 [R1+0x1c0], R8 ;  /* 0x0001c00801007387 */ /* 0x0001e80000100a00 */
[----:B------:R1:W-:Y:S04]  /*22c70*/  STL.64 [R1+0x1c8], R10 ;  /* 0x0001c80a01007387 */ /* 0x0003e80000100a00 */
[----:B0-----:R-:W2:Y:S04]  /*22c80*/  LDL.LU R9, [R1+0x4d8] ;  /* 0x0004d80001097983 */ /* 0x001ea80000300800 */
[----:B-1----:R-:W2:Y:S04]  /*22c90*/  LDL.LU R10, [R1+0x4dc] ;  /* 0x0004dc00010a7983 */ /* 0x002ea80000300800 */
[----:B------:R-:W2:Y:S01]  /*22ca0*/  LDL.LU R11, [R1+0x4e8] ;  /* 0x0004e800010b7983 */ /* 0x000ea20000300800 */
[C---:B---3--:R-:W-:Y:S01]  /*22cb0*/  FMUL R20, R29.reuse, R22 ;  /* 0x000000161d147220 */ /* 0x048fe20000400000 */
[----:B----4-:R-:W-:Y:S01]  /*22cc0*/  FMUL R21, R29, R23 ;  /* 0x000000171d157220 */ /* 0x010fe20000400000 */
[C---:B------:R-:W-:Y:S01]  /*22cd0*/  FMUL R22, R19.reuse, R15 ;  /* 0x0000000f13167220 */ /* 0x040fe20000400000 */
[----:B------:R-:W-:-:S02]  /*22ce0*/  FMUL R23, R19, R14 ;  /* 0x0000000e13177220 */ /* 0x000fc40000400000 */
[----:B------:R-:W3:Y:S01]  /*22cf0*/  LDL.LU.64 R14, [R1+0x1cb0] ;  /* 0x001cb000010e7983 */ /* 0x000ee20000300a00 */
[----:B--2---:R-:W-:Y:S03]  /*22d00*/  HMMA.16816.F32 R4, R24, R12, R4 ;  /* 0x0000000c1804723c */ /* 0x004fe60000001804 */
[----:B------:R-:W2:-:S15]  /*22d10*/  LDL.LU.64 R12, [R1+0x1ca8] ;  /* 0x001ca800010c7983 */ /* 0x000e9e0000300a00 */
[----:B------:R-:W-:-:S05]  /*22d20*/  NOP ;  /* 0x0000000000007918 */ /* 0x000fca0000000000 */
[----:B------:R0:W-:Y:S04]  /*22d30*/  STL.64 [R1+0x340], R4 ;  /* 0x0003400401007387 */ /* 0x0001e80000100a00 */
[----:B------:R1:W-:Y:S01]  /*22d40*/  STL.64 [R1+0x348], R6 ;  /* 0x0003480601007387 */ /* 0x0003e20000100a00 */
[----:B0-----:R-:W-:Y:S01]  /*22d50*/  FMUL R4, R29, R18 ;  /* 0x000000121d047220 */ /* 0x001fe20000400000 */
[C---:B-1----:R-:W-:Y:S01]  /*22d60*/  FMUL R6, R19.reuse, R9 ;  /* 0x0000000913067220 */ /* 0x042fe20000400000 */
[----:B------:R-:W-:Y:S01]  /*22d70*/  FMUL R7, R19, R10 ;  /* 0x0000000a13077220 */ /* 0x000fe20000400000 */
[----:B------:R-:W-:-:S07]  /*22d80*/  FMUL R5, R29, R3 ;  /* 0x000000031d057220 */ /* 0x000fce0000400000 */
[C---:B------:R-:W-:Y:S06]  /*22d90*/  HMMA.16816.F32 R4, R24.reuse, R16, R4 ;  /* 0x000000101804723c */ /* 0x040fec0000001804 */
[----:B--2---:R-:W-:-:S15]  /*22da0*/  HMMA.16816.F32 R20, R24, R12, R20 ;  /* 0x0000000c1814723c */ /* 0x004fde0000001814 */
[----:B------:R-:W-:-:S08]  /*22db0*/  NOP ;  /* 0x0000000000007918 */ /* 0x000fd00000000000 */
[----:B------:R-:W-:Y:S04]  /*22dc0*/  STL.64 [R1+0x330], R20 ;  /* 0x0003301401007387 */ /* 0x000fe80000100a00 */
[----:B------:R0:W-:Y:S04]  /*22dd0*/  STL.64 [R1+0x338], R22 ;  /* 0x0003381601007387 */ /* 0x0001e80000100a00 */
[----:B0-----:R-:W2:Y:S04]  /*22de0*/  LDL.LU.64 R22, [R1+0x1ca0] ;  /* 0x001ca00001167983 */ /* 0x001ea80000300a00 */
[----:B------:R-:W2:Y:S04]  /*22df0*/  LDL.LU.64 R20, [R1+0x1c98] ;  /* 0x001c980001147983 */ /* 0x000ea80000300a00 */
[----:B---3--:R0:W-:Y:S04]  /*22e00*/  STL.64 [R1+0x1bc0], R14 ;  /* 0x001bc00e01007387 */ /* 0x0081e80000100a00 */
[----:B0-----:R-:W3:Y:S04]  /*22e10*/  LDL.LU.64 R14, [R1+0x118] ;  /* 0x00011800010e7983 */ /* 0x001ee80000300a00 */
[----:B------:R-:W-:Y:S04]  /*22e20*/  STL [R1+0x16b0], R29 ;  /* 0x0016b01d01007387 */ /* 0x000fe80000100800 */
[----:B------:R-:W4:Y:S01]  /*22e30*/  LDL.LU.64 R16, [R1+0x1c90] ;  /* 0x001c900001107983 */ /* 0x000f220000300a00 */
[C---:B------:R-:W-:Y:S01]  /*22e40*/  FMUL R10, R19.reuse, R11 ;  /* 0x0000000b130a7220 */ /* 0x040fe20000400000 */
[----:B------:R-:W-:Y:S01]  /*22e50*/  FMUL R11, R19, R28 ;  /* 0x0000001c130b7220 */ /* 0x000fe20000400000 */
[C---:B------:R-:W-:Y:S01]  /*22e60*/  FMUL R8, R29.reuse, R2 ;  /* 0x000000021d087220 */ /* 0x040fe20000400000 */
[----:B------:R-:W-:Y:S01]  /*22e70*/  FMUL R9, R29, R0 ;  /* 0x000000001d097220 */ /* 0x000fe20000400000 */
[----:B------:R0:W-:Y:S04]  /*22e80*/  STL.64 [R1+0x2d0], R4 ;  /* 0x0002d00401007387 */ /* 0x0001e80000100a00 */
[----:B------:R1:W-:Y:S04]  /*22e90*/  STL.64 [R1+0x2d8], R6 ;  /* 0x0002d80601007387 */ /* 0x0003e80000100a00 */
[----:B0-----:R-:W3:Y:S04]  /*22ea0*/  LDL.LU R4, [R1+0x290] ;  /* 0x0002900001047983 */ /* 0x001ee80000300800 */
[----:B------:R-:W3:Y:S04]  /*22eb0*/  LDL.LU R5, [R1+0x294] ;  /* 0x0002940001057983 */ /* 0x000ee80000300800 */
[----:B-1----:R-:W3:Y:S04]  /*22ec0*/  LDL.LU R6, [R1+0x298] ;  /* 0x0002980001067983 */ /* 0x002ee80000300800 */
[----:B------:R-:W3:Y:S04]  /*22ed0*/  LDL.LU R7, [R1+0x29c] ;  /* 0x00029c0001077983 */ /* 0x000ee80000300800 */
[----:B------:R-:W2:Y:S01]  /*22ee0*/  LDL.LU.64 R18, [R1+0x1c88] ;  /* 0x001c880001127983 */ /* 0x000ea20000300a00 */
[----:B----4-:R-:W-:Y:S03]  /*22ef0*/  HMMA.16816.F32 R8, R24, R16, R8 ;  /* 0x000000101808723c */ /* 0x010fe60000001808 */
[----:B------:R-:W2:Y:S04]  /*22f00*/  LDL.LU.64 R16, [R1+0x1c80] ;  /* 0x001c800001107983 */ /* 0x000ea80000300a00 */
[----:B------:R-:W2:-:S15]  /*22f10*/  LDL R26, [R1+0x138] ;  /* 0x00013800011a7983 */ /* 0x000e9e0000100800 */
[----:B------:R-:W-:-:S01]  /*22f20*/  NOP ;  /* 0x0000000000007918 */ /* 0x000fc20000000000 */
[----:B------:R-:W-:Y:S04]  /*22f30*/  STL.64 [R1+0x2c0], R8 ;  /* 0x0002c00801007387 */ /* 0x000fe80000100a00 */
[----:B------:R0:W-:Y:S04]  /*22f40*/  STL.64 [R1+0x2c8], R10 ;  /* 0x0002c80a01007387 */ /* 0x0001e80000100a00 */
[----:B------:R-:W2:Y:S04]  /*22f50*/  LDL R27, [R1+0x13c] ;  /* 0x00013c00011b7983 */ /* 0x000ea80000100800 */
[----:B0-----:R-:W4:Y:S04]  /*22f60*/  LDL.LU R10, [R1+0x188] ;  /* 0x00018800010a7983 */ /* 0x001f280000300800 */
[----:B------:R-:W4:Y:S01]  /*22f70*/  LDL.LU R11, [R1+0x18c] ;  /* 0x00018c00010b7983 */ /* 0x000f220000300800 */
[C---:B--2---:R-:W-:Y:S03]  /*22f80*/  HMMA.16816.F32 R24, R16.reuse, R26, R20 ;  /* 0x0000001a1018723c */ /* 0x044fe60000001814 */
[----:B----4-:R0:W-:Y:S04]  /*22f90*/  STL.64 [R1+0x1bd0], R10 ;  /* 0x001bd00a01007387 */ /* 0x0101e80000100a00 */
[----:B0-----:R-:W2:Y:S04]  /*22fa0*/  LDL.LU.64 R10, [R1+0x128] ;  /* 0x00012800010a7983 */ /* 0x001ea80000300a00 */
[----:B------:R-:W2:Y:S04]  /*22fb0*/  LDL.LU.64 R22, [R1+0x1c78] ;  /* 0x001c780001167983 */ /* 0x000ea80000300a00 */
[----:B------:R-:W2:Y:S08]  /*22fc0*/  LDL.LU.64 R20, [R1+0x1c70] ;  /* 0x001c700001147983 */ /* 0x000eb00000300a00 */
[----:B------:R-:W-:Y:S04]  /*22fd0*/  STL.64 [R1+0x2b0], R24 ;  /* 0x0002b01801007387 */ /* 0x000fe80000100a00 */
[----:B------:R2:W-:Y:S02]  /*22fe0*/  STL.64 [R1+0x2b8], R26 ;  /* 0x0002b81a01007387 */ /* 0x0005e40000100a00 */
[----:B--2---:R-:W-:Y:S07]  /*22ff0*/  HMMA.16816.F32 R24, R16, R10, R20 ;  /* 0x0000000a1018723c */ /* 0x004fee0000001814 */
[----:B------:R-:W-:Y:S01]  /*23000*/  IMAD.MOV.U32 R20, RZ, RZ, R11 ;  /* 0x000000ffff147224 */ /* 0x000fe200078e000b */
[----:B------:R-:W-:-:S04]  /*23010*/  MOV R21, R10 ;  /* 0x0000000a00157202 */ /* 0x000fc80000000f00 */
[----:B------:R-:W-:Y:S04]  /*23020*/  STL [R1+0x1bac], R20 ;  /* 0x001bac1401007387 */ /* 0x000fe80000100800 */
[----:B------:R-:W-:Y:S07]  /*23030*/  STL [R1+0x1ba8], R21 ;  /* 0x001ba81501007387 */ /* 0x000fee0000100800 */
[----:B------:R0:W-:Y:S04]  /*23040*/  STL.64 [R1+0x1a28], R26 ;  /* 0x001a281a01007387 */ /* 0x0001e80000100a00 */
[----:B------:R-:W-:Y:S04]  /*23050*/  STL.64 [R1+0x1a20], R24 ;  /* 0x001a201801007387 */ /* 0x000fe80000100a00 */
[----:B0-----:R-:W2:Y:S04]  /*23060*/  LDL.LU R26, [R1+0x198] ;  /* 0x00019800011a7983 */ /* 0x001ea80000300800 */
[----:B------:R-:W2:Y:S01]  /*23070*/  LDL.LU R27, [R1+0x19c] ;  /* 0x00019c00011b7983 */ /* 0x000ea20000300800 */
[----:B---3--:R-:W-:Y:S06]  /*23080*/  HMMA.16816.F32 R4, R16, R14, R4 ;  /* 0x0000000e1004723c */ /* 0x008fec0000001804 */
[----:B------:R-:W-:Y:S01]  /*23090*/  MOV R23, R14 ;  /* 0x0000000e00177202 */ /* 0x000fe20000000f00 */
[----:B------:R-:W-:Y:S01]  /*230a0*/  IMAD.MOV.U32 R22, RZ, RZ, R15 ;  /* 0x000000ffff167224 */ /* 0x000fe200078e000f */
[----:B--2---:R-:W-:-:S15]  /*230b0*/  STL.64 [R1+0x1b90], R26 ;  /* 0x001b901a01007387 */ /* 0x004fde0000100a00 */
[----:B------:R-:W-:Y:S04]  /*230c0*/  STL.64 [R1+0x290], R4 ;  /* 0x0002900401007387 */ /* 0x000fe80000100a00 */
[----:B------:R-:W-:Y:S04]  /*230d0*/  STL.64 [R1+0x298], R6 ;  /* 0x0002980601007387 */ /* 0x000fe80000100a00 */
[----:B------:R-:W-:Y:S04]  /*230e0*/  STL.64 [R1+0x1c48], R22 ;  /* 0x001c481601007387 */ /* 0x000fe80000100a00 */
[----:B------:R-:W2:Y:S04]  /*230f0*/  LDL.LU.64 R10, [R1+0xb8] ;  /* 0x0000b800010a7983 */ /* 0x000ea80000300a00 */
[----:B--2---:R0:W-:Y:S04]  /*23100*/  STL.64 [R1+0x1be8], R10 ;  /* 0x001be80a01007387 */ /* 0x0041e80000100a00 */
[----:B0-----:R-:W2:Y:S04]  /*23110*/  LDL.LU.64 R10, [R1+0xc8] ;  /* 0x0000c800010a7983 */ /* 0x001ea80000300a00 */
[----:B--2---:R-:W-:Y:S04]  /*23120*/  STL.64 [R1+0x1c00], R10 ;  /* 0x001c000a01007387 */ /* 0x004fe80000100a00 */
[----:B------:R-:W2:Y:S04]  /*23130*/  LDL.LU.64 R14, [R1+0x1e8] ;  /* 0x0001e800010e7983 */ /* 0x000ea80000300a00 */
[----:B--2---:R0:W-:Y:S04]  /*23140*/  STL.64 [R1+0x1bc8], R14 ;  /* 0x001bc80e01007387 */ /* 0x0041e80000100a00 */
[----:B------:R-:W2:Y:S04]  /*23150*/  LDL.LU R12, [R1+0x200] ;  /* 0x00020000010c7983 */ /* 0x000ea80000300800 */
[----:B------:R-:W2:Y:S04]  /*23160*/  LDL.LU R13, [R1+0x204] ;  /* 0x00020400010d7983 */ /* 0x000ea80000300800 */
[----:B0-----:R-:W3:Y:S04]  /*23170*/  LDL.LU R14, [R1+0x208] ;  /* 0x00020800010e7983 */ /* 0x001ee80000300800 */
[----:B------:R-:W3:Y:S04]  /*23180*/  LDL.LU R15, [R1+0x20c] ;  /* 0x00020c00010f7983 */ /* 0x000ee80000300800 */
[----:B------:R-:W4:Y:S04]  /*23190*/  LDL.LU.64 R10, [R1+0x98] ;  /* 0x00009800010a7983 */ /* 0x000f280000300a00 */
[----:B----4-:R-:W-:Y:S04]  /*231a0*/  STL.64 [R1+0x1c18], R10 ;  /* 0x001c180a01007387 */ /* 0x010fe80000100a00 */
[----:B---3--:R-:W-:Y:S04]  /*231b0*/  STL.64 [R1+0x1be0], R14 ;  /* 0x001be00e01007387 */ /* 0x008fe80000100a00 */
[----:B--2---:R0:W-:Y:S04]  /*231c0*/  STL.64 [R1+0x1bd8], R12 ;  /* 0x001bd80c01007387 */ /* 0x0041e80000100a00 */
[----:B0-----:R-:W2:Y:S04]  /*231d0*/  LDL.LU R12, [R1+0x210] ;  /* 0x00021000010c7983 */ /* 0x001ea80000300800 */
[----:B------:R-:W2:Y:S04]  /*231e0*/  LDL.LU R13, [R1+0x214] ;  /* 0x00021400010d7983 */ /* 0x000ea80000300800 */
[----:B------:R-:W3:Y:S04]  /*231f0*/  LDL.LU R14, [R1+0x218] ;  /* 0x00021800010e7983 */ /* 0x000ee80000300800 */
[----:B------:R-:W3:Y:S04]  /*23200*/  LDL.LU R15, [R1+0x21c] ;  /* 0x00021c00010f7983 */ /* 0x000ee80000300800 */
[----:B------:R-:W4:Y:S04]  /*23210*/  LDL.LU R4, [R1+0x250] ;  /* 0x0002500001047983 */ /* 0x000f280000300800 */
[----:B------:R-:W4:Y:S04]  /*23220*/  LDL.LU R5, [R1+0x254] ;  /* 0x0002540001057983 */ /* 0x000f280000300800 */
[----:B------:R-:W2:Y:S04]  /*23230*/  LDL.LU R6, [R1+0x258] ;  /* 0x0002580001067983 */ /* 0x000ea80000300800 */
[----:B------:R-:W2:Y:S04]  /*23240*/  LDL.LU R7, [R1+0x25c] ;  /* 0x00025c0001077983 */ /* 0x000ea80000300800 */
[----:B------:R-:W3:Y:S04]  /*23250*/  LDL.LU R20, [R1+0x260] ;  /* 0x0002600001147983 */ /* 0x000ee80000300800 */
[----:B------:R-:W3:Y:S04]  /*23260*/  LDL.LU R21, [R1+0x264] ;  /* 0x0002640001157983 */ /* 0x000ee80000300800 */
[----:B------:R-:W4:Y:S04]  /*23270*/  LDL.LU R22, [R1+0x268] ;  /* 0x0002680001167983 */ /* 0x000f280000300800 */
[----:B------:R-:W4:Y:S04]  /*23280*/  LDL.LU R23, [R1+0x26c] ;  /* 0x00026c0001177983 */ /* 0x000f280000300800 */
[----:B------:R-:W2:Y:S04]  /*23290*/  LDL.LU R24, [R1+0x280] ;  /* 0x0002800001187983 */ /* 0x000ea80000300800 */
[----:B------:R-:W2:Y:S04]  /*232a0*/  LDL.LU R25, [R1+0x284] ;  /* 0x0002840001197983 */ /* 0x000ea80000300800 */
[----:B------:R-:W2:Y:S04]  /*232b0*/  LDL.LU R26, [R1+0x288] ;  /* 0x00028800011a7983 */ /* 0x000ea80000300800 */
[----:B------:R-:W2:Y:S04]  /*232c0*/  LDL.LU R27, [R1+0x28c] ;  /* 0x00028c00011b7983 */ /* 0x000ea80000300800 */
[----:B----4-:R0:W-:Y:S04]  /*232d0*/  STL.64 [R1+0x1c58], R22 ;  /* 0x001c581601007387 */ /* 0x0101e80000100a00 */
[----:B---3--:R-:W-:Y:S04]  /*232e0*/  STL.64 [R1+0x1c50], R20 ;  /* 0x001c501401007387 */ /* 0x008fe80000100a00 */
[----:B0-----:R-:W3:Y:S04]  /*232f0*/  LDL.LU.64 R22, [R1+0xf8] ;  /* 0x0000f80001167983 */ /* 0x001ee80000300a00 */
[----:B---3--:R0:W-:Y:S04]  /*23300*/  STL.64 [R1+0x1c68], R22 ;  /* 0x001c681601007387 */ /* 0x0081e80000100a00 */
[----:B0-----:R-:W3:Y:S04]  /*23310*/  LDL.LU.64 R22, [R1+0x108] ;  /* 0x0001080001167983 */ /* 0x001ee80000300a00 */
[----:B--2---:R0:W-:Y:S04]  /*23320*/  STL.64 [R1+0x1c40], R6 ;  /* 0x001c400601007387 */ /* 0x0041e80000100a00 */
[----:B------:R1:W-:Y:S04]  /*23330*/  STL.64 [R1+0x1c38], R4 ;  /* 0x001c380401007387 */ /* 0x0003e80000100a00 */
[----:B0-----:R-:W2:Y:S04]  /*23340*/  LDL.LU.64 R6, [R1+0xe8] ;  /* 0x0000e80001067983 */ /* 0x001ea80000300a00 */
[----:B--2---:R0:W-:Y:S04]  /*23350*/  STL.64 [R1+0x1c60], R6 ;  /* 0x001c600601007387 */ /* 0x0041e80000100a00 */
[----:B-1----:R-:W2:Y:S04]  /*23360*/  LDL.LU R4, [R1+0x270] ;  /* 0x0002700001047983 */ /* 0x002ea80000300800 */
[----:B------:R-:W2:Y:S04]  /*23370*/  LDL.LU R5, [R1+0x274] ;  /* 0x0002740001057983 */ /* 0x000ea80000300800 */
[----:B0-----:R-:W2:Y:S04]  /*23380*/  LDL.LU R6, [R1+0x278] ;  /* 0x0002780001067983 */ /* 0x001ea80000300800 */
[----:B------:R-:W2:Y:S04]  /*23390*/  LDL.LU R7, [R1+0x27c] ;  /* 0x00027c0001077983 */ /* 0x000ea80000300800 */
[----:B------:R-:W4:Y:S04]  /*233a0*/  LDL.64 R10, [R1+0xa8] ;  /* 0x0000a800010a7983 */ /* 0x000f280000100a00 */
[----:B----4-:R0:W-:Y:S04]  /*233b0*/  STL.64 [R1+0x1c30], R10 ;  /* 0x001c300a01007387 */ /* 0x0101e80000100a00 */
[----:B0-----:R-:W4:Y:S04]  /*233c0*/  LDL.LU.64 R10, [R1+0xd8] ;  /* 0x0000d800010a7983 */ /* 0x001f280000300a00 */
[----:B------:R-:W-:Y:S04]  /*233d0*/  STL.64 [R1+0x1bf8], R14 ;  /* 0x001bf80e01007387 */ /* 0x000fe80000100a00 */
[----:B------:R0:W-:Y:S04]  /*233e0*/  STL.64 [R1+0x1bf0], R12 ;  /* 0x001bf00c01007387 */ /* 0x0001e80000100a00 */
[----:B0-----:R-:W2:Y:S04]  /*233f0*/  LDL.LU R12, [R1+0x220] ;  /* 0x00022000010c7983 */ /* 0x001ea80000300800 */
[----:B------:R-:W2:Y:S04]  /*23400*/  LDL.LU R13, [R1+0x224] ;  /* 0x00022400010d7983 */ /* 0x000ea80000300800 */
[----:B------:R-:W4:Y:S04]  /*23410*/  LDL.LU R14, [R1+0x228] ;  /* 0x00022800010e7983 */ /* 0x000f280000300800 */
[----:B------:R-:W4:Y:S01]  /*23420*/  LDL.LU R15, [R1+0x22c] ;  /* 0x00022c00010f7983 */ /* 0x000f220000300800 */
[----:B---3--:R-:W-:Y:S03]  /*23430*/  HMMA.16816.F32 R24, R16, R22, R24 ;  /* 0x000000161018723c */ /* 0x008fe60000001818 */
[----:B----4-:R-:W-:Y:S04]  /*23440*/  STL.64 [R1+0x1c10], R14 ;  /* 0x001c100e01007387 */ /* 0x010fe80000100a00 */
[----:B--2---:R0:W-:Y:S04]  /*23450*/  STL.64 [R1+0x1c08], R12 ;  /* 0x001c080c01007387 */ /* 0x0041e80000100a00 */
[----:B0-----:R-:W2:Y:S04]  /*23460*/  LDL.LU R12, [R1+0x230] ;  /* 0x00023000010c7983 */ /* 0x001ea80000300800 */
[----:B------:R-:W2:Y:S04]  /*23470*/  LDL.LU R13, [R1+0x234] ;  /* 0x00023400010d7983 */ /* 0x000ea80000300800 */
[----:B------:R-:W3:Y:S04]  /*23480*/  LDL.LU R14, [R1+0x238] ;  /* 0x00023800010e7983 */ /* 0x000ee80000300800 */
[----:B------:R-:W3:Y:S04]  /*23490*/  LDL.LU R15, [R1+0x23c] ;  /* 0x00023c00010f7983 */ /* 0x000ee80000300800 */
[----:B---3--:R-:W-:Y:S04]  /*234a0*/  STL.64 [R1+0x1c28], R14 ;  /* 0x001c280e01007387 */ /* 0x008fe80000100a00 */
[----:B--2---:R0:W-:Y:S04]  /*234b0*/  STL.64 [R1+0x1c20], R12 ;  /* 0x001c200c01007387 */ /* 0x0041e80000100a00 */
[----:B0-----:R-:W2:Y:S04]  /*234c0*/  LDL.LU R12, [R1+0x240] ;  /* 0x00024000010c7983 */ /* 0x001ea80000300800 */
[----:B------:R-:W2:Y:S04]  /*234d0*/  LDL.LU R13, [R1+0x244] ;  /* 0x00024400010d7983 */ /* 0x000ea80000300800 */
[----:B------:R-:W2:Y:S04]  /*234e0*/  LDL.LU R14, [R1+0x248] ;  /* 0x00024800010e7983 */ /* 0x000ea80000300800 */
[----:B------:R-:W2:Y:S04]  /*234f0*/  LDL.LU R15, [R1+0x24c] ;  /* 0x00024c00010f7983 */ /* 0x000ea80000300800 */
[----:B------:R0:W-:Y:S04]  /*23500*/  STL.64 [R1+0x280], R24 ;  /* 0x0002801801007387 */ /* 0x0001e80000100a00 */
[----:B------:R1:W-:Y:S01]  /*23510*/  STL.64 [R1+0x288], R26 ;  /* 0x0002881a01007387 */ /* 0x0003e20000100a00 */
[----:B0-----:R-:W-:Y:S01]  /*23520*/  MOV R25, R22 ;  /* 0x0000001600197202 */ /* 0x001fe20000000f00 */
[----:B------:R-:W-:-:S02]  /*23530*/  IMAD.MOV.U32 R24, RZ, RZ, R23 ;  /* 0x000000ffff187224 */ /* 0x000fc400078e0017 */
[----:B------:R-:W3:Y:S02]  /*23540*/  LDL.LU.64 R22, [R1+0x1c68] ;  /* 0x001c680001167983 */ /* 0x000ee40000300a00 */
[----:B---3--:R-:W-:Y:S06]  /*23550*/  HMMA.16816.F32 R4, R16, R22, R4 ;  /* 0x000000161004723c */ /* 0x008fec0000001804 */
[----:B-1----:R-:W-:Y:S01]  /*23560*/  MOV R27, R22 ;  /* 0x00000016001b7202 */ /* 0x002fe20000000f00 */
[----:B------:R-:W-:-:S15]  /*23570*/  IMAD.MOV.U32 R26, RZ, RZ, R23 ;  /* 0x000000ffff1a7224 */ /* 0x000fde00078e0017 */
[----:B------:R-:W-:-:S01]  /*23580*/  NOP ;  /* 0x0000000000007918 */ /* 0x000fc20000000000 */
[----:B------:R-:W-:Y:S04]  /*23590*/  STL.64 [R1+0x270], R4 ;  /* 0x0002700401007387 */ /* 0x000fe80000100a00 */
[----:B------:R0:W-:Y:S04]  /*235a0*/  STL.64 [R1+0x278], R6 ;  /* 0x0002780601007387 */ /* 0x0001e80000100a00 */
[----:B0-----:R-:W3:Y:S04]  /*235b0*/  LDL.LU.64 R6, [R1+0x1c60] ;  /* 0x001c600001067983 */ /* 0x001ee80000300a00 */
[----:B------:R-:W3:Y:S04]  /*235c0*/  LDL.LU.64 R22, [R1+0x1c58] ;  /* 0x001c580001167983 */ /* 0x000ee80000300a00 */
[----:B------:R-:W3:Y:S04]  /*235d0*/  LDL.LU.64 R20, [R1+0x1c50] ;  /* 0x001c500001147983 */ /* 0x000ee80000300a00 */
[----:B------:R-:W-:Y:S04]  /*235e0*/  STL.64 [R1+0x1bb8], R26 ;  /* 0x001bb81a01007387 */ /* 0x000fe80000100a00 */
[----:B------:R0:W-:Y:S04]  /*235f0*/  STL.64 [R1+0x1bb0], R24 ;  /* 0x001bb01801007387 */ /* 0x0001e80000100a00 */
[----:B0-----:R-:W4:Y:S04]  /*23600*/  LDL.LU R24, [R1+0x1d0] ;  /* 0x0001d00001187983 */ /* 0x001f280000300800 */
[----:B------:R-:W4:Y:S04]  /*23610*/  LDL.LU R25, [R1+0x1d4] ;  /* 0x0001d40001197983 */ /* 0x000f280000300800 */
[----:B------:R-:W4:Y:S04]  /*23620*/  LDL.LU R26, [R1+0x1d8] ;  /* 0x0001d800011a7983 */ /* 0x000f280000300800 */
[----:B------:R-:W4:Y:S01]  /*23630*/  LDL.LU R27, [R1+0x1dc] ;  /* 0x0001dc00011b7983 */ /* 0x000f220000300800 */
[----:B---3--:R-:W-:-:S15]  /*23640*/  HMMA.16816.F32 R20, R16, R6, R20 ;  /* 0x000000061014723c */ /* 0x008fde0000001814 */
[----:B------:R-:W-:-:S08]  /*23650*/  NOP ;  /* 0x0000000000007918 */ /* 0x000fd00000000000 */
[----:B------:R0:W-:Y:S04]  /*23660*/  STL.64 [R1+0x260], R20 ;  /* 0x0002601401007387 */ /* 0x0001e80000100a00 */
[----:B------:R1:W-:Y:S01]  /*23670*/  STL.64 [R1+0x268], R22 ;  /* 0x0002681601007387 */ /* 0x0003e20000100a00 */
[----:B0-----:R-:W-:-:S03]  /*23680*/  MOV R20, R6 ;  /* 0x0000000600147202 */ /* 0x001fc60000000f00 */
[----:B-1----:R-:W3:Y:S01]  /*23690*/  LDL.LU.64 R22, [R1+0x1c48] ;  /* 0x001c480001167983 */ /* 0x002ee20000300a00 */
[----:B------:R-:W-:-:S03]  /*236a0*/  IMAD.MOV.U32 R21, RZ, RZ, R7 ;  /* 0x000000ffff157224 */ /* 0x000fc600078e0007 */
[----:B------:R-:W2:Y:S04]  /*236b0*/  LDL.LU.64 R6, [R1+0x1c40] ;  /* 0x001c400001067983 */ /* 0x000ea80000300a00 */
[----:B------:R-:W2:Y:S02]  /*236c0*/  LDL.LU.64 R4, [R1+0x1c38] ;  /* 0x001c380001047983 */ /* 0x000ea40000300a00 */
[----:B--2---:R-:W-:-:S15]  /*236d0*/  HMMA.16816.F32 R4, R16, R10, R4 ;  /* 0x0000000a1004723c */ /* 0x004fde0000001804 */
[----:B------:R-:W-:-:S08]  /*236e0*/  NOP ;  /* 0x0000000000007918 */ /* 0x000fd00000000000 */
[----:B------:R-:W-:Y:S04]  /*236f0*/  STL.64 [R1+0x250], R4 ;  /* 0x0002500401007387 */ /* 0x000fe80000100a00 */
[----:B------:R0:W-:Y:S02]  /*23700*/  STL.64 [R1+0x258], R6 ;  /* 0x0002580601007387 */ /* 0x0001e40000100a00 */
[----:B0-----:R-:W-:Y:S01]  /*23710*/  MOV R6, R10 ;  /* 0x0000000a00067202 */ /* 0x001fe20000000f00 */
[----:B------:R-:W-:Y:S02]  /*23720*/  IMAD.MOV.U32 R7, RZ, RZ, R11 ;  /* 0x000000ffff077224 */ /* 0x000fe400078e000b */
[----:B------:R-:W2:Y:S02]  /*23730*/  LDL.LU.64 R10, [R1+0x1c30] ;  /* 0x001c3000010a7983 */ /* 0x000ea40000300a00 */
[----:B--2---:R-:W-:Y:S06]  /*23740*/  HMMA.16816.F32 R12, R16, R10, R12 ;  /* 0x0000000a100c723c */ /* 0x004fec000000180c */
[----:B------:R-:W-:-:S15]  /*23750*/  MOV R29, R11 ;  /* 0x0000000b001d7202 */ /* 0x000fde0000000f00 */
[----:B------:R-:W-:-:S02]  /*23760*/  NOP ;  /* 0x0000000000007918 */ /* 0x000fc40000000000 */
[----:B------:R-:W-:Y:S04]  /*23770*/  STL.64 [R1+0x240], R12 ;  /* 0x0002400c01007387 */ /* 0x000fe80000100a00 */
[----:B------:R0:W-:Y:S04]  /*23780*/  STL.64 [R1+0x248], R14 ;  /* 0x0002480e01007387 */ /* 0x0001e80000100a00 */
[----:B0-----:R-:W2:Y:S04]  /*23790*/  LDL.LU.64 R14, [R1+0x1c28] ;  /* 0x001c2800010e7983 */ /* 0x001ea80000300a00 */
[----:B------:R-:W2:Y:S04]  /*237a0*/  LDL.LU.64 R12, [R1+0x1c20] ;  /* 0x001c2000010c7983 */ /* 0x000ea80000300a00 */
[----:B------:R-:W2:Y:S02]  /*237b0*/  LDL.LU.64 R10, [R1+0x1c18] ;  /* 0x001c1800010a7983 */ /* 0x000ea40000300a00 */
[----:B--2---:R-:W-:Y:S06]  /*237c0*/  HMMA.16816.F32 R12, R16, R10, R12 ;  /* 0x0000000a100c723c */ /* 0x004fec000000180c */
[----:B------:R-:W-:Y:S01]  /*237d0*/  IMAD.MOV.U32 R3, RZ, RZ, R10 ;  /* 0x000000ffff037224 */ /* 0x000fe200078e000a */
[----:B------:R-:W-:-:S15]  /*237e0*/  MOV R28, R11 ;  /* 0x0000000b001c7202 */ /* 0x000fde0000000f00 */
[----:B------:R-:W-:-:S01]  /*237f0*/  NOP ;  /* 0x0000000000007918 */ /* 0x000fc20000000000 */
        /* <DEDUP_REMOVED lines=22> */
[----:B------:R-:W2:Y:S04]  /*23960*/  LDL.LU.64 R10, [R1+0x1bd0] ;  /* 0x001bd000010a7983 */ /* 0x000ea80000300a00 */
[----:B------:R-:W-:Y:S01]  /*23970*/  STL.64 [R1+0x1ac0], R4 ;  /* 0x001ac00401007387 */ /* 0x000fe20000100a00 */
[----:B--2---:R-:W-:-:S15]  /*23980*/  HMMA.16816.F32 R12, R16, R10, R12 ;  /* 0x0000000a100c723c */ /* 0x004fde000000180c */
[----:B------:R-:W-:-:S08]  /*23990*/  NOP ;  /* 0x0000000000007918 */ /* 0x000fd00000000000 */
[----:B------:R-:W-:Y:S04]  /*239a0*/  STL.64 [R1+0x200], R12 ;  /* 0x0002000c01007387 */ /* 0x000fe80000100a00 */
[----:B------:R0:W-:Y:S04]  /*239b0*/  STL.64 [R1+0x208], R14 ;  /* 0x0002080e01007387 */ /* 0x0001e80000100a00 */
[----:B0-----:R-:W2:Y:S04]  /*239c0*/  LDL.LU.64 R14, [R1+0x1bc8] ;  /* 0x001bc800010e7983 */ /* 0x001ea80000300a00 */
[----:B------:R0:W-:Y:S04]  /*239d0*/  STL.64 [R1+0x1a88], R10 ;  /* 0x001a880a01007387 */ /* 0x0001e80000100a00 */
[----:B------:R-:W2:Y:S04]  /*239e0*/  LDL.LU R8, [R1+0x1f0] ;  /* 0x0001f00001087983 */ /* 0x000ea80000300800 */
[----:B------:R-:W2:Y:S04]  /*239f0*/  LDL.LU R9, [R1+0x1f4] ;  /* 0x0001f40001097983 */ /* 0x000ea80000300800 */
[----:B0-----:R-:W2:Y:S04]  /*23a00*/  LDL.LU R10, [R1+0x1f8] ;  /* 0x0001f800010a7983 */ /* 0x001ea80000300800 */
[----:B------:R-:W2:Y:S02]  /*23a10*/  LDL.LU R11, [R1+0x1fc] ;  /* 0x0001fc00010b7983 */ /* 0x000ea40000300800 */
[----:B--2---:R-:W-:-:S15]  /*23a20*/  HMMA.16816.F32 R8, R16, R14, R8 ;  /* 0x0000000e1008723c */ /* 0x004fde0000001808 */
[----:B------:R-:W-:-:S08]  /*23a30*/  NOP ;  /* 0x0000000000007918 */ /* 0x000fd00000000000 */
[----:B------:R0:W-:Y:S04]  /*23a40*/  STL.64 [R1+0x1f0], R8 ;  /* 0x0001f00801007387 */ /* 0x0001e80000100a00 */
[----:B------:R1:W-:Y:S01]  /*23a50*/  STL.64 [R1+0x1f8], R10 ;  /* 0x0001f80a01007387 */ /* 0x0003e20000100a00 */
[----:B0-----:R-:W-:Y:S01]  /*23a60*/  IMAD.MOV.U32 R9, RZ, RZ, R14 ;  /* 0x000000ffff097224 */ /* 0x001fe200078e000e */
[----:B------:R-:W-:Y:S02]  /*23a70*/  MOV R8, R15 ;  /* 0x0000000f00087202 */ /* 0x000fe40000000f00 */
[----:B------:R-:W4:Y:S02]  /*23a80*/  LDL.LU.64 R14, [R1+0x1bc0] ;  /* 0x001bc000010e7983 */ /* 0x000f240000300a00 */
[----:B----4-:R-:W-:Y:S06]  /*23a90*/  HMMA.16816.F32 R24, R16, R14, R24 ;  /* 0x0000000e1018723c */ /* 0x010fec0000001818 */
[----:B-1----:R-:W-:Y:S01]  /*23aa0*/  IMAD.MOV.U32 R11, RZ, RZ, R14 ;  /* 0x000000ffff0b7224 */ /* 0x002fe200078e000e */
[----:B------:R-:W-:-:S15]  /*23ab0*/  MOV R10, R15 ;  /* 0x0000000f000a7202 */ /* 0x000fde0000000f00 */
[----:B------:R-:W-:-:S01]  /*23ac0*/  NOP ;  /* 0x0000000000007918 */ /* 0x000fc20000000000 */
[----:B------:R-:W-:Y:S04]  /*23ad0*/  STL.64 [R1+0x360], R24 ;  /* 0x0003601801007387 */ /* 0x000fe80000100a00 */
[----:B------:R0:W-:Y:S04]  /*23ae0*/  STL.64 [R1+0x368], R26 ;  /* 0x0003681a01007387 */ /* 0x0001e80000100a00 */
[----:B0-----:R-:W2:Y:S04]  /*23af0*/  LDL.LU.64 R26, [R1+0x1bb8] ;  /* 0x001bb800011a7983 */ /* 0x001ea80000300a00 */
[----:B------:R-:W4:Y:S04]  /*23b00*/  LDL.LU.64 R24, [R1+0x1bb0] ;  /* 0x001bb00001187983 */ /* 0x000f280000300a00 */
[----:B------:R-:W3:Y:S04]  /*23b10*/  LDL.LU R12, [R1+0x10] ;  /* 0x00001000010c7983 */ /* 0x000ee80000300800 */
[----:B------:R-:W3:Y:S04]  /*23b20*/  LDL.LU R13, [R1+0x14] ;  /* 0x00001400010d7983 */ /* 0x000ee80000300800 */
[----:B------:R-:W2:Y:S04]  /*23b30*/  LDL.LU R14, [R1+0x18] ;  /* 0x00001800010e7983 */ /* 0x000ea80000300800 */
[----:B------:R-:W2:Y:S04]  /*23b40*/  LDL.LU R15, [R1+0x1c] ;  /* 0x00001c00010f7983 */ /* 0x000ea80000300800 */
[----:B--2---:R-:W-:Y:S04]  /*23b50*/  STL.64 [R1+0x1ad0], R14 ;  /* 0x001ad00e01007387 */ /* 0x004fe80000100a00 */
[----:B---3--:R0:W-:Y:S04]  /*23b60*/  STL.64 [R1+0x1ac8], R12 ;  /* 0x001ac80c01007387 */ /* 0x0081e80000100a00 */
[----:B------:R1:W-:Y:S04]  /*23b70*/  STL.64 [R1+0x1ad8], R6 ;  /* 0x001ad80601007387 */ /* 0x0003e80000100a00 */
[----:B0-----:R-:W2:Y:S04]  /*23b80*/  LDL.LU R12, [R1+0x20] ;  /* 0x00002000010c7983 */ /* 0x001ea80000300800 */
[----:B------:R-:W2:Y:S04]  /*23b90*/  LDL.LU R13, [R1+0x24] ;  /* 0x00002400010d7983 */ /* 0x000ea80000300800 */
[----:B------:R-:W3:Y:S04]  /*23ba0*/  LDL.LU R14, [R1+0x28] ;  /* 0x00002800010e7983 */ /* 0x000ee80000300800 */
[----:B------:R-:W3:Y:S01]  /*23bb0*/  LDL.LU R15, [R1+0x2c] ;  /* 0x00002c00010f7983 */ /* 0x000ee20000300800 */
[----:B-1----:R-:W-:Y:S01]  /*23bc0*/  IMAD.MOV.U32 R6, RZ, RZ, R20 ;  /* 0x000000ffff067224 */ /* 0x002fe200078e0014 */
[----:B------:R-:W-:-:S02]  /*23bd0*/  MOV R7, R21 ;  /* 0x0000001500077202 */ /* 0x000fc40000000f00 */
[----:B---3--:R-:W-:Y:S04]  /*23be0*/  STL.64 [R1+0x1ae8], R14 ;  /* 0x001ae80e01007387 */ /* 0x008fe80000100a00 */
[----:B--2---:R-:W-:Y:S04]  /*23bf0*/  STL.64 [R1+0x1ae0], R12 ;  /* 0x001ae00c01007387 */ /* 0x004fe80000100a00 */
[----:B------:R-:W2:Y:S04]  /*23c00*/  LDL.LU R20, [R1+0x1bac] ;  /* 0x001bac0001147983 */ /* 0x000ea80000300800 */
[----:B------:R-:W3:Y:S04]  /*23c10*/  LDL.LU R21, [R1+0x1ba8] ;  /* 0x001ba80001157983 */ /* 0x000ee80000300800 */
[----:B------:R0:W-:Y:S02]  /*23c20*/  STL.64 [R1+0x1af0], R6 ;  /* 0x001af00601007387 */ /* 0x0001e40000100a00 */
[----:B0-----:R-:W-:Y:S01]  /*23c30*/  IMAD.MOV.U32 R6, RZ, RZ, R27 ;  /* 0x000000ffff067224 */ /* 0x001fe200078e001b */
[----:B------:R-:W-:-:S05]  /*23c40*/  MOV R7, R26 ;  /* 0x0000001a00077202 */ /* 0x000fca0000000f00 */
[----:B------:R4:W-:Y:S04]  /*23c50*/  STL.64 [R1+0x1b08], R6 ;  /* 0x001b080601007387 */ /* 0x0009e80000100a00 */
[----:B------:R-:W2:Y:S04]  /*23c60*/  LDL.LU R12, [R1+0x50] ;  /* 0x00005000010c7983 */ /* 0x000ea80000300800 */
[----:B------:R-:W2:Y:S04]  /*23c70*/  LDL.LU R13, [R1+0x54] ;  /* 0x00005400010d7983 */ /* 0x000ea80000300800 */
[----:B------:R-:W3:Y:S04]  /*23c80*/  LDL.LU R14, [R1+0x58] ;  /* 0x00005800010e7983 */ /* 0x000ee80000300800 */
[----:B------:R-:W3:Y:S01]  /*23c90*/  LDL.LU R15, [R1+0x5c] ;  /* 0x00005c00010f7983 */ /* 0x000ee20000300800 */
[----:B----4-:R-:W-:Y:S01]  /*23ca0*/  IMAD.MOV.U32 R6, RZ, RZ, R25 ;  /* 0x000000ffff067224 */ /* 0x010fe200078e0019 */
[----:B------:R-:W-:-:S05]  /*23cb0*/  MOV R7, R24 ;  /* 0x0000001800077202 */ /* 0x000fca0000000f00 */
[----:B------:R-:W-:Y:S04]  /*23cc0*/  STL.64 [R1+0x1b20], R6 ;  /* 0x001b200601007387 */ /* 0x000fe80000100a00 */
[----:B---3--:R-:W-:Y:S04]  /*23cd0*/  STL.64 [R1+0x1b00], R14 ;  /* 0x001b000e01007387 */ /* 0x008fe80000100a00 */
[----:B--2---:R0:W-:Y:S04]  /*23ce0*/  STL.64 [R1+0x1af8], R12 ;  /* 0x001af80c01007387 */ /* 0x0041e80000100a00 */
[----:B0-----:R-:W2:Y:S04]  /*23cf0*/  LDL.LU R12, [R1+0x60] ;  /* 0x00006000010c7983 */ /* 0x001ea80000300800 */
[----:B------:R-:W2:Y:S04]  /*23d00*/  LDL.LU R13, [R1+0x64] ;  /* 0x00006400010d7983 */ /* 0x000ea80000300800 */
[----:B------:R-:W3:Y:S04]  /*23d10*/  LDL.LU R14, [R1+0x68] ;  /* 0x00006800010e7983 */ /* 0x000ee80000300800 */
[----:B------:R-:W3:Y:S01]  /*23d20*/  LDL.LU R15, [R1+0x6c] ;  /* 0x00006c00010f7983 */ /* 0x000ee20000300800 */
[----:B------:R-:W-:Y:S01]  /*23d30*/  IMAD.MOV.U32 R6, RZ, RZ, R23 ;  /* 0x000000ffff067224 */ /* 0x000fe200078e0017 */
[----:B------:R-:W-:-:S05]  /*23d40*/  MOV R7, R22 ;  /* 0x0000001600077202 */ /* 0x000fca0000000f00 */
[----:B------:R0:W-:Y:S02]  /*23d50*/  STL.64 [R1+0x1b38], R6 ;  /* 0x001b380601007387 */ /* 0x0001e40000100a00 */
[----:B0-----:R-:W-:Y:S01]  /*23d60*/  IMAD.MOV.U32 R6, RZ, RZ, R21 ;  /* 0x000000ffff067224 */ /* 0x001fe200078e0015 */
[----:B------:R-:W-:-:S05]  /*23d70*/  MOV R7, R20 ;  /* 0x0000001400077202 */ /* 0x000fca0000000f00 */
[----:B------:R-:W-:Y:S04]  /*23d80*/  STL.64 [R1+0x1b50], R6 ;  /* 0x001b500601007387 */ /* 0x000fe80000100a00 */
        /* <DEDUP_REMOVED lines=12> */
[----:B------:R-:W3:Y:S04]  /*23e50*/  LDL.LU R26, [R1+0x178] ;  /* 0x00017800011a7983 */ /* 0x000ee80000300800 */
[----:B------:R-:W3:Y:S04]  /*23e60*/  LDL.LU R27, [R1+0x17c] ;  /* 0x00017c00011b7983 */ /* 0x000ee80000300800 */
[----:B--2---:R0:W-:Y:S04]  /*23e70*/  STL.64 [R1+0x1b88], R22 ;  /* 0x001b881601007387 */ /* 0x0041e80000100a00 */
[----:B----4-:R-:W-:Y:S04]  /*23e80*/  STL.64 [R1+0x1b80], R20 ;  /* 0x001b801401007387 */ /* 0x010fe80000100a00 */
[----:B0-----:R-:W2:Y:S04]  /*23e90*/  LDL.LU.64 R22, [R1+0x1a8] ;  /* 0x0001a80001167983 */ /* 0x001ea80000300a00 */
[----:B------:R-:W4:Y:S04]  /*23ea0*/  LDL.LU R6, [R1+0x138] ;  /* 0x0001380001067983 */ /* 0x000f280000300800 */
[----:B------:R-:W4:Y:S04]  /*23eb0*/  LDL.LU R7, [R1+0x13c] ;  /* 0x00013c0001077983 */ /* 0x000f280000300800 */
[----:B---3--:R-:W-:Y:S04]  /*23ec0*/  STL.64 [R1+0x1b30], R14 ;  /* 0x001b300e01007387 */ /* 0x008fe80000100a00 */
[----:B------:R0:W-:Y:S04]  /*23ed0*/  STL.64 [R1+0x1b28], R12 ;  /* 0x001b280c01007387 */ /* 0x0001e80000100a00 */
[----:B0-----:R-:W3:Y:S04]  /*23ee0*/  LDL.LU R12, [R1+0x80] ;  /* 0x00008000010c7983 */ /* 0x001ee80000300800 */
[----:B------:R-:W3:Y:S04]  /*23ef0*/  LDL.LU R13, [R1+0x84] ;  /* 0x00008400010d7983 */ /* 0x000ee80000300800 */
[----:B------:R-:W2:Y:S04]  /*23f00*/  LDL.LU R14, [R1+0x88] ;  /* 0x00008800010e7983 */ /* 0x000ea80000300800 */
[----:B------:R-:W2:Y:S04]  /*23f10*/  LDL.LU R15, [R1+0x8c] ;  /* 0x00008c00010f7983 */ /* 0x000ea80000300800 */
[----:B--2---:R-:W-:Y:S04]  /*23f20*/  STL.64 [R1+0x1b48], R14 ;  /* 0x001b480e01007387 */ /* 0x004fe80000100a00 */
[----:B---3--:R0:W-:Y:S04]  /*23f30*/  STL.64 [R1+0x1b40], R12 ;  /* 0x001b400c01007387 */ /* 0x0081e80000100a00 */
[----:B0-----:R-:W2:Y:S04]  /*23f40*/  LDL.LU R12, [R1+0x140] ;  /* 0x00014000010c7983 */ /* 0x001ea80000300800 */
[----:B------:R-:W2:Y:S04]  /*23f50*/  LDL.LU R13, [R1+0x144] ;  /* 0x00014400010d7983 */ /* 0x000ea80000300800 */
[----:B------:R-:W3:Y:S04]  /*23f60*/  LDL.LU R14, [R1+0x148] ;  /* 0x00014800010e7983 */ /* 0x000ee80000300800 */
[----:B------:R-:W3:Y:S01]  /*23f70*/  LDL.LU R15, [R1+0x14c] ;  /* 0x00014c00010f7983 */ /* 0x000ee20000300800 */
[----:B------:R-:W-:Y:S03]  /*23f80*/  HMMA.16816.F32 R24, R16, R22, R24 ;  /* 0x000000161018723c */ /* 0x000fe60000001818 */
[----:B---3--:R-:W-:Y:S04]  /*23f90*/  STL.64 [R1+0x1b60], R14 ;  /* 0x001b600e01007387 */ /* 0x008fe80000100a00 */
[----:B--2---:R0:W-:Y:S04]  /*23fa0*/  STL.64 [R1+0x1b58], R12 ;  /* 0x001b580c01007387 */ /* 0x0041e80000100a00 */
[----:B0-----:R-:W4:Y:S04]  /*23fb0*/  LDL.LU R12, [R1+0x150] ;  /* 0x00015000010c7983 */ /* 0x001f280000300800 */
[----:B------:R-:W4:Y:S04]  /*23fc0*/  LDL.LU R13, [R1+0x154] ;  /* 0x00015400010d7983 */ /* 0x000f280000300800 */
[----:B------:R-:W4:Y:S04]  /*23fd0*/  LDL.LU R14, [R1+0x158] ;  /* 0x00015800010e7983 */ /* 0x000f280000300800 */
[----:B------:R-:W4:Y:S04]  /*23fe0*/  LDL.LU R15, [R1+0x15c] ;  /* 0x00015c00010f7983 */ /* 0x000f280000300800 */
[----:B------:R0:W-:Y:S04]  /*23ff0*/  STL.64 [R1+0x1a98], R10 ;  /* 0x001a980a01007387 */ /* 0x0001e80000100a00 */
[----:B------:R-:W-:Y:S01]  /*24000*/  STL.64 [R1+0x1a90], R8 ;  /* 0x001a900801007387 */ /* 0x000fe20000100a00 */
[----:B0-----:R-:W-:Y:S01]  /*24010*/  IMAD.MOV.U32 R10, RZ, RZ, R0 ;  /* 0x000000ffff0a7224 */ /* 0x001fe200078e0000 */
[----:B------:R-:W-:-:S02]  /*24020*/  MOV R11, R2 ;  /* 0x00000002000b7202 */ /* 0x000fc40000000f00 */
[----:B------:R-:W2:Y:S04]  /*24030*/  LDL.LU R0, [R1+0x1ba4] ;  /* 0x001ba40001007983 */ /* 0x000ea80000300800 */
[----:B------:R-:W3:Y:S04]  /*24040*/  LDL.LU R2, [R1+0x1ba0] ;  /* 0x001ba00001027983 */ /* 0x000ee80000300800 */
[----:B------:R0:W-:Y:S02]  /*24050*/  STL.64 [R1+0x1aa8], R10 ;  /* 0x001aa80a01007387 */ /* 0x0001e40000100a00 */
[----:B0-----:R-:W-:Y:S01]  /*24060*/  IMAD.MOV.U32 R10, RZ, RZ, R3 ;  /* 0x000000ffff0a7224 */ /* 0x001fe200078e0003 */
[----:B------:R-:W-:Y:S01]  /*24070*/  MOV R11, R28 ;  /* 0x0000001c000b7202 */ /* 0x000fe20000000f00 */
[----:B------:R-:W4:Y:S04]  /*24080*/  LDL.LU R3, [R1+0x1b9c] ;  /* 0x001b9c0001037983 */ /* 0x000f280000300800 */
[----:B------:R-:W2:Y:S04]  /*24090*/  LDL.LU R28, [R1+0x1b98] ;  /* 0x001b9800011c7983 */ /* 0x000ea80000300800 */
[----:B------:R0:W-:Y:S04]  /*240a0*/  STL.64 [R1+0x350], R24 ;  /* 0x0003501801007387 */ /* 0x0001e80000100a00 */
[----:B------:R1:W-:Y:S01]  /*240b0*/  STL.64 [R1+0x358], R26 ;  /* 0x0003581a01007387 */ /* 0x0003e20000100a00 */
[----:B0-----:R-:W-:-:S03]  /*240c0*/  IMAD.MOV.U32 R25, RZ, RZ, R22 ;  /* 0x000000ffff197224 */ /* 0x001fc600078e0016 */
[----:B-1----:R-:W3:Y:S01]  /*240d0*/  LDL.LU.64 R26, [R1+0x1b90] ;  /* 0x001b9000011a7983 */ /* 0x002ee20000300a00 */
[----:B------:R-:W-:-:S03]  /*240e0*/  MOV R24, R23 ;  /* 0x0000001700187202 */ /* 0x000fc60000000f00 */
[----:B------:R-:W3:Y:S04]  /*240f0*/  LDL.LU.64 R22, [R1+0x1b88] ;  /* 0x001b880001167983 */ /* 0x000ee80000300a00 */
[----:B------:R-:W3:Y:S02]  /*24100*/  LDL.LU.64 R20, [R1+0x1b80] ;  /* 0x001b800001147983 */ /* 0x000ee40000300a00 */
[----:B---3--:R-:W-:Y:S02]  /*24110*/  HMMA.16816.F32 R16, R16, R26, R20 ;  /* 0x0000001a1010723c */ /* 0x008fe40000001814 */
[----:B------:R-:W3:Y:S04]  /*24120*/  LDL.LU.64 R22, [R1+0x1b78] ;  /* 0x001b780001167983 */ /* 0x000ee80000300a00 */
[----:B------:R-:W3:-:S15]  /*24130*/  LDL.LU.64 R20, [R1+0x1b70] ;  /* 0x001b700001147983 */ /* 0x000ede0000300a00 */
[----:B------:R-:W-:-:S02]  /*24140*/  NOP ;  /* 0x0000000000007918 */ /* 0x000fc40000000000 */
[----:B------:R-:W-:Y:S04]  /*24150*/  STL.64 [R1+0x320], R16 ;  /* 0x0003201001007387 */ /* 0x000fe80000100a00 */
[----:B------:R0:W-:Y:S04]  /*24160*/  STL.64 [R1+0x328], R18 ;  /* 0x0003281201007387 */ /* 0x0001e80000100a00 */
[----:B0-----:R-:W3:Y:S04]  /*24170*/  LDL.LU R18, [R1+0xa8] ;  /* 0x0000a80001127983 */ /* 0x001ee80000300800 */
[----:B------:R-:W-:Y:S04]  /*24180*/  STL.64 [R1+0x1a40], R26 ;  /* 0x001a401a01007387 */ /* 0x000fe80000100a00 */
[----:B------:R2:W-:Y:S02]  /*24190*/  STL.64 [R1+0x1aa0], R24 ;  /* 0x001aa01801007387 */ /* 0x0005e40000100a00 */
[----:B--2---:R-:W-:Y:S01]  /*241a0*/  MOV R24, R28 ;  /* 0x0000001c00187202 */ /* 0x004fe20000000f00 */
[----:B----4-:R-:W-:Y:S01]  /*241b0*/  IMAD.MOV.U32 R25, RZ, RZ, R3 ;  /* 0x000000ffff197224 */ /* 0x010fe200078e0003 */
[----:B------:R-:W2:Y:S04]  /*241c0*/  LDL.LU R28, [R1+0x1b6c] ;  /* 0x001b6c00011c7983 */ /* 0x000ea80000300800 */
[----:B------:R-:W4:Y:S01]  /*241d0*/  LDL.LU R3, [R1+0x1b68] ;  /* 0x001b680001037983 */ /* 0x000f220000300800 */
[----:B---3--:R-:W-:Y:S03]  /*241e0*/  HMMA.16816.F32 R4, R20, R6, R12 ;  /* 0x000000061404723c */ /* 0x008fe6000000180c */
[----:B------:R-:W3:Y:S04]  /*241f0*/  LDL.LU.64 R14, [R1+0x1b60] ;  /* 0x001b6000010e7983 */ /* 0x000ee80000300a00 */
[----:B------:R-:W3:-:S15]  /*24200*/  LDL.LU.64 R12, [R1+0x1b58] ;  /* 0x001b5800010c7983 */ /* 0x000ede0000300a00 */
[----:B------:R-:W-:-:S01]  /*24210*/  NOP ;  /* 0x0000000000007918 */ /* 0x000fc20000000000 */
[----:B------:R-:W-:Y:S04]  /*24220*/  STL.64 [R1+0x310], R4 ;  /* 0x0003100401007387 */ /* 0x000fe80000100a00 */
[----:B------:R0:W-:Y:S04]  /*24230*/  STL.64 [R1+0x318], R6 ;  /* 0x0003180601007387 */ /* 0x0001e80000100a00 */
[----:B0-----:R-:W3:Y:S01]  /*24240*/  LDL.LU.64 R6, [R1+0x1b50] ;  /* 0x001b500001067983 */ /* 0x001ee20000300a00 */
[----:B------:R-:W-:Y:S01]  /*24250*/  MOV R26, R2 ;  /* 0x00000002001a7202 */ /* 0x000fe20000000f00 */
[----:B------:R-:W-:Y:S01]  /*24260*/  IMAD.MOV.U32 R27, RZ, RZ, R0 ;  /* 0x000000ffff1b7224 */ /* 0x000fe200078e0000 */
[----:B---3--:R-:W-:Y:S01]  /*24270*/  HMMA.16816.F32 R4, R20, R6, R12 ;  /* 0x000000061404723c */ /* 0x008fe2000000180c */
[----:B------:R-:W3:Y:S04]  /*24280*/  LDL.LU.64 R14, [R1+0x1b48] ;  /* 0x001b4800010e7983 */ /* 0x000ee80000300a00 */
[----:B------:R-:W3:-:S15]  /*24290*/  LDL.LU.64 R12, [R1+0x1b40] ;  /* 0x001b4000010c7983 */ /* 0x000ede0000300a00 */
[----:B------:R-:W-:-:S03]  /*242a0*/  NOP ;  /* 0x0000000000007918 */ /* 0x000fc60000000000 */
[----:B------:R3:W-:Y:S01]  /*242b0*/  STL [R1+0x300], R4 ;  /* 0x0003000401007387 */ /* 0x0007e20000100800 */
[----:B------:R-:W-:Y:S01]  /*242c0*/  IMAD.MOV.U32 R2, RZ, RZ, R6 ;  /* 0x000000ffff027224 */ /* 0x000fe200078e0006 */
[----:B------:R-:W-:Y:S02]  /*242d0*/  MOV R0, R7 ;  /* 0x0000000700007202 */ /* 0x000fe40000000f00 */
[----:B------:R-:W3:Y:S01]  /*242e0*/  LDL.LU.64 R6, [R1+0x1b38] ;  /* 0x001b380001067983 */ /* 0x000ee20000300a00 */
[----:B------:R-:W-:Y:S01]  /*242f0*/  IMAD.MOV.U32 R19, RZ, RZ, R29 ;  /* 0x000000ffff137224 */ /* 0x000fe200078e001d */
[----:B------:R-:W-:Y:S02]  /*24300*/  MOV R29, R5 ;  /* 0x00000005001d7202 */ /* 0x000fe40000000f00 */
[----:B------:R-:W-:Y:S04]  /*24310*/  STL [R1+0x1a1c], R0 ;  /* 0x001a1c0001007387 */ /* 0x000fe80000100800 */
[----:B------:R-:W-:Y:S04]  /*24320*/  STL [R1+0x1a18], R2 ;  /* 0x001a180201007387 */ /* 0x000fe80000100800 */
[----:B------:R-:W-:Y:S01]  /*24330*/  STL [R1+0x1918], R29 ;  /* 0x0019181d01007387 */ /* 0x000fe20000100800 */
[----:B---3--:R-:W-:Y:S03]  /*24340*/  HMMA.16816.F32 R4, R20, R6, R12 ;  /* 0x000000061404723c */ /* 0x008fe6000000180c */
[----:B------:R-:W3:Y:S04]  /*24350*/  LDL.LU.64 R14, [R1+0x1b30] ;  /* 0x001b3000010e7983 */ /* 0x000ee80000300a00 */
[----:B------:R-:W3:-:S15]  /*24360*/  LDL.LU.64 R12, [R1+0x1b28] ;  /* 0x001b2800010c7983 */ /* 0x000ede0000300a00 */
[----:B------:R-:W-:-:S01]  /*24370*/  NOP ;  /* 0x0000000000007918 */ /* 0x000fc20000000000 */
[----:B------:R-:W-:Y:S04]  /*24380*/  STL.64 [R1+0x2f0], R4 ;  /* 0x0002f00401007387 */ /* 0x000fe80000100a00 */
[----:B------:R0:W-:Y:S04]  /*24390*/  STL.64 [R1+0x2f8], R6 ;  /* 0x0002f80601007387 */ /* 0x0001e80000100a00 */
[----:B0-----:R-:W3:Y:S02]  /*243a0*/  LDL.LU.64 R6, [R1+0x1b20] ;  /* 0x001b200001067983 */ /* 0x001ee40000300a00 */
[----:B---3--:R-:W-:Y:S02]  /*243b0*/  HMMA.16816.F32 R4, R20, R6, R12 ;  /* 0x000000061404723c */ /* 0x008fe4000000180c */
[----:B------:R-:W3:Y:S04]  /*243c0*/  LDL.LU.64 R14, [R1+0x1b18] ;  /* 0x001b1800010e7983 */ /* 0x000ee80000300a00 */
[----:B------:R-:W3:-:S15]  /*243d0*/  LDL.LU.64 R12, [R1+0x1b10] ;  /* 0x001b1000010c7983 */ /* 0x000ede0000300a00 */
[----:B------:R-:W-:-:S02]  /*243e0*/  NOP ;  /* 0x0000000000007918 */ /* 0x000fc40000000000 */
        /* <DEDUP_REMOVED lines=21> */
[----:B------:R0:W-:Y:S04]  /*24540*/  STL.64 [R1+0x150], R4 ;  /* 0x0001500401007387 */ /* 0x0001e80000100a00 */
[----:B------:R-:W-:Y:S04]  /*24550*/  STL.64 [R1+0x158], R6 ;  /* 0x0001580601007387 */ /* 0x000fe80000100a00 */
[----:B0-----:R-:W2:Y:S01]  /*24560*/  LDL.LU.64 R4, [R1+0x1ac0] ;  /* 0x001ac00001047983 */ /* 0x001ea20000300a00 */
[----:B---3--:R-:W-:Y:S03]  /*24570*/  HMMA.16816.F32 R16, R20, R18, R12 ;  /* 0x000000121410723c */ /* 0x008fe6000000180c */
[----:B------:R-:W3:Y:S04]  /*24580*/  LDL.LU.64 R14, [R1+0x1ab8] ;  /* 0x001ab800010e7983 */ /* 0x000ee80000300a00 */
[----:B------:R-:W3:Y:S01]  /*24590*/  LDL.LU.64 R12, [R1+0x1ab0] ;  /* 0x001ab000010c7983 */ /* 0x000ee20000300a00 */
[----:B----4-:R-:W-:-:S15]  /*245a0*/  LOP3.LUT R3, R3, 0x40, RZ, 0x3c, !PT ;  /* 0x0000004003037812 */ /* 0x010fde00078e3cff */
[----:B------:R2:W-:Y:S04]  /*245b0*/  STL.64 [R1+0x140], R16 ;  /* 0x0001401001007387 */ /* 0x0005e80000100a00 */
[----:B------:R-:W-:Y:S01]  /*245c0*/  STL.64 [R1+0x148], R18 ;  /* 0x0001481201007387 */ /* 0x000fe20000100a00 */
[----:B--2---:R-:W-:Y:S01]  /*245d0*/  LOP3.LUT R16, R28, 0x40, RZ, 0x3c, !PT ;  /* 0x000000401c107812 */ /* 0x004fe200078e3cff */
[----:B---3--:R-:W-:Y:S07]  /*245e0*/  HMMA.16816.F32 R8, R20, R10, R12 ;  /* 0x0000000a1408723c */ /* 0x008fee000000180c */
[----:B------:R-:W-:Y:S01]  /*245f0*/  IMAD.MOV.U32 R14, RZ, RZ, R5 ;  /* 0x000000ffff0e7224 */ /* 0x000fe200078e0005 */
[----:B------:R-:W-:-:S02]  /*24600*/  MOV R15, R4 ;  /* 0x00000004000f7202 */ /* 0x000fc40000000f00 */
[----:B------:R-:W0:Y:S04]  /*24610*/  LDSM.16.M88.4 R4, [R16+UR6+0x18000] ;  /* 0x018000061004783b */ /* 0x000e280008000200 */
[----:B------:R-:W-:Y:S09]  /*24620*/  LDSM.16.M88.4 R16, [R16+UR6+0x18800] ;  /* 0x018800061010783b */ /* 0x000ff20008000200 */
[----:B------:R-:W-:Y:S04]  /*24630*/  STL.64 [R1+0x130], R8 ;  /* 0x0001300801007387 */ /* 0x000fe80000100a00 */
[----:B------:R-:W-:Y:S04]  /*24640*/  STL.64 [R1+0x138], R10 ;  /* 0x0001380a01007387 */ /* 0x000fe80000100a00 */
[----:B------:R-:W1:Y:S04]  /*24650*/  LDSM.16.M88.4 R8, [R3+UR6] ;  /* 0x000000060308783b */ /* 0x000e680008000200 */
[----:B0-----:R-:W-:Y:S04]  /*24660*/  STL.64 [R1+0x1a38], R6 ;  /* 0x001a380601007387 */ /* 0x001fe80000100a00 */
[----:B------:R0:W-:Y:S04]  /*24670*/  STL.64 [R1+0x1a30], R4 ;  /* 0x001a300401007387 */ /* 0x0001e80000100a00 */
[----:B0-----:R-:W2:Y:S04]  /*24680*/  LDL.LU R4, [R1+0x30] ;  /* 0x0000300001047983 */ /* 0x001ea80000300800 */
[----:B------:R-:W2:Y:S04]  /*24690*/  LDL.LU R5, [R1+0x34] ;  /* 0x0000340001057983 */ /* 0x000ea80000300800 */
[----:B------:R-:W2:Y:S04]  /*246a0*/  LDL.LU R6, [R1+0x38] ;  /* 0x0000380001067983 */ /* 0x000ea80000300800 */
[----:B------:R-:W2:Y:S04]  /*246b0*/  LDL.LU R7, [R1+0x3c] ;  /* 0x00003c0001077983 */ /* 0x000ea80000300800 */
[----:B-1----:R-:W-:Y:S04]  /*246c0*/  STL.64 [R1+0xd0], R8 ;  /* 0x0000d00801007387 */ /* 0x002fe80000100a00 */
[----:B------:R0:W-:Y:S04]  /*246d0*/  STL.64 [R1+0xd8], R10 ;  /* 0x0000d80a01007387 */ /* 0x0001e80000100a00 */
[----:B0-----:R-:W3:Y:S02]  /*246e0*/  LDL.LU.64 R10, [R1+0x1aa8] ;  /* 0x001aa800010a7983 */ /* 0x001ee40000300a00 */
[----:B---3--:R-:W-:Y:S02]  /*246f0*/  HMMA.16816.F32 R8, R20, R10, R24 ;  /* 0x0000000a1408723c */ /* 0x008fe40000001818 */
[----:B------:R-:W3:-:S15]  /*24700*/  LDL.LU.64 R24, [R1+0x1aa0] ;  /* 0x001aa00001187983 */ /* 0x000ede0000300a00 */
[----:B------:R-:W-:-:S06]  /*24710*/  NOP ;  /* 0x0000000000007918 */ /* 0x000fcc0000000000 */
[----:B------:R-:W-:Y:S04]  /*24720*/  STL.64 [R1+0x120], R8 ;  /* 0x0001200801007387 */ /* 0x000fe80000100a00 */
[----:B------:R-:W-:Y:S04]  /*24730*/  STL.64 [R1+0x128], R10 ;  /* 0x0001280a01007387 */ /* 0x000fe80000100a00 */
[----:B------:R-:W0:Y:S01]  /*24740*/  LDSM.16.M88.4 R8, [R3+UR6+0x1000] ;  /* 0x001000060308783b */ /* 0x000e220008000200 */
[----:B--2---:R-:W-:Y:S03]  /*24750*/  HMMA.16816.F32 R4, R20, R14, R4 ;  /* 0x0000000e1404723c */ /* 0x004fe60000001804 */
[----:B0-----:R-:W-:Y:S04]  /*24760*/  STL.64 [R1+0xc0], R8 ;  /* 0x0000c00801007387 */ /* 0x001fe80000100a00 */
[----:B------:R0:W-:Y:S04]  /*24770*/  STL.64 [R1+0xc8], R10 ;  /* 0x0000c80a01007387 */ /* 0x0001e80000100a00 */
[----:B0-----:R-:W2:Y:S04]  /*24780*/  LDL.LU.64 R10, [R1+0x1a98] ;  /* 0x001a9800010a7983 */ /* 0x001ea80000300a00 */
[----:B------:R-:W4:Y:S08]  /*24790*/  LDL.LU.64 R8, [R1+0x1a90] ;  /* 0x001a900001087983 */ /* 0x000f300000300a00 */
[----:B------:R0:W-:Y:S04]  /*247a0*/  STL.64 [R1+0x110], R4 ;  /* 0x0001100401007387 */ /* 0x0001e80000100a00 */
[----:B------:R1:W-:Y:S01]  /*247b0*/  STL.64 [R1+0x118], R6 ;  /* 0x0001180601007387 */ /* 0x0003e20000100a00 */
[----:B---3--:R-:W-:Y:S01]  /*247c0*/  IMAD.MOV.U32 R26, RZ, RZ, R25 ;  /* 0x000000ffff1a7224 */ /* 0x008fe200078e0019 */
[----:B------:R-:W-:-:S05]  /*247d0*/  MOV R27, R24 ;  /* 0x00000018001b7202 */ /* 0x000fca0000000f00 */
[----:B------:R2:W-:Y:S04]  /*247e0*/  STL.64 [R1+0x1a58], R26 ;  /* 0x001a581a01007387 */ /* 0x0005e80000100a00 */
[----:B0-----:R-:W3:Y:S04]  /*247f0*/  LDL.LU R4, [R1+0x2c0] ;  /* 0x0002c00001047983 */ /* 0x001ee80000300800 */
[----:B------:R-:W3:Y:S04]  /*24800*/  LDL.LU R5, [R1+0x2c4] ;  /* 0x0002c40001057983 */ /* 0x000ee80000300800 */
[----:B-1----:R-:W4:Y:S04]  /*24810*/  LDL.LU R6, [R1+0x2c8] ;  /* 0x0002c80001067983 */ /* 0x002f280000300800 */
[----:B------:R-:W4:Y:S04]  /*24820*/  LDL.LU R7, [R1+0x2cc] ;  /* 0x0002cc0001077983 */ /* 0x000f280000300800 */
[----:B------:R-:W3:Y:S04]  /*24830*/  LDL.LU R12, [R1+0x1c0] ;  /* 0x0001c000010c7983 */ /* 0x000ee80000300800 */
[----:B------:R-:W3:Y:S04]  /*24840*/  LDL.LU R13, [R1+0x1c4] ;  /* 0x0001c400010d7983 */ /* 0x000ee80000300800 */
[----:B------:R-:W3:Y:S04]  /*24850*/  LDL.LU R14, [R1+0x1c8] ;  /* 0x0001c800010e7983 */ /* 0x000ee80000300800 */
[----:B------:R-:W3:Y:S01]  /*24860*/  LDL.LU R15, [R1+0x1cc] ;  /* 0x0001cc00010f7983 */ /* 0x000ee20000300800 */
[----:B--2---:R-:W-:Y:S01]  /*24870*/  IMAD.MOV.U32 R26, RZ, RZ, R11 ;  /* 0x000000ffff1a7224 */ /* 0x004fe200078e000b */
[----:B------:R-:W-:-:S05]  /*24880*/  MOV R27, R10 ;  /* 0x0000000a001b7202 */ /* 0x000fca0000000f00 */
[----:B------:R-:W-:Y:S04]  /*24890*/  STL.64 [R1+0x1a70], R26 ;  /* 0x001a701a01007387 */ /* 0x000fe80000100a00 */
[----:B----4-:R-:W-:Y:S04]  /*248a0*/  STL.64 [R1+0x1a50], R6 ;  /* 0x001a500601007387 */ /* 0x010fe80000100a00 */
[----:B---3--:R0:W-:Y:S04]  /*248b0*/  STL.64 [R1+0x1a48], R4 ;  /* 0x001a480401007387 */ /* 0x0081e80000100a00 */
[----:B0-----:R-:W2:Y:S04]  /*248c0*/  LDL.LU R4, [R1+0x2d0] ;  /* 0x0002d00001047983 */ /* 0x001ea80000300800 */
[----:B------:R-:W2:Y:S04]  /*248d0*/  LDL.LU R5, [R1+0x2d4] ;  /* 0x0002d40001057983 */ /* 0x000ea80000300800 */
[----:B------:R-:W3:Y:S04]  /*248e0*/  LDL.LU R6, [R1+0x2d8] ;  /* 0x0002d80001067983 */ /* 0x000ee80000300800 */
[----:B------:R-:W3:Y:S01]  /*248f0*/  LDL.LU R7, [R1+0x2dc] ;  /* 0x0002dc0001077983 */ /* 0x000ee20000300800 */
[----:B------:R-:W-:Y:S01]  /*24900*/  IMAD.MOV.U32 R26, RZ, RZ, R9 ;  /* 0x000000ffff1a7224 */ /* 0x000fe200078e0009 */
[----:B------:R-:W-:-:S02]  /*24910*/  MOV R27, R8 ;  /* 0x00000008001b7202 */ /* 0x000fc40000000f00 */
[----:B------:R-:W0:Y:S04]  /*24920*/  LDSM.16.M88.4 R8, [R3+UR6+0x2000] ;  /* 0x002000060308783b */ /* 0x000e280008000200 */
[----:B---3--:R-:W-:Y:S04]  /*24930*/  STL.64 [R1+0x1a68], R6 ;  /* 0x001a680601007387 */ /* 0x008fe80000100a00 */
[----:B--2---:R1:W-:Y:S04]  /*24940*/  STL.64 [R1+0x1a60], R4 ;  /* 0x001a600401007387 */ /* 0x0043e80000100a00 */
[----:B-1----:R-:W2:Y:S04]  /*24950*/  LDL.LU R4, [R1+0x330] ;  /* 0x0003300001047983 */ /* 0x002ea80000300800 */
[----:B------:R-:W2:Y:S04]  /*24960*/  LDL.LU R5, [R1+0x334] ;  /* 0x0003340001057983 */ /* 0x000ea80000300800 */
[----:B------:R-:W3:Y:S04]  /*24970*/  LDL.LU R6, [R1+0x338] ;  /* 0x0003380001067983 */ /* 0x000ee80000300800 */
[----:B------:R-:W3:Y:S04]  /*24980*/  LDL.LU R7, [R1+0x33c] ;  /* 0x00033c0001077983 */ /* 0x000ee80000300800 */
[----:B---3--:R-:W-:Y:S04]  /*24990*/  STL.64 [R1+0x1a80], R6 ;  /* 0x001a800601007387 */ /* 0x008fe80000100a00 */
[----:B--2---:R1:W-:Y:S04]  /*249a0*/  STL.64 [R1+0x1a78], R4 ;  /* 0x001a780401007387 */ /* 0x0043e80000100a00 */
[----:B-1----:R-:W2:Y:S04]  /*249b0*/  LDL.LU R4, [R1+0x340] ;  /* 0x0003400001047983 */ /* 0x002ea80000300800 */
[----:B------:R-:W2:Y:S04]  /*249c0*/  LDL.LU R5, [R1+0x344] ;  /* 0x0003440001057983 */ /* 0x000ea80000300800 */
[----:B------:R-:W2:Y:S04]  /*249d0*/  LDL.LU R6, [R1+0x348] ;  /* 0x0003480001067983 */ /* 0x000ea80000300800 */
[----:B------:R-:W2:Y:S04]  /*249e0*/  LDL.LU R7, [R1+0x34c] ;  /* 0x00034c0001077983 */ /* 0x000ea80000300800 */
[----:B0-----:R-:W-:Y:S04]  /*249f0*/  STL.64 [R1+0xb0], R8 ;  /* 0x0000b00801007387 */ /* 0x001fe80000100a00 */
[----:B------:R-:W-:Y:S04]  /*24a00*/  STL.64 [R1+0xb8], R10 ;  /* 0x0000b80a01007387 */ /* 0x000fe80000100a00 */
[----:B------:R-:W0:Y:S04]  /*24a10*/  LDSM.16.M88.4 R8, [R3+UR6+0x3000] ;  /* 0x003000060308783b */ /* 0x000e280008000200 */
        /* <DEDUP_REMOVED lines=27> */
[----:B0-----:R0:W-:Y:S04]  /*24bd0*/  STL.64 [R1+0x18], R10 ;  /* 0x0000180a01007387 */ /* 0x0011e80000100a00 */
[----:B0-----:R-:W3:Y:S01]  /*24be0*/  LDL.LU.64 R10, [R1+0x1a88] ;  /* 0x001a8800010a7983 */ /* 0x001ee20000300a00 */
[----:B------:R-:W-:Y:S01]  /*24bf0*/  IMAD.MOV.U32 R0, RZ, RZ, R8 ;  /* 0x000000ffff007224 */ /* 0x000fe200078e0008 */
[----:B------:R-:W-:Y:S01]  /*24c00*/  MOV R2, R9 ;  /* 0x0000000900027202 */ /* 0x000fe20000000f00 */
[C---:B--2---:R-:W-:Y:S06]  /*24c10*/  HMMA.16816.F32 R24, R20.reuse, R26, R4 ;  /* 0x0000001a1418723c */ /* 0x044fec0000001804 */
[----:B---3--:R-:W-:Y:S01]  /*24c20*/  HMMA.16816.F32 R8, R20, R10, R12 ;  /* 0x0000000a1408723c */ /* 0x008fe2000000180c */
[----:B------:R-:W-:-:S15]  /*24c30*/  LDSM.16.M88.4 R12, [R3+UR6+0xd000] ;  /* 0x00d00006030c783b */ /* 0x000fde0008000200 */
[----:B------:R-:W-:-:S07]  /*24c40*/  NOP ;  /* 0x0000000000007918 */ /* 0x000fce0000000000 */
[----:B------:R-:W-:Y:S04]  /*24c50*/  STL.64 [R1+0x100], R8 ;  /* 0x0001000801007387 */ /* 0x000fe80000100a00 */
[----:B------:R-:W-:Y:S04]  /*24c60*/  STL.64 [R1+0x108], R10 ;  /* 0x0001080a01007387 */ /* 0x000fe80000100a00 */
[----:B------:R-:W0:Y:S04]  /*24c70*/  LDSM.16.M88.4 R8, [R3+UR6+0xe000] ;  /* 0x00e000060308783b */ /* 0x000e280008000200 */
[----:B0-----:R-:W-:Y:S04]  /*24c80*/  STL [R1+0x16bc], R10 ;  /* 0x0016bc0a01007387 */ /* 0x001fe80000100800 */
[----:B------:R-:W-:Y:S04]  /*24c90*/  STL.64 [R1], R12 ;  /* 0x0000000c01007387 */ /* 0x000fe80000100a00 */
[----:B------:R-:W-:Y:S04]  /*24ca0*/  STL.64 [R1+0x8], R14 ;  /* 0x0000080e01007387 */ /* 0x000fe80000100a00 */
[----:B------:R-:W0:Y:S04]  /*24cb0*/  LDSM.16.M88.4 R12, [R3+UR6+0xf000] ;  /* 0x00f00006030c783b */ /* 0x000e280008000200 */
[----:B------:R-:W-:Y:S04]  /*24cc0*/  STL [R1+0x16b8], R11 ;  /* 0x0016b80b01007387 */ /* 0x000fe80000100800 */
[----:B------:R1:W-:Y:S04]  /*24cd0*/  STL.64 [R1+0x1a10], R8 ;  /* 0x001a100801007387 */ /* 0x0003e80000100a00 */
[----:B-1----:R-:W2:Y:S04]  /*24ce0*/  LDL.LU.64 R8, [R1+0xc0] ;  /* 0x0000c00001087983 */ /* 0x002ea80000300a00 */
[----:B0-----:R-:W-:Y:S04]  /*24cf0*/  STL [R1+0x16c0], R14 ;  /* 0x0016c00e01007387 */ /* 0x001fe80000100800 */
[----:B------:R-:W-:Y:S04]  /*24d00*/  STL [R1+0x16b4], R15 ;  /* 0x0016b40f01007387 */ /* 0x000fe80000100800 */
[----:B------:R-:W-:Y:S04]  /*24d10*/  STL.64 [R1+0x1910], R18 ;  /* 0x0019101201007387 */ /* 0x000fe80000100a00 */
[----:B------:R0:W-:Y:S04]  /*24d20*/  STL.64 [R1+0x1908], R16 ;  /* 0x0019081001007387 */ /* 0x0001e80000100a00 */
[----:B0-----:R-:W3:Y:S04]  /*24d30*/  LDL.LU.64 R16, [R1+0xd0] ;  /* 0x0000d00001107983 */ /* 0x001ee80000300a00 */
[----:B------:R-:W4:Y:S04]  /*24d40*/  LDL.LU.64 R6, [R1+0x1a80] ;  /* 0x001a800001067983 */ /* 0x000f280000300a00 */
[----:B------:R-:W4:Y:S04]  /*24d50*/  LDL.LU.64 R4, [R1+0x1a78] ;  /* 0x001a780001047983 */ /* 0x000f280000300a00 */
[----:B------:R-:W-:Y:S04]  /*24d60*/  STL.64 [R1+0xf0], R24 ;  /* 0x0000f01801007387 */ /* 0x000fe80000100a00 */
[----:B------:R0:W-:Y:S04]  /*24d70*/  STL.64 [R1+0xf8], R26 ;  /* 0x0000f81a01007387 */ /* 0x0001e80000100a00 */
[----:B0-----:R-:W4:Y:S02]  /*24d80*/  LDL.LU.64 R26, [R1+0x1a70] ;  /* 0x001a7000011a7983 */ /* 0x001f240000300a00 */
[----:B----4-:R-:W-:Y:S02]  /*24d90*/  HMMA.16816.F32 R24, R20, R26, R4 ;  /* 0x0000001a1418723c */ /* 0x010fe40000001804 */
[----:B------:R-:W4:Y:S04]  /*24da0*/  LDL.LU.64 R6, [R1+0x1a68] ;  /* 0x001a680001067983 */ /* 0x000f280000300a00 */
[----:B------:R-:W4:-:S15]  /*24db0*/  LDL.LU.64 R4, [R1+0x1a60] ;  /* 0x001a600001047983 */ /* 0x000f1e0000300a00 */
[----:B------:R-:W-:-:S02]  /*24dc0*/  NOP ;  /* 0x0000000000007918 */ /* 0x000fc40000000000 */
        /* <DEDUP_REMOVED lines=12> */
[----:B------:R-:W4:Y:S04]  /*24e90*/  LDL.LU.64 R4, [R1+0x1a30] ;  /* 0x001a300001047983 */ /* 0x000f280000300a00 */
[----:B------:R-:W2:Y:S04]  /*24ea0*/  LDL.LU.64 R26, [R1+0x1a28] ;  /* 0x001a2800011a7983 */ /* 0x000ea80000300a00 */
[----:B------:R-:W2:Y:S09]  /*24eb0*/  LDL.LU.64 R24, [R1+0x1a20] ;  /* 0x001a200001187983 */ /* 0x000eb20000300a00 */
[----:B------:R0:W-:Y:S04]  /*24ec0*/  STL.64 [R1+0x1d0], R20 ;  /* 0x0001d01401007387 */ /* 0x0001e80000100a00 */
[----:B------:R1:W-:Y:S04]  /*24ed0*/  STL.64 [R1+0x1d8], R22 ;  /* 0x0001d81601007387 */ /* 0x0003e80000100a00 */
[----:B0-----:R-:W4:Y:S04]  /*24ee0*/  LDL.LU R20, [R1+0x2b0] ;  /* 0x0002b00001147983 */ /* 0x001f280000300800 */
[----:B------:R-:W4:Y:S04]  /*24ef0*/  LDL.LU R21, [R1+0x2b4] ;  /* 0x0002b40001157983 */ /* 0x000f280000300800 */
[----:B-1----:R-:W4:Y:S04]  /*24f00*/  LDL.LU R22, [R1+0x2b8] ;  /* 0x0002b80001167983 */ /* 0x002f280000300800 */
[----:B------:R-:W4:Y:S01]  /*24f10*/  LDL.LU R23, [R1+0x2bc] ;  /* 0x0002bc0001177983 */ /* 0x000f220000300800 */
[----:B---3--:R-:W-:Y:S01]  /*24f20*/  IMAD.MOV.U32 R14, RZ, RZ, R16 ;  /* 0x000000ffff0e7224 */ /* 0x008fe200078e0010 */
[----:B------:R-:W-:Y:S01]  /*24f30*/  MOV R3, R17 ;  /* 0x0000001100037202 */ /* 0x000fe20000000f00 */
[C---:B----4-:R-:W-:Y:S06]  /*24f40*/  HMMA.16816.F32 R20, R4.reuse, R16, R20 ;  /* 0x000000100414723c */ /* 0x050fec0000001814 */
[----:B--2---:R-:W-:-:S15]  /*24f50*/  HMMA.16816.F32 R16, R4, R8, R24 ;  /* 0x000000080410723c */ /* 0x004fde0000001818 */
[----:B------:R-:W-:-:S02]  /*24f60*/  NOP ;  /* 0x0000000000007918 */ /* 0x000fc40000000000 */
[----:B------:R-:W-:Y:S04]  /*24f70*/  STL.64 [R1+0x2c0], R20 ;  /* 0x0002c01401007387 */ /* 0x000fe80000100a00 */
[----:B------:R-:W-:Y:S04]  /*24f80*/  STL.64 [R1+0x2c8], R22 ;  /* 0x0002c81601007387 */ /* 0x000fe80000100a00 */
[----:B------:R-:W-:Y:S04]  /*24f90*/  STL.64 [R1+0x2b0], R16 ;  /* 0x0002b01001007387 */ /* 0x000fe80000100a00 */
[----:B------:R-:W-:Y:S04]  /*24fa0*/  STL.64 [R1+0x2b8], R18 ;  /* 0x0002b81201007387 */ /* 0x000fe80000100a00 */
[----:B------:R-:W2:Y:S04]  /*24fb0*/  LDL.LU R24, [R1+0x1f0] ;  /* 0x0001f00001187983 */ /* 0x000ea80000300800 */
[----:B------:R-:W2:Y:S04]  /*24fc0*/  LDL.LU R25, [R1+0x1f4] ;  /* 0x0001f40001197983 */ /* 0x000ea80000300800 */
[----:B------:R-:W3:Y:S04]  /*24fd0*/  LDL.LU R26, [R1+0x1f8] ;  /* 0x0001f800011a7983 */ /* 0x000ee80000300800 */
[----:B------:R-:W3:Y:S04]  /*24fe0*/  LDL.LU R27, [R1+0x1fc] ;  /* 0x0001fc00011b7983 */ /* 0x000ee80000300800 */
[----:B---3--:R-:W-:Y:S04]  /*24ff0*/  STL.64 [R1+0x1938], R26 ;  /* 0x0019381a01007387 */ /* 0x008fe80000100a00 */
[----:B--2---:R0:W-:Y:S04]  /*25000*/  STL.64 [R1+0x1930], R24 ;  /* 0x0019301801007387 */ /* 0x0041e80000100a00 */
[----:B0-----:R-:W2:Y:S04]  /*25010*/  LDL R24, [R1+0x20] ;  /* 0x0000200001187983 */ /* 0x001ea80000100800 */
[----:B------:R-:W2:Y:S04]  /*25020*/  LDL R25, [R1+0x24] ;  /* 0x0000240001197983 */ /* 0x000ea80000100800 */
[----:B--2---:R0:W-:Y:S04]  /*25030*/  STL.64 [R1+0x1948], R24 ;  /* 0x0019481801007387 */ /* 0x0041e80000100a00 */
[----:B0-----:R-:W2:Y:S04]  /*25040*/  LDL R24, [R1+0x30] ;  /* 0x0000300001187983 */ /* 0x001ea80000100800 */
[----:B------:R-:W2:Y:S04]  /*25050*/  LDL R25, [R1+0x34] ;  /* 0x0000340001197983 */ /* 0x000ea80000100800 */
[----:B--2---:R0:W-:Y:S04]  /*25060*/  STL.64 [R1+0x1960], R24 ;  /* 0x0019601801007387 */ /* 0x0041e80000100a00 */
[----:B0-----:R-:W2:Y:S04]  /*25070*/  LDL R24, [R1+0x40] ;  /* 0x0000400001187983 */ /* 0x001ea80000100800 */
[----:B------:R-:W2:Y:S01]  /*25080*/  LDL R25, [R1+0x44] ;  /* 0x0000440001197983 */ /* 0x000ea20000100800 */
[----:B------:R-:W-:-:S03]  /*25090*/  MOV R15, R9 ;  /* 0x00000009000f7202 */ /* 0x000fc60000000f00 */
[----:B--2---:R0:W-:Y:S04]  /*250a0*/  STL.64 [R1+0x1978], R24 ;  /* 0x0019781801007387 */ /* 0x0041e80000100a00 */
[----:B0-----:R-:W2:Y:S04]  /*250b0*/  LDL R24, [R1+0x50] ;  /* 0x0000500001187983 */ /* 0x001ea80000100800 */
[----:B------:R-:W2:Y:S04]  /*250c0*/  LDL R25, [R1+0x54] ;  /* 0x0000540001197983 */ /* 0x000ea80000100800 */
[----:B--2---:R-:W-:Y:S04]  /*250d0*/  STL.64 [R1+0x1990], R24 ;  /* 0x0019901801007387 */ /* 0x004fe80000100a00 */
[----:B------:R-:W-:Y:S04]  /*250e0*/  STL.64 [R1+0x1928], R14 ;  /* 0x0019280e01007387 */ /* 0x000fe80000100a00 */
[----:B------:R0:W-:Y:S04]  /*250f0*/  STL.64 [R1+0x1920], R12 ;  /* 0x0019200c01007387 */ /* 0x0001e80000100a00 */
[----:B0-----:R-:W2:Y:S04]  /*25100*/  LDL.LU.64 R12, [R1] ;  /* 0x00000000010c7983 */ /* 0x001ea80000300a00 */
[----:B--2---:R0:W-:Y:S04]  /*25110*/  STL.64 [R1+0x1940], R12 ;  /* 0x0019400c01007387 */ /* 0x0041e80000100a00 */
[----:B0-----:R-:W2:Y:S04]  /*25120*/  LDL.LU R12, [R1+0x200] ;  /* 0x00020000010c7983 */ /* 0x001ea80000300800 */
[----:B------:R-:W2:Y:S04]  /*25130*/  LDL.LU R13, [R1+0x204] ;  /* 0x00020400010d7983 */ /* 0x000ea80000300800 */
[----:B------:R-:W3:Y:S04]  /*25140*/  LDL.LU R14, [R1+0x208] ;  /* 0x00020800010e7983 */ /* 0x000ee80000300800 */
[----:B------:R-:W3:Y:S04]  /*25150*/  LDL.LU R15, [R1+0x20c] ;  /* 0x00020c00010f7983 */ /* 0x000ee80000300800 */
[----:B------:R-:W4:Y:S04]  /*25160*/  LDL R24, [R1+0x60] ;  /* 0x0000600001187983 */ /* 0x000f280000100800 */
[----:B------:R-:W4:Y:S04]  /*25170*/  LDL R25, [R1+0x64] ;  /* 0x0000640001197983 */ /* 0x000f280000100800 */
[----:B----4-:R-:W-:Y:S04]  /*25180*/  STL.64 [R1+0x19a8], R24 ;  /* 0x0019a81801007387 */ /* 0x010fe80000100a00 */
[----:B---3--:R-:W-:Y:S04]  /*25190*/  STL.64 [R1+0x1958], R14 ;  /* 0x0019580e01007387 */ /* 0x008fe80000100a00 */
        /* <DEDUP_REMOVED lines=33> */
[----:B------:R-:W4:Y:S01]  /*253b0*/  LDL R25, [R1+0xa4] ;  /* 0x0000a40001197983 */ /* 0x000f220000100800 */
[----:B------:R-:W-:-:S03]  /*253c0*/  IMAD.MOV.U32 R29, RZ, RZ, R8 ;  /* 0x000000ffff1d7224 */ /* 0x000fc600078e0008 */
[----:B------:R-:W2:Y:S04]  /*253d0*/  LDL.LU R8, [R1+0x290] ;  /* 0x0002900001087983 */ /* 0x000ea80000300800 */
[----:B------:R-:W2:Y:S04]  /*253e0*/  LDL.LU R9, [R1+0x294] ;  /* 0x0002940001097983 */ /* 0x000ea80000300800 */
[----:B------:R-:W2:Y:S04]  /*253f0*/  LDL.LU R10, [R1+0x298] ;  /* 0x00029800010a7983 */ /* 0x000ea80000300800 */
[----:B------:R-:W2:Y:S04]  /*25400*/  LDL.LU R11, [R1+0x29c] ;  /* 0x00029c00010b7983 */ /* 0x000ea80000300800 */
[----:B----4-:R0:W-:Y:S04]  /*25410*/  STL.64 [R1+0x1a08], R24 ;  /* 0x001a081801007387 */ /* 0x0101e80000100a00 */
[----:B0-----:R-:W4:Y:S04]  /*25420*/  LDL.LU.64 R24, [R1+0xb0] ;  /* 0x0000b00001187983 */ /* 0x001f280000300a00 */
[----:B---3--:R-:W-:Y:S04]  /*25430*/  STL.64 [R1+0x19b8], R14 ;  /* 0x0019b80e01007387 */ /* 0x008fe80000100a00 */
        /* <DEDUP_REMOVED lines=9> */
[----:B------:R-:W3:Y:S04]  /*254d0*/  LDL.LU R14, [R1+0x268] ;  /* 0x00026800010e7983 */ /* 0x000ee80000300800 */
[----:B------:R-:W3:Y:S01]  /*254e0*/  LDL.LU R15, [R1+0x26c] ;  /* 0x00026c00010f7983 */ /* 0x000ee20000300800 */
[----:B------:R-:W-:-:S05]  /*254f0*/  LOP3.LUT R28, R28, 0x60, RZ, 0x3c, !PT ;  /* 0x000000601c1c7812 */ /* 0x000fca00078e3cff */
[----:B------:R-:W0:Y:S04]  /*25500*/  LDSM.16.M88.4 R20, [R28+UR6+0x18000] ;  /* 0x018000061c14783b */ /* 0x000e280008000200 */
[----:B---3--:R-:W-:Y:S04]  /*25510*/  STL.64 [R1+0x19e8], R14 ;  /* 0x0019e80e01007387 */ /* 0x008fe80000100a00 */
[----:B--2---:R1:W-:Y:S04]  /*25520*/  STL.64 [R1+0x19e0], R12 ;  /* 0x0019e00c01007387 */ /* 0x0043e80000100a00 */
[----:B-1----:R-:W2:Y:S04]  /*25530*/  LDL.LU R12, [R1+0x270] ;  /* 0x00027000010c7983 */ /* 0x002ea80000300800 */
[----:B------:R-:W2:Y:S04]  /*25540*/  LDL.LU R13, [R1+0x274] ;  /* 0x00027400010d7983 */ /* 0x000ea80000300800 */
[----:B------:R-:W3:Y:S04]  /*25550*/  LDL.LU R14, [R1+0x278] ;  /* 0x00027800010e7983 */ /* 0x000ee80000300800 */
[----:B------:R-:W3:Y:S01]  /*25560*/  LDL.LU R15, [R1+0x27c] ;  /* 0x00027c00010f7983 */ /* 0x000ee20000300800 */
[----:B----4-:R-:W-:Y:S03]  /*25570*/  HMMA.16816.F32 R8, R4, R24, R8 ;  /* 0x000000180408723c */ /* 0x010fe60000001808 */
[----:B---3--:R-:W-:Y:S04]  /*25580*/  STL.64 [R1+0x1a00], R14 ;  /* 0x001a000e01007387 */ /* 0x008fe80000100a00 */
[----:B--2---:R1:W-:Y:S04]  /*25590*/  STL.64 [R1+0x19f8], R12 ;  /* 0x0019f80c01007387 */ /* 0x0043e80000100a00 */
[----:B-1----:R-:W2:Y:S04]  /*255a0*/  LDL.LU R12, [R1+0x280] ;  /* 0x00028000010c7983 */ /* 0x002ea80000300800 */
[----:B------:R-:W2:Y:S04]  /*255b0*/  LDL.LU R13, [R1+0x284] ;  /* 0x00028400010d7983 */ /* 0x000ea80000300800 */
[----:B------:R-:W2:Y:S04]  /*255c0*/  LDL.LU R14, [R1+0x288] ;  /* 0x00028800010e7983 */ /* 0x000ea80000300800 */
[----:B------:R-:W2:Y:S04]  /*255d0*/  LDL.LU R15, [R1+0x28c] ;  /* 0x00028c00010f7983 */ /* 0x000ea80000300800 */
[----:B0-----:R-:W-:Y:S04]  /*255e0*/  STL.64 [R1+0x1828], R22 ;  /* 0x0018281601007387 */ /* 0x001fe80000100a00 */
[----:B------:R0:W-:Y:S02]  /*255f0*/  STL.64 [R1+0x1820], R20 ;  /* 0x0018201401007387 */ /* 0x0001e40000100a00 */
[----:B0-----:R-:W-:Y:S01]  /*25600*/  IMAD.MOV.U32 R20, RZ, RZ, R0 ;  /* 0x000000ffff147224 */ /* 0x001fe200078e0000 */
[----:B------:R-:W-:Y:S01]  /*25610*/  MOV R21, R2 ;  /* 0x0000000200157202 */ /* 0x000fe20000000f00 */
[----:B------:R-:W3:Y:S04]  /*25620*/  LDL.LU R0, [R1+0x1a1c] ;  /* 0x001a1c0001007983 */ /* 0x000ee80000300800 */
[----:B------:R-:W4:Y:S04]  /*25630*/  LDL.LU R2, [R1+0x1a18] ;  /* 0x001a180001027983 */ /* 0x000f280000300800 */
[----:B------:R-:W3:Y:S04]  /*25640*/  LDL.LU R16, [R1+0x350] ;  /* 0x0003500001107983 */ /* 0x000ee80000300800 */
[----:B------:R-:W3:Y:S04]  /*25650*/  LDL.LU R17, [R1+0x354] ;  /* 0x0003540001117983 */ /* 0x000ee80000300800 */
[----:B------:R-:W3:Y:S04]  /*25660*/  LDL.LU R18, [R1+0x358] ;  /* 0x0003580001127983 */ /* 0x000ee80000300800 */
[----:B------:R-:W3:Y:S04]  /*25670*/  LDL.LU R19, [R1+0x35c] ;  /* 0x00035c0001137983 */ /* 0x000ee80000300800 */
[----:B------:R0:W-:Y:S04]  /*25680*/  STL.64 [R1+0x2a0], R8 ;  /* 0x0002a00801007387 */ /* 0x0001e80000100a00 */
[----:B------:R1:W-:Y:S04]  /*25690*/  STL.64 [R1+0x2a8], R10 ;  /* 0x0002a80a01007387 */ /* 0x0003e80000100a00 */
[----:B0-----:R-:W3:Y:S01]  /*256a0*/  LDL.LU.64 R8, [R1+0x1a10] ;  /* 0x001a100001087983 */ /* 0x001ee20000300a00 */
[----:B-1----:R-:W-:Y:S01]  /*256b0*/  IMAD.MOV.U32 R11, RZ, RZ, R24 ;  /* 0x000000ffff0b7224 */ /* 0x002fe200078e0018 */
[----:B------:R-:W-:-:S02]  /*256c0*/  MOV R10, R25 ;  /* 0x00000019000a7202 */ /* 0x000fc40000000f00 */
[----:B------:R-:W2:Y:S02]  /*256d0*/  LDL.LU.64 R24, [R1+0x1a08] ;  /* 0x001a080001187983 */ /* 0x000ea40000300a00 */
[----:B--2---:R-:W-:Y:S02]  /*256e0*/  HMMA.16816.F32 R24, R4, R24, R12 ;  /* 0x000000180418723c */ /* 0x004fe4000000180c */
[----:B------:R-:W2:Y:S04]  /*256f0*/  LDL.LU.64 R14, [R1+0x1a00] ;  /* 0x001a0000010e7983 */ /* 0x000ea80000300a00 */
[----:B------:R-:W2:-:S15]  /*25700*/  LDL.LU.64 R12, [R1+0x19f8] ;  /* 0x0019f800010c7983 */ /* 0x000e9e0000300a00 */
[----:B------:R-:W-:-:S02]  /*25710*/  NOP ;  /* 0x0000000000007918 */ /* 0x000fc40000000000 */
[----:B------:R0:W-:Y:S04]  /*25720*/  STL.64 [R1+0x290], R24 ;  /* 0x0002901801007387 */ /* 0x0001e80000100a00 */
[----:B------:R2:W-:Y:S04]  /*25730*/  STL.64 [R1+0x298], R26 ;  /* 0x0002981a01007387 */ /* 0x0005e80000100a00 */
[----:B0-----:R-:W2:Y:S02]  /*25740*/  LDL.LU.64 R24, [R1+0x19f0] ;  /* 0x0019f00001187983 */ /* 0x001ea40000300a00 */
        /* <DEDUP_REMOVED lines=50> */
[----:B------:R-:W2:-:S15]  /*25a70*/  LDL.LU.64 R12, [R1+0x1940] ;  /* 0x00194000010c7983 */ /* 0x000e9e0000300a00 */
[----:B------:R-:W-:-:S06]  /*25a80*/  NOP ;  /* 0x0000000000007918 */ /* 0x000fcc0000000000 */
[----:B------:R-:W-:Y:S04]  /*25a90*/  STL.64 [R1+0x210], R24 ;  /* 0x0002101801007387 */ /* 0x000fe80000100a00 */
[----:B------:R0:W-:Y:S04]  /*25aa0*/  STL.64 [R1+0x218], R26 ;  /* 0x0002181a01007387 */ /* 0x0001e80000100a00 */
[----:B0-----:R-:W4:Y:S04]  /*25ab0*/  LDL.LU.64 R26, [R1+0x1938] ;  /* 0x00193800011a7983 */ /* 0x001f280000300a00 */
[----:B------:R-:W4:Y:S04]  /*25ac0*/  LDL.LU.64 R24, [R1+0x1930] ;  /* 0x0019300001187983 */ /* 0x000f280000300a00 */
[----:B------:R0:W-:Y:S01]  /*25ad0*/  STL.64 [R1+0x1850], R20 ;  /* 0x0018501401007387 */ /* 0x0001e20000100a00 */
[----:B----4-:R-:W-:Y:S03]  /*25ae0*/  HMMA.16816.F32 R24, R4, R20, R24 ;  /* 0x000000140418723c */ /* 0x010fe60000001818 */
[----:B0-----:R-:W2:-:S15]  /*25af0*/  LDL.LU R20, [R1+0x360] ;  /* 0x0003600001147983 */ /* 0x001e9e0000300800 */
[----:B------:R-:W-:-:S05]  /*25b00*/  NOP ;  /* 0x0000000000007918 */ /* 0x000fca0000000000 */
[----:B------:R-:W-:Y:S04]  /*25b10*/  STL.64 [R1+0x200], R24 ;  /* 0x0002001801007387 */ /* 0x000fe80000100a00 */
[----:B------:R-:W-:Y:S04]  /*25b20*/  STL.64 [R1+0x208], R26 ;  /* 0x0002081a01007387 */ /* 0x000fe80000100a00 */
[----:B------:R-:W2:Y:S04]  /*25b30*/  LDL.LU R21, [R1+0x364] ;  /* 0x0003640001157983 */ /* 0x000ea80000300800 */
[----:B------:R-:W2:Y:S04]  /*25b40*/  LDL.LU R22, [R1+0x368] ;  /* 0x0003680001167983 */ /* 0x000ea80000300800 */
[----:B------:R-:W2:Y:S04]  /*25b50*/  LDL.LU R23, [R1+0x36c] ;  /* 0x00036c0001177983 */ /* 0x000ea80000300800 */
[----:B------:R-:W0:Y:S04]  /*25b60*/  LDSM.16.M88.4 R24, [R28+UR6+0x18800] ;  /* 0x018800061c18783b */ /* 0x000e280008000200 */
[----:B0-----:R-:W-:Y:S04]  /*25b70*/  STL.64 [R1+0x1690], R26 ;  /* 0x0016901a01007387 */ /* 0x001fe80000100a00 */
[----:B------:R0:W-:Y:S04]  /*25b80*/  STL.64 [R1+0x1688], R24 ;  /* 0x0016881801007387 */ /* 0x0001e80000100a00 */
[----:B0-----:R-:W4:Y:S04]  /*25b90*/  LDL.LU R24, [R1+0x320] ;  /* 0x0003200001187983 */ /* 0x001f280000300800 */
[----:B------:R-:W4:Y:S04]  /*25ba0*/  LDL.LU R25, [R1+0x324] ;  /* 0x0003240001197983 */ /* 0x000f280000300800 */
[----:B------:R-:W4:Y:S04]  /*25bb0*/  LDL.LU R26, [R1+0x328] ;  /* 0x00032800011a7983 */ /* 0x000f280000300800 */
[----:B------:R-:W4:Y:S01]  /*25bc0*/  LDL.LU R27, [R1+0x32c] ;  /* 0x00032c00011b7983 */ /* 0x000f220000300800 */
[----:B--2---:R-:W-:-:S15]  /*25bd0*/  HMMA.16816.F32 R20, R4, R12, R20 ;  /* 0x0000000c0414723c */ /* 0x004fde0000001814 */
[----:B------:R-:W-:-:S08]  /*25be0*/  NOP ;  /* 0x0000000000007918 */ /* 0x000fd00000000000 */
[----:B------:R-:W-:Y:S04]  /*25bf0*/  STL.64 [R1+0x1f0], R20 ;  /* 0x0001f01401007387 */ /* 0x000fe80000100a00 */
[----:B------:R0:W-:Y:S04]  /*25c00*/  STL.64 [R1+0x1f8], R22 ;  /* 0x0001f81601007387 */ /* 0x0001e80000100a00 */
[----:B------:R-:W2:Y:S01]  /*25c10*/  LDL.LU.64 R14, [R1+0x1928] ;  /* 0x00192800010e7983 */ /* 0x000ea20000300a00 */
[----:B---3--:R-:W-:Y:S01]  /*25c20*/  HMMA.16816.F32 R16, R4, R8, R16 ;  /* 0x000000080410723c */ /* 0x008fe20000001810 */
[----:B0-----:R-:W-:Y:S01]  /*25c30*/  IMAD.MOV.U32 R23, RZ, RZ, R12 ;  /* 0x000000ffff177224 */ /* 0x001fe200078e000c */
[----:B------:R-:W-:-:S02]  /*25c40*/  MOV R22, R13 ;  /* 0x0000000d00167202 */ /* 0x000fc40000000f00 */
[----:B------:R-:W4:Y:S01]  /*25c50*/  LDL.LU.64 R12, [R1+0x1920] ;  /* 0x00192000010c7983 */ /* 0x000f220000300a00 */
[----:B------:R-:W-:-:S03]  /*25c60*/  IMAD.MOV.U32 R20, RZ, RZ, R29 ;  /* 0x000000ffff147224 */ /* 0x000fc600078e001d */
[----:B------:R-:W-:Y:S04]  /*25c70*/  STL.64 [R1+0x18c0], R22 ;  /* 0x0018c01601007387 */ /* 0x000fe80000100a00 */
[----:B------:R-:W3:Y:S01]  /*25c80*/  LDL.LU R29, [R1+0x1918] ;  /* 0x00191800011d7983 */ /* 0x000ee20000300800 */
[----:B--2---:R-:W-:-:S05]  /*25c90*/  MOV R21, R15 ;  /* 0x0000000f00157202 */ /* 0x004fca0000000f00 */
[----:B------:R0:W-:Y:S04]  /*25ca0*/  STL.64 [R1+0x1900], R20 ;  /* 0x0019001401007387 */ /* 0x0001e80000100a00 */
[----:B0-----:R-:W2:Y:S04]  /*25cb0*/  LDL.LU R20, [R1+0x310] ;  /* 0x0003100001147983 */ /* 0x001ea80000300800 */
[----:B------:R-:W2:Y:S04]  /*25cc0*/  LDL.LU R21, [R1+0x314] ;  /* 0x0003140001157983 */ /* 0x000ea80000300800 */
[----:B------:R-:W2:Y:S04]  /*25cd0*/  LDL.LU R22, [R1+0x318] ;  /* 0x0003180001167983 */ /* 0x000ea80000300800 */
[----:B------:R-:W2:Y:S04]  /*25ce0*/  LDL.LU R23, [R1+0x31c] ;  /* 0x00031c0001177983 */ /* 0x000ea80000300800 */
[----:B------:R-:W-:Y:S04]  /*25cf0*/  STL.64 [R1+0x1e0], R16 ;  /* 0x0001e01001007387 */ /* 0x000fe80000100a00 */
[----:B------:R0:W-:Y:S04]  /*25d00*/  STL.64 [R1+0x1e8], R18 ;  /* 0x0001e81201007387 */ /* 0x0001e80000100a00 */
[----:B0-----:R-:W2:Y:S04]  /*25d10*/  LDL.LU.64 R18, [R1+0x1910] ;  /* 0x0019100001127983 */ /* 0x001ea80000300a00 */
[----:B------:R-:W2:Y:S01]  /*25d20*/  LDL.LU.64 R16, [R1+0x1908] ;  /* 0x0019080001107983 */ /* 0x000ea20000300a00 */
[----:B----4-:R-:W-:Y:S07]  /*25d30*/  HMMA.16816.F32 R24, R4, R12, R24 ;  /* 0x0000000c0418723c */ /* 0x010fee0000001818 */
[----:B------:R-:W-:Y:S01]  /*25d40*/  IMAD.MOV.U32 R4, RZ, RZ, R14 ;  /* 0x000000ffff047224 */ /* 0x000fe200078e000e */
[----:B------:R-:W-:-:S15]  /*25d50*/  MOV R5, R3 ;  /* 0x0000000300057202 */ /* 0x000fde0000000f00 */
[----:B------:R-:W-:Y:S04]  /*25d60*/  STL.64 [R1+0x16a0], R26 ;  /* 0x0016a01a01007387 */ /* 0x000fe80000100a00 */
[----:B------:R0:W-:Y:S04]  /*25d70*/  STL.64 [R1+0x1698], R24 ;  /* 0x0016981801007387 */ /* 0x0001e80000100a00 */
[----:B0-----:R-:W4:Y:S01]  /*25d80*/  LDL.LU R24, [R1+0x300] ;  /* 0x0003000001187983 */ /* 0x001f220000300800 */
[----:B--2---:R-:W-:Y:S03]  /*25d90*/  HMMA.16816.F32 R4, R16, R4, R20 ;  /* 0x000000041004723c */ /* 0x004fe60000001814 */
[----:B------:R-:W4:Y:S01]  /*25da0*/  LDL.LU.64 R20, [R1+0x1900] ;  /* 0x0019000001147983 */ /* 0x000f220000300a00 */
[----:B---3--:R-:W-:Y:S01]  /*25db0*/  IMAD.MOV.U32 R25, RZ, RZ, R29 ;  /* 0x000000ffff197224 */ /* 0x008fe200078e001d */
[----:B------:R-:W-:Y:S01]  /*25dc0*/  MOV R26, R2 ;  /* 0x00000002001a7202 */ /* 0x000fe20000000f00 */
[----:B------:R-:W-:-:S15]  /*25dd0*/  IMAD.MOV.U32 R27, RZ, RZ, R0 ;  /* 0x000000ffff1b7224 */ /* 0x000fde00078e0000 */
[----:B------:R-:W-:-:S03]  /*25de0*/  NOP ;  /* 0x0000000000007918 */ /* 0x000fc60000000000 */
[----:B------:R-:W-:Y:S01]  /*25df0*/  IMAD.MOV.U32 R3, RZ, RZ, R7 ;  /* 0x000000ffff037224 */ /* 0x000fe200078e0007 */
[----:B------:R-:W-:Y:S01]  /*25e00*/  MOV R2, R6 ;  /* 0x0000000600027202 */ /* 0x000fe20000000f00 */
[----:B------:R-:W-:Y:S01]  /*25e10*/  IMAD.MOV.U32 R0, RZ, RZ, R5 ;  /* 0x000000ffff007224 */ /* 0x000fe200078e0005 */
[----:B------:R-:W-:Y:S02]  /*25e20*/  MOV R29, R4 ;  /* 0x00000004001d7202 */ /* 0x000fe40000000f00 */
[----:B------:R-:W-:Y:S04]  /*25e30*/  STL [R1+0x16d0], R3 ;  /* 0x0016d00301007387 */ /* 0x000fe80000100800 */
[----:B------:R-:W-:Y:S04]  /*25e40*/  STL [R1+0x16cc], R2 ;  /* 0x0016cc0201007387 */ /* 0x000fe80000100800 */
[----:B------:R-:W-:Y:S01]  /*25e50*/  STL [R1+0x16c8], R0 ;  /* 0x0016c80001007387 */ /* 0x000fe20000100800 */
[----:B------:R-:W-:-:S03]  /*25e60*/  IMAD.MOV.U32 R5, RZ, RZ, R10 ;  /* 0x000000ffff057224 */ /* 0x000fc600078e000a */
[----:B------:R-:W-:Y:S01]  /*25e70*/  STL [R1+0x16c4], R29 ;  /* 0x0016c41d01007387 */ /* 0x000fe20000100800 */
[----:B----4-:R-:W-:-:S15]  /*25e80*/  HMMA.16816.F32 R20, R16, R20, R24 ;  /* 0x000000141014723c */ /* 0x010fde0000001818 */
[----:B------:R-:W-:-:S09]  /*25e90*/  NOP ;  /* 0x0000000000007918 */ /* 0x000fd20000000000 */
[----:B------:R-:W-:Y:S01]  /*25ea0*/  MOV R14, R20 ;  /* 0x00000014000e7202 */ /* 0x000fe20000000f00 */
[----:B------:R-:W-:Y:S01]  /*25eb0*/  IMAD.MOV.U32 R10, RZ, RZ, R21 ;  /* 0x000000ffff0a7224 */ /* 0x000fe200078e0015 */
[----:B------:R-:W2:Y:S04]  /*25ec0*/  LDL.LU R20, [R1+0x80] ;  /* 0x0000800001147983 */ /* 0x000ea80000300800 */
[----:B------:R-:W2:Y:S04]  /*25ed0*/  LDL.LU R21, [R1+0x84] ;  /* 0x0000840001157983 */ /* 0x000ea80000300800 */
[----:B--2---:R0:W-:Y:S04]  /*25ee0*/  STL.64 [R1+0x18c8], R20 ;  /* 0x0018c81401007387 */ /* 0x0041e80000100a00 */
[----:B0-----:R-:W2:Y:S04]  /*25ef0*/  LDL.LU R20, [R1+0x90] ;  /* 0x0000900001147983 */ /* 0x001ea80000300800 */
[----:B------:R-:W2:Y:S04]  /*25f00*/  LDL.LU R21, [R1+0x94] ;  /* 0x0000940001157983 */ /* 0x000ea80000300800 */
[----:B--2---:R0:W-:Y:S04]  /*25f10*/  STL.64 [R1+0x18e0], R20 ;  /* 0x0018e01401007387 */ /* 0x0041e80000100a00 */
[----:B0-----:R-:W2:Y:S04]  /*25f20*/  LDL.LU R20, [R1+0xa0] ;  /* 0x0000a00001147983 */ /* 0x001ea80000300800 */
[----:B------:R-:W2:Y:S01]  /*25f30*/  LDL.LU R21, [R1+0xa4] ;  /* 0x0000a40001157983 */ /* 0x000ea20000300800 */
[----:B------:R-:W-:-:S02]  /*25f40*/  MOV R4, R11 ;  /* 0x0000000b00047202 */ /* 0x000fc40000000f00 */
[----:B------:R-:W-:Y:S01]  /*25f50*/  MOV R11, R22 ;  /* 0x00000016000b7202 */ /* 0x000fe20000000f00 */
[----:B------:R-:W-:Y:S01]  /*25f60*/  IMAD.MOV.U32 R15, RZ, RZ, R23 ;  /* 0x000000ffff0f7224 */ /* 0x000fe200078e0017 */
[----:B--2---:R0:W-:Y:S04]  /*25f70*/  STL.64 [R1+0x18f8], R20 ;  /* 0x0018f81401007387 */ /* 0x0041e80000100a00 */
[----:B0-----:R-:W2:Y:S04]  /*25f80*/  LDL.LU R20, [R1+0x2f0] ;  /* 0x0002f00001147983 */ /* 0x001ea80000300800 */
[----:B------:R-:W2:Y:S04]  /*25f90*/  LDL.LU R21, [R1+0x2f4] ;  /* 0x0002f40001157983 */ /* 0x000ea80000300800 */
[----:B------:R-:W2:Y:S04]  /*25fa0*/  LDL.LU R22, [R1+0x2f8] ;  /* 0x0002f80001167983 */ /* 0x000ea80000300800 */
[----:B------:R-:W2:Y:S04]  /*25fb0*/  LDL.LU R23, [R1+0x2fc] ;  /* 0x0002fc0001177983 */ /* 0x000ea80000300800 */
[----:B------:R-:W3:Y:S04]  /*25fc0*/  LDL.LU R24, [R1+0x160] ;  /* 0x0001600001187983 */ /* 0x000ee80000300800 */
[----:B------:R-:W3:Y:S04]  /*25fd0*/  LDL.LU R25, [R1+0x164] ;  /* 0x0001640001197983 */ /* 0x000ee80000300800 */
[----:B------:R-:W4:Y:S04]  /*25fe0*/  LDL.LU R26, [R1+0x168] ;  /* 0x00016800011a7983 */ /* 0x000f280000300800 */
[----:B------:R-:W4:Y:S04]  /*25ff0*/  LDL.LU R27, [R1+0x16c] ;  /* 0x00016c00011b7983 */ /* 0x000f280000300800 */
[----:B----4-:R-:W-:Y:S04]  /*26000*/  STL.64 [R1+0x18d8], R26 ;  /* 0x0018d81a01007387 */ /* 0x010fe80000100a00 */
[----:B---3--:R0:W-:Y:S04]  /*26010*/  STL.64 [R1+0x18d0], R24 ;  /* 0x0018d01801007387 */ /* 0x0081e80000100a00 */
[----:B0-----:R-:W3:Y:S04]  /*26020*/  LDL.LU R24, [R1+0x170] ;  /* 0x0001700001187983 */ /* 0x001ee80000300800 */
[----:B------:R-:W3:Y:S04]  /*26030*/  LDL.LU R25, [R1+0x174] ;  /* 0x0001740001197983 */ /* 0x000ee80000300800 */
[----:B------:R-:W4:Y:S04]  /*26040*/  LDL.LU R26, [R1+0x178] ;  /* 0x00017800011a7983 */ /* 0x000f280000300800 */
[----:B------:R-:W4:Y:S01]  /*26050*/  LDL.LU R27, [R1+0x17c] ;  /* 0x00017c00011b7983 */ /* 0x000f220000300800 */
[----:B--2---:R-:W-:Y:S03]  /*26060*/  HMMA.16816.F32 R4, R16, R4, R20 ;  /* 0x000000041004723c */ /* 0x004fe60000001814 */
[----:B----4-:R-:W-:Y:S04]  /*26070*/  STL.64 [R1+0x18f0], R26 ;  /* 0x0018f01a01007387 */ /* 0x010fe80000100a00 */
[----:B---3--:R0:W-:Y:S04]  /*26080*/  STL.64 [R1+0x18e8], R24 ;  /* 0x0018e81801007387 */ /* 0x0081e80000100a00 */
[----:B0-----:R-:W2:Y:S04]  /*26090*/  LDL.LU R24, [R1+0x2e0] ;  /* 0x0002e00001187983 */ /* 0x001ea80000300800 */
[----:B------:R-:W2:Y:S04]  /*260a0*/  LDL.LU R25, [R1+0x2e4] ;  /* 0x0002e40001197983 */ /* 0x000ea80000300800 */
[----:B------:R-:W2:Y:S04]  /*260b0*/  LDL.LU R26, [R1+0x2e8] ;  /* 0x0002e800011a7983 */ /* 0x000ea80000300800 */
[----:B------:R-:W2:Y:S04]  /*260c0*/  LDL.LU R27, [R1+0x2ec] ;  /* 0x0002ec00011b7983 */ /* 0x000ea80000300800 */
[----:B------:R0:W-:Y:S04]  /*260d0*/  STL [R1+0x16e0], R15 ;  /* 0x0016e00f01007387 */ /* 0x0001e80000100800 */
[----:B------:R1:W-:Y:S04]  /*260e0*/  STL [R1+0x16dc], R11 ;  /* 0x0016dc0b01007387 */ /* 0x0003e80000100800 */
[----:B------:R3:W-:Y:S04]  /*260f0*/  STL [R1+0x16d8], R10 ;  /* 0x0016d80a01007387 */ /* 0x0007e80000100800 */
[----:B------:R4:W-:Y:S04]  /*26100*/  STL [R1+0x16d4], R14 ;  /* 0x0016d40e01007387 */ /* 0x0009e80000100800 */
[----:B------:R-:W2:Y:S01]  /*26110*/  LDL.LU.64 R20, [R1+0x18f8] ;  /* 0x0018f80001147983 */ /* 0x000ea20000300a00 */
[----:B------:R-:W-:Y:S01]  /*26120*/  IMAD.MOV.U32 R29, RZ, RZ, R7 ;  /* 0x000000ffff1d7224 */ /* 0x000fe200078e0007 */
[----:B------:R-:W-:-:S02]  /*26130*/  MOV R0, R6 ;  /* 0x0000000600007202 */ /* 0x000fc40000000f00 */
[----:B------:R-:W-:Y:S01]  /*26140*/  MOV R3, R4 ;  /* 0x0000000400037202 */ /* 0x000fe20000000f00 */
[----:B------:R-:W-:Y:S01]  /*26150*/  IMAD.MOV.U32 R2, RZ, RZ, R5 ;  /* 0x000000ffff027224 */ /* 0x000fe200078e0005 */
[----:B------:R-:W4:Y:S04]  /*26160*/  LDL.LU R4, [R1+0x70] ;  /* 0x0000700001047983 */ /* 0x000f280000300800 */
[----:B------:R-:W4:Y:S04]  /*26170*/  LDL.LU R5, [R1+0x74] ;  /* 0x0000740001057983 */ /* 0x000f280000300800 */
[----:B------:R4:W-:Y:S04]  /*26180*/  STL [R1+0x16f0], R29 ;  /* 0x0016f01d01007387 */ /* 0x0009e80000100800 */
[----:B------:R4:W-:Y:S04]  /*26190*/  STL [R1+0x16ec], R0 ;  /* 0x0016ec0001007387 */ /* 0x0009e80000100800 */
[----:B------:R4:W-:Y:S04]  /*261a0*/  STL [R1+0x16e8], R2 ;  /* 0x0016e80201007387 */ /* 0x0009e80000100800 */
[----:B------:R4:W-:Y:S01]  /*261b0*/  STL [R1+0x16e4], R3 ;  /* 0x0016e40301007387 */ /* 0x0009e20000100800 */
[----:B--2---:R-:W-:Y:S03]  /*261c0*/  HMMA.16816.F32 R20, R16, R20, R24 ;  /* 0x000000141014723c */ /* 0x004fe60000001818 */
[----:B------:R-:W2:Y:S04]  /*261d0*/  LDL.LU.64 R26, [R1+0x18f0] ;  /* 0x0018f000011a7983 */ /* 0x000ea80000300a00 */
[----:B------:R-:W2:-:S15]  /*261e0*/  LDL.LU.64 R24, [R1+0x18e8] ;  /* 0x0018e80001187983 */ /* 0x000e9e0000300a00 */
[----:B------:R-:W-:-:S02]  /*261f0*/  NOP ;  /* 0x0000000000007918 */ /* 0x000fc40000000000 */
[----:B0-----:R-:W-:Y:S01]  /*26200*/  MOV R15, R20 ;  /* 0x00000014000f7202 */ /* 0x001fe20000000f00 */
[----:B-1----:R-:W-:Y:S02]  /*26210*/  IMAD.MOV.U32 R11, RZ, RZ, R21 ;  /* 0x000000ffff0b7224 */ /* 0x002fe400078e0015 */
[----:B------:R-:W2:Y:S01]  /*26220*/  LDL.LU.64 R20, [R1+0x18e0] ;  /* 0x0018e00001147983 */ /* 0x000ea20000300a00 */
[----:B---3--:R-:W-:Y:S01]  /*26230*/  MOV R10, R22 ;  /* 0x00000016000a7202 */ /* 0x008fe20000000f00 */
[----:B----4-:R-:W-:-:S05]  /*26240*/  IMAD.MOV.U32 R14, RZ, RZ, R23 ;  /* 0x000000ffff0e7224 */ /* 0x010fca00078e0017 */
[----:B------:R-:W-:Y:S04]  /*26250*/  STL [R1+0x1700], R14 ;  /* 0x0017000e01007387 */ /* 0x000fe80000100800 */
[----:B------:R-:W-:Y:S04]  /*26260*/  STL [R1+0x16fc], R10 ;  /* 0x0016fc0a01007387 */ /* 0x000fe80000100800 */
[----:B------:R-:W-:Y:S04]  /*26270*/  STL [R1+0x16f8], R11 ;  /* 0x0016f80b01007387 */ /* 0x000fe80000100800 */
[----:B------:R-:W-:Y:S01]  /*26280*/  STL [R1+0x16f4], R15 ;  /* 0x0016f40f01007387 */ /* 0x000fe20000100800 */
[----:B--2---:R-:W-:Y:S03]  /*26290*/  HMMA.16816.F32 R20, R16, R20, R24 ;  /* 0x000000141014723c */ /* 0x004fe60000001818 */
[----:B------:R-:W2:Y:S04]  /*262a0*/  LDL.LU.64 R26, [R1+0x18d8] ;  /* 0x0018d800011a7983 */ /* 0x000ea80000300a00 */
[----:B------:R-:W2:-:S15]  /*262b0*/  LDL.LU.64 R24, [R1+0x18d0] ;  /* 0x0018d00001187983 */ /* 0x000e9e0000300a00 */
[----:B------:R-:W-:-:S02]  /*262c0*/  NOP ;  /* 0x0000000000007918 */ /* 0x000fc40000000000 */
[----:B------:R-:W-:Y:S01]  /*262d0*/  MOV R29, R20 ;  /* 0x00000014001d7202 */ /* 0x000fe20000000f00 */
[----:B------:R-:W-:Y:S02]  /*262e0*/  IMAD.MOV.U32 R0, RZ, RZ, R21 ;  /* 0x000000ffff007224 */ /* 0x000fe400078e0015 */
[----:B------:R-:W2:Y:S01]  /*262f0*/  LDL.LU.64 R20, [R1+0x18c8] ;  /* 0x0018c80001147983 */ /* 0x000ea20000300a00 */
[----:B------:R-:W-:Y:S01]  /*26300*/  MOV R2, R22 ;  /* 0x0000001600027202 */ /* 0x000fe20000000f00 */
[----:B------:R-:W-:-:S05]  /*26310*/  IMAD.MOV.U32 R3, RZ, RZ, R23 ;  /* 0x000000ffff037224 */ /* 0x000fca00078e0017 */
[----:B------:R-:W-:Y:S04]  /*26320*/  STL [R1+0x1710], R3 ;  /* 0x0017100301007387 */ /* 0x000fe80000100800 */
[----:B------:R-:W-:Y:S04]  /*26330*/  STL [R1+0x170c], R2 ;  /* 0x00170c0201007387 */ /* 0x000fe80000100800 */
[----:B------:R-:W-:Y:S04]  /*26340*/  STL [R1+0x1708], R0 ;  /* 0x0017080001007387 */ /* 0x000fe80000100800 */
[----:B------:R-:W-:Y:S01]  /*26350*/  STL [R1+0x1704], R29 ;  /* 0x0017041d01007387 */ /* 0x000fe20000100800 */
[----:B--2---:R-:W-:-:S15]  /*26360*/  HMMA.16816.F32 R20, R16, R20, R24 ;  /* 0x000000141014723c */ /* 0x004fde0000001818 */
[----:B------:R-:W-:-:S09]  /*26370*/  NOP ;  /* 0x0000000000007918 */ /* 0x000fd20000000000 */
[----:B------:R-:W-:Y:S01]  /*26380*/  IMAD.MOV.U32 R24, RZ, RZ, R23 ;  /* 0x000000ffff187224 */ /* 0x000fe200078e0017 */
[----:B------:R-:W-:Y:S01]  /*26390*/  MOV R25, R22 ;  /* 0x0000001600197202 */ /* 0x000fe20000000f00 */
[----:B------:R-:W-:Y:S01]  /*263a0*/  IMAD.MOV.U32 R26, RZ, RZ, R21 ;  /* 0x000000ffff1a7224 */ /* 0x000fe200078e0015 */
[----:B------:R-:W-:Y:S01]  /*263b0*/  MOV R27, R20 ;  /* 0x00000014001b7202 */ /* 0x000fe20000000f00 */
[----:B------:R-:W2:Y:S04]  /*263c0*/  LDL.LU.64 R22, [R1+0x18c0] ;  /* 0x0018c00001167983 */ /* 0x000ea80000300a00 */
[----:B------:R0:W-:Y:S04]  /*263d0*/  STL [R1+0x1720], R24 ;  /* 0x0017201801007387 */ /* 0x0001e80000100800 */
[----:B------:R1:W-:Y:S04]  /*263e0*/  STL [R1+0x171c], R25 ;  /* 0x00171c1901007387 */ /* 0x0003e80000100800 */
[----:B------:R3:W-:Y:S04]  /*263f0*/  STL [R1+0x1718], R26 ;  /* 0x0017181a01007387 */ /* 0x0007e80000100800 */
[----:B------:R4:W-:Y:S04]  /*26400*/  STL [R1+0x1714], R27 ;  /* 0x0017141b01007387 */ /* 0x0009e80000100800 */
[----:B0-----:R-:W2:Y:S04]  /*26410*/  LDL.LU R24, [R1+0x150] ;  /* 0x0001500001187983 */ /* 0x001ea80000300800 */
[----:B-1----:R-:W2:Y:S04]  /*26420*/  LDL.LU R25, [R1+0x154] ;  /* 0x0001540001197983 */ /* 0x002ea80000300800 */
[----:B---3--:R-:W2:Y:S04]  /*26430*/  LDL.LU R26, [R1+0x158] ;  /* 0x00015800011a7983 */ /* 0x008ea80000300800 */
[----:B----4-:R-:W2:Y:S02]  /*26440*/  LDL.LU R27, [R1+0x15c] ;  /* 0x00015c00011b7983 */ /* 0x010ea40000300800 */
[----:B--2---:R-:W-:-:S15]  /*26450*/  HMMA.16816.F32 R4, R16, R4, R24 ;  /* 0x000000041004723c */ /* 0x004fde0000001818 */
[----:B------:R-:W-:-:S09]  /*26460*/  NOP ;  /* 0x0000000000007918 */ /* 0x000fd20000000000 */
[----:B------:R-:W-:Y:S01]  /*26470*/  MOV R14, R4 ;  /* 0x00000004000e7202 */ /* 0x000fe20000000f00 */
[----:B------:R-:W-:Y:S01]  /*26480*/  IMAD.MOV.U32 R10, RZ, RZ, R5 ;  /* 0x000000ffff0a7224 */ /* 0x000fe200078e0005 */
[----:B------:R-:W2:Y:S01]  /*26490*/  LDL.LU R4, [R1+0x2d0] ;  /* 0x0002d00001047983 */ /* 0x000ea20000300800 */
[----:B------:R-:W-:-:S03]  /*264a0*/  MOV R11, R6 ;  /* 0x00000006000b7202 */ /* 0x000fc60000000f00 */
[----:B------:R-:W2:Y:S01]  /*264b0*/  LDL.LU R5, [R1+0x2d4] ;  /* 0x0002d40001057983 */ /* 0x000ea20000300800 */
[----:B------:R-:W-:-:S03]  /*264c0*/  IMAD.MOV.U32 R15, RZ, RZ, R7 ;  /* 0x000000ffff0f7224 */ /* 0x000fc600078e0007 */
[----:B------:R-:W3:Y:S04]  /*264d0*/  LDL.LU R6, [R1+0x2d8] ;  /* 0x0002d80001067983 */ /* 0x000ee80000300800 */
[----:B------:R-:W3:Y:S04]  /*264e0*/  LDL.LU R7, [R1+0x2dc] ;  /* 0x0002dc0001077983 */ /* 0x000ee80000300800 */
        /* <DEDUP_REMOVED lines=13> */
[----:B--2---:R-:W-:Y:S04]  /*265c0*/  STL.64 [R1+0x1858], R4 ;  /* 0x0018580401007387 */ /* 0x004fe80000100a00 */
[----:B------:R-:W2:Y:S04]  /*265d0*/  LDL.LU R20, [R1+0x20] ;  /* 0x0000200001147983 */ /* 0x000ea80000300800 */
[----:B------:R-:W2:Y:S04]  /*265e0*/  LDL.LU R21, [R1+0x24] ;  /* 0x0000240001157983 */ /* 0x000ea80000300800 */
[----:B--2---:R0:W-:Y:S04]  /*265f0*/  STL.64 [R1+0x1868], R20 ;  /* 0x0018681401007387 */ /* 0x0041e80000100a00 */
[----:B0-----:R-:W2:Y:S04]  /*26600*/  LDL.LU R20, [R1+0x30] ;  /* 0x0000300001147983 */ /* 0x001ea80000300800 */
[----:B------:R-:W2:Y:S04]  /*26610*/  LDL.LU R21, [R1+0x34] ;  /* 0x0000340001157983 */ /* 0x000ea80000300800 */
[----:B------:R-:W3:Y:S04]  /*26620*/  LDL.LU R24, [R1+0x60] ;  /* 0x0000600001187983 */ /* 0x000ee80000300800 */
[----:B------:R-:W3:Y:S04]  /*26630*/  LDL.LU R25, [R1+0x64] ;  /* 0x0000640001197983 */ /* 0x000ee80000300800 */
[----:B--2---:R0:W-:Y:S04]  /*26640*/  STL.64 [R1+0x1880], R20 ;  /* 0x0018801401007387 */ /* 0x0041e80000100a00 */
[----:B------:R-:W2:Y:S04]  /*26650*/  LDL.LU R4, [R1+0x100] ;  /* 0x0001000001047983 */ /* 0x000ea80000300800 */
[----:B------:R-:W2:Y:S04]  /*26660*/  LDL.LU R5, [R1+0x104] ;  /* 0x0001040001057983 */ /* 0x000ea80000300800 */
[----:B------:R-:W4:Y:S04]  /*26670*/  LDL.LU R6, [R1+0x108] ;  /* 0x0001080001067983 */ /* 0x000f280000300800 */
[----:B------:R-:W4:Y:S04]  /*26680*/  LDL.LU R7, [R1+0x10c] ;  /* 0x00010c0001077983 */ /* 0x000f280000300800 */
[----:B0-----:R-:W3:Y:S04]  /*26690*/  LDL.LU R20, [R1+0x40] ;  /* 0x0000400001147983 */ /* 0x001ee80000300800 */
[----:B------:R-:W3:Y:S04]  /*266a0*/  LDL.LU R21, [R1+0x44] ;  /* 0x0000440001157983 */ /* 0x000ee80000300800 */
[----:B---3--:R0:W-:Y:S04]  /*266b0*/  STL.64 [R1+0x1898], R20 ;  /* 0x0018981401007387 */ /* 0x0081e80000100a00 */
[----:B0-----:R-:W3:Y:S04]  /*266c0*/  LDL.LU R20, [R1+0x50] ;  /* 0x0000500001147983 */ /* 0x001ee80000300800 */
[----:B------:R-:W3:Y:S04]  /*266d0*/  LDL.LU R21, [R1+0x54] ;  /* 0x0000540001157983 */ /* 0x000ee80000300800 */
[----:B------:R-:W-:Y:S04]  /*266e0*/  STL.64 [R1+0x18b8], R22 ;  /* 0x0018b81601007387 */ /* 0x000fe80000100a00 */
[----:B---3--:R0:W-:Y:S04]  /*266f0*/  STL.64 [R1+0x18b0], R20 ;  /* 0x0018b01401007387 */ /* 0x0081e80000100a00 */
[----:B0-----:R-:W3:Y:S04]  /*26700*/  LDL.LU R20, [R1+0x140] ;  /* 0x0001400001147983 */ /* 0x001ee80000300800 */
[----:B------:R-:W3:Y:S04]  /*26710*/  LDL.LU R21, [R1+0x144] ;  /* 0x0001440001157983 */ /* 0x000ee80000300800 */
[----:B------:R-:W3:Y:S04]  /*26720*/  LDL.LU R22, [R1+0x148] ;  /* 0x0001480001167983 */ /* 0x000ee80000300800 */
[----:B------:R-:W3:Y:S04]  /*26730*/  LDL.LU R23, [R1+0x14c] ;  /* 0x00014c0001177983 */ /* 0x000ee80000300800 */
[----:B----4-:R-:W-:Y:S04]  /*26740*/  STL.64 [R1+0x1878], R6 ;  /* 0x0018780601007387 */ /* 0x010fe80000100a00 */
[----:B--2---:R0:W-:Y:S04]  /*26750*/  STL.64 [R1+0x1870], R4 ;  /* 0x0018700401007387 */ /* 0x0041e80000100a00 */
[----:B0-----:R-:W2:Y:S04]  /*26760*/  LDL.LU R4, [R1+0x110] ;  /* 0x0001100001047983 */ /* 0x001ea80000300800 */
[----:B------:R-:W2:Y:S04]  /*26770*/  LDL.LU R5, [R1+0x114] ;  /* 0x0001140001057983 */ /* 0x000ea80000300800 */
[----:B------:R-:W4:Y:S04]  /*26780*/  LDL.LU R6, [R1+0x118] ;  /* 0x0001180001067983 */ /* 0x000f280000300800 */
[----:B------:R-:W4:Y:S04]  /*26790*/  LDL.LU R7, [R1+0x11c] ;  /* 0x00011c0001077983 */ /* 0x000f280000300800 */
[----:B----4-:R-:W-:Y:S04]  /*267a0*/  STL.64 [R1+0x1890], R6 ;  /* 0x0018900601007387 */ /* 0x010fe80000100a00 */
[----:B--2---:R0:W-:Y:S04]  /*267b0*/  STL.64 [R1+0x1888], R4 ;  /* 0x0018880401007387 */ /* 0x0041e80000100a00 */
[----:B0-----:R-:W2:Y:S04]  /*267c0*/  LDL.LU R4, [R1+0x120] ;  /* 0x0001200001047983 */ /* 0x001ea80000300800 */
[----:B------:R-:W2:Y:S04]  /*267d0*/  LDL.LU R5, [R1+0x124] ;  /* 0x0001240001057983 */ /* 0x000ea80000300800 */
[----:B------:R-:W4:Y:S04]  /*267e0*/  LDL.LU R6, [R1+0x128] ;  /* 0x0001280001067983 */ /* 0x000f280000300800 */
[----:B------:R-:W4:Y:S01]  /*267f0*/  LDL.LU R7, [R1+0x12c] ;  /* 0x00012c0001077983 */ /* 0x000f220000300800 */
[----:B---3--:R-:W-:-:S15]  /*26800*/  HMMA.16816.F32 R20, R16, R24, R20 ;  /* 0x000000181014723c */ /* 0x008fde0000001814 */
[----:B------:R-:W-:-:S09]  /*26810*/  NOP ;  /* 0x0000000000007918 */ /* 0x000fd20000000000 */
[----:B------:R-:W-:Y:S01]  /*26820*/  MOV R3, R22 ;  /* 0x0000001600037202 */ /* 0x000fe20000000f00 */
[----:B------:R-:W-:Y:S01]  /*26830*/  IMAD.MOV.U32 R2, RZ, RZ, R23 ;  /* 0x000000ffff027224 */ /* 0x000fe200078e0017 */
[----:B------:R-:W-:Y:S01]  /*26840*/  MOV R26, R20 ;  /* 0x00000014001a7202 */ /* 0x000fe20000000f00 */
[----:B------:R-:W-:Y:S01]  /*26850*/  IMAD.MOV.U32 R27, RZ, RZ, R21 ;  /* 0x000000ffff1b7224 */ /* 0x000fe200078e0015 */
[----:B----4-:R-:W-:Y:S04]  /*26860*/  STL.64 [R1+0x18a8], R6 ;  /* 0x0018a80601007387 */ /* 0x010fe80000100a00 */
[----:B--2---:R0:W-:Y:S04]  /*26870*/  STL.64 [R1+0x18a0], R4 ;  /* 0x0018a00401007387 */ /* 0x0041e80000100a00 */
        /* <DEDUP_REMOVED lines=8> */
[----:B------:R-:W3:Y:S04]  /*26900*/  LDL.LU.64 R22, [R1+0x18b8] ;  /* 0x0018b80001167983 */ /* 0x000ee80000300a00 */
[----:B------:R-:W2:Y:S04]  /*26910*/  LDL.LU.64 R20, [R1+0x18b0] ;  /* 0x0018b00001147983 */ /* 0x000ea80000300a00 */
[----:B------:R-:W-:Y:S04]  /*26920*/  STL [R1+0x1740], R2 ;  /* 0x0017400201007387 */ /* 0x000fe80000100800 */
[----:B------:R-:W-:Y:S04]  /*26930*/  STL [R1+0x173c], R3 ;  /* 0x00173c0301007387 */ /* 0x000fe80000100800 */
[----:B------:R-:W-:Y:S04]  /*26940*/  STL [R1+0x1738], R27 ;  /* 0x0017381b01007387 */ /* 0x000fe80000100800 */
[----:B------:R-:W-:Y:S01]  /*26950*/  STL [R1+0x1734], R26 ;  /* 0x0017341a01007387 */ /* 0x000fe20000100800 */
[----:B---3--:R-:W-:Y:S01]  /*26960*/  MOV R24, R23 ;  /* 0x0000001700187202 */ /* 0x008fe20000000f00 */
[----:B------:R-:W-:-:S02]  /*26970*/  IMAD.MOV.U32 R25, RZ, RZ, R22 ;  /* 0x000000ffff197224 */ /* 0x000fc400078e0016 */
[----:B--2---:R-:W-:Y:S01]  /*26980*/  HMMA.16816.F32 R20, R16, R20, R4 ;  /* 0x000000141014723c */ /* 0x004fe20000001804 */
[----:B------:R-:W2:Y:S04]  /*26990*/  LDL.LU.64 R6, [R1+0x18a8] ;  /* 0x0018a80001067983 */ /* 0x000ea80000300a00 */
[----:B------:R-:W2:-:S15]  /*269a0*/  LDL.LU.64 R4, [R1+0x18a0] ;  /* 0x0018a00001047983 */ /* 0x000e9e0000300a00 */
[----:B------:R-:W-:-:S04]  /*269b0*/  NOP ;  /* 0x0000000000007918 */ /* 0x000fc80000000000 */
[----:B0-----:R-:W-:Y:S01]  /*269c0*/  MOV R15, R20 ;  /* 0x00000014000f7202 */ /* 0x001fe20000000f00 */
[----:B-1----:R-:W-:Y:S02]  /*269d0*/  IMAD.MOV.U32 R11, RZ, RZ, R21 ;  /* 0x000000ffff0b7224 */ /* 0x002fe400078e0015 */
[----:B------:R-:W2:Y:S01]  /*269e0*/  LDL.LU.64 R20, [R1+0x1898] ;  /* 0x0018980001147983 */ /* 0x000ea20000300a00 */
[----:B------:R-:W-:Y:S01]  /*269f0*/  MOV R10, R22 ;  /* 0x00000016000a7202 */ /* 0x000fe20000000f00 */
        /* <DEDUP_REMOVED lines=8> */
[----:B------:R-:W-:-:S01]  /*26a80*/  NOP ;  /* 0x0000000000007918 */ /* 0x000fc20000000000 */
[----:B------:R0:W-:Y:S04]  /*26a90*/  STL.64 [R1+0x120], R20 ;  /* 0x0001201401007387 */ /* 0x0001e80000100a00 */
[----:B0-----:R-:W2:Y:S01]  /*26aa0*/  LDL.LU.64 R20, [R1+0x1880] ;  /* 0x0018800001147983 */ /* 0x001ea20000300a00 */
[----:B------:R-:W-:Y:S01]  /*26ab0*/  MOV R2, R22 ;  /* 0x0000001600027202 */ /* 0x000fe20000000f00 */
[----:B------:R-:W-:-:S05]  /*26ac0*/  IMAD.MOV.U32 R3, RZ, RZ, R23 ;  /* 0x000000ffff037224 */ /* 0x000fca00078e0017 */
[----:B------:R-:W-:Y:S04]  /*26ad0*/  STL [R1+0x1758], R3 ;  /* 0x0017580301007387 */ /* 0x000fe80000100800 */
[----:B------:R-:W-:Y:S01]  /*26ae0*/  STL [R1+0x1754], R2 ;  /* 0x0017540201007387 */ /* 0x000fe20000100800 */
[----:B--2---:R-:W-:Y:S03]  /*26af0*/  HMMA.16816.F32 R20, R16, R20, R4 ;  /* 0x000000141014723c */ /* 0x004fe60000001804 */
[----:B------:R-:W2:Y:S04]  /*26b00*/  LDL.LU.64 R6, [R1+0x1878] ;  /* 0x0018780001067983 */ /* 0x000ea80000300a00 */
[----:B------:R-:W2:-:S15]  /*26b10*/  LDL.LU.64 R4, [R1+0x1870] ;  /* 0x0018700001047983 */ /* 0x000e9e0000300a00 */
[----:B------:R-:W-:-:S01]  /*26b20*/  NOP ;  /* 0x0000000000007918 */ /* 0x000fc20000000000 */
        /* <DEDUP_REMOVED lines=16> */
[----:B0-----:R-:W3:Y:S04]  /*26c30*/  LDL.LU R20, [R1+0x1d0] ;  /* 0x0001d00001147983 */ /* 0x001ee80000300800 */
[----:B------:R-:W3:Y:S04]  /*26c40*/  LDL.LU R21, [R1+0x1d4] ;  /* 0x0001d40001157983 */ /* 0x000ee80000300800 */
[----:B-1----:R-:W3:Y:S04]  /*26c50*/  LDL.LU R22, [R1+0x1d8] ;  /* 0x0001d80001167983 */ /* 0x002ee80000300800 */
[----:B------:R-:W3:Y:S01]  /*26c60*/  LDL.LU R23, [R1+0x1dc] ;  /* 0x0001dc0001177983 */ /* 0x000ee20000300800 */
[----:B--2---:R-:W-:Y:S03]  /*26c70*/  HMMA.16816.F32 R24, R16, R24, R4 ;  /* 0x000000181018723c */ /* 0x004fe60000001804 */
[----:B------:R-:W2:Y:S04]  /*26c80*/  LDL.LU.64 R6, [R1+0x1838] ;  /* 0x0018380001067983 */ /* 0x000ea80000300a00 */
[----:B------:R-:W2:-:S15]  /*26c90*/  LDL.LU.64 R4, [R1+0x1830] ;  /* 0x0018300001047983 */ /* 0x000e9e0000300a00 */
[----:B------:R-:W-:-:S01]  /*26ca0*/  NOP ;  /* 0x0000000000007918 */ /* 0x000fc20000000000 */
[----:B------:R0:W-:Y:S04]  /*26cb0*/  STL.64 [R1+0xe0], R24 ;  /* 0x0000e01801007387 */ /* 0x0001e80000100a00 */
[----:B------:R1:W-:Y:S01]  /*26cc0*/  STL [R1+0xe8], R26 ;  /* 0x0000e81a01007387 */ /* 0x0003e20000100800 */
[----:B------:R-:W-:-:S03]  /*26cd0*/  MOV R28, R27 ;  /* 0x0000001b001c7202 */ /* 0x000fc60000000f00 */
[----:B0-----:R-:W4:Y:S04]  /*26ce0*/  LDL.LU R24, [R1+0x290] ;  /* 0x0002900001187983 */ /* 0x001f280000300800 */
[----:B------:R-:W4:Y:S04]  /*26cf0*/  LDL.LU R25, [R1+0x294] ;  /* 0x0002940001197983 */ /* 0x000f280000300800 */
[----:B-1----:R-:W3:Y:S04]  /*26d00*/  LDL.LU R26, [R1+0x298] ;  /* 0x00029800011a7983 */ /* 0x002ee80000300800 */
[----:B------:R-:W3:Y:S01]  /*26d10*/  LDL.LU R27, [R1+0x29c] ;  /* 0x00029c00011b7983 */ /* 0x000ee20000300800 */
[C---:B--2---:R-:W-:Y:S03]  /*26d20*/  HMMA.16816.F32 R4, R16.reuse, R8, R4 ;  /* 0x000000081004723c */ /* 0x044fe60000001804 */
[----:B------:R-:W2:Y:S04]  /*26d30*/  LDL.LU R8, [R1+0x2c0] ;  /* 0x0002c00001087983 */ /* 0x000ea80000300800 */
[----:B------:R-:W2:Y:S04]  /*26d40*/  LDL.LU R9, [R1+0x2c4] ;  /* 0x0002c40001097983 */ /* 0x000ea80000300800 */
[----:B------:R-:W2:Y:S04]  /*26d50*/  LDL.LU R10, [R1+0x2c8] ;  /* 0x0002c800010a7983 */ /* 0x000ea80000300800 */
[----:B------:R-:W2:Y:S04]  /*26d60*/  LDL.LU R11, [R1+0x2cc] ;  /* 0x0002cc00010b7983 */ /* 0x000ea80000300800 */
[----:B---3--:R0:W-:Y:S04]  /*26d70*/  STL.64 [R1+0x1800], R26 ;  /* 0x0018001a01007387 */ /* 0x0081e80000100a00 */
[----:B----4-:R-:W-:Y:S04]  /*26d80*/  STL.64 [R1+0x17f8], R24 ;  /* 0x0017f81801007387 */ /* 0x010fe80000100a00 */
[----:B0-----:R-:W3:Y:S04]  /*26d90*/  LDL.LU.64 R26, [R1+0xb8] ;  /* 0x0000b800011a7983 */ /* 0x001ee80000300a00 */
[----:B---3--:R0:W-:Y:S04]  /*26da0*/  STL.64 [R1+0x1810], R26 ;  /* 0x0018101a01007387 */ /* 0x0081e80000100a00 */
[----:B0-----:R-:W3:Y:S04]  /*26db0*/  LDL.LU.64 R26, [R1+0xc8] ;  /* 0x0000c800011a7983 */ /* 0x001ee80000300a00 */
[----:B---3--:R0:W-:Y:S04]  /*26dc0*/  STL.64 [R1+0x1818], R26 ;  /* 0x0018181a01007387 */ /* 0x0081e80000100a00 */
[----:B0-----:R-:W2:Y:S04]  /*26dd0*/  LDL.LU.64 R26, [R1+0xd8] ;  /* 0x0000d800011a7983 */ /* 0x001ea80000300a00 */
[----:B------:R0:W-:Y:S04]  /*26de0*/  STL.64 [R1+0x1538], R6 ;  /* 0x0015380601007387 */ /* 0x0001e80000100a00 */
[----:B------:R-:W-:Y:S04]  /*26df0*/  STL.64 [R1+0x1530], R4 ;  /* 0x0015300401007387 */ /* 0x000fe80000100a00 */
[----:B0-----:R-:W3:Y:S04]  /*26e00*/  LDL.LU R6, [R1+0x8] ;  /* 0x0000080001067983 */ /* 0x001ee80000300800 */
[----:B------:R-:W3:Y:S04]  /*26e10*/  LDL.LU R7, [R1+0xc] ;  /* 0x00000c0001077983 */ /* 0x000ee80000300800 */
[----:B---3--:R0:W-:Y:S04]  /*26e20*/  STL.64 [R1+0x17c0], R6 ;  /* 0x0017c00601007387 */ /* 0x0081e80000100a00 */
[----:B0-----:R-:W3:Y:S04]  /*26e30*/  LDL.LU.64 R6, [R1+0x88] ;  /* 0x0000880001067983 */ /* 0x001ee80000300a00 */
[----:B---3--:R0:W-:Y:S04]  /*26e40*/  STL.64 [R1+0x17f0], R6 ;  /* 0x0017f00601007387 */ /* 0x0081e80000100a00 */
[----:B0-----:R-:W3:Y:S01]  /*26e50*/  LDL.LU.64 R6, [R1+0xa8] ;  /* 0x0000a80001067983 */ /* 0x001ee20000300a00 */
[----:B------:R-:W-:Y:S03]  /*26e60*/  HMMA.16816.F32 R16, R16, R12, R20 ;  /* 0x0000000c1010723c */ /* 0x000fe60000001814 */
[----:B---3--:R0:W-:Y:S04]  /*26e70*/  STL.64 [R1+0x1808], R6 ;  /* 0x0018080601007387 */ /* 0x0081e80000100a00 */
[----:B------:R-:W3:Y:S04]  /*26e80*/  LDL.LU R4, [R1+0x2a0] ;  /* 0x0002a00001047983 */ /* 0x000ee80000300800 */
[----:B------:R-:W3:Y:S04]  /*26e90*/  LDL.LU R5, [R1+0x2a4] ;  /* 0x0002a40001057983 */ /* 0x000ee80000300800 */
[----:B0-----:R-:W3:Y:S04]  /*26ea0*/  LDL.LU R6, [R1+0x2a8] ;  /* 0x0002a80001067983 */ /* 0x001ee80000300800 */
[----:B------:R-:W3:Y:S04]  /*26eb0*/  LDL.LU R7, [R1+0x2ac] ;  /* 0x0002ac0001077983 */ /* 0x000ee80000300800 */
[----:B------:R-:W2:Y:S04]  /*26ec0*/  LDL.LU.64 R22, [R1+0x1828] ;  /* 0x0018280001167983 */ /* 0x000ea80000300a00 */
[----:B------:R-:W2:Y:S04]  /*26ed0*/  LDL.LU.64 R20, [R1+0x1820] ;  /* 0x0018200001147983 */ /* 0x000ea80000300a00 */
[----:B------:R-:W4:Y:S04]  /*26ee0*/  LDL.LU R12, [R1+0x2b0] ;  /* 0x0002b000010c7983 */ /* 0x000f280000300800 */
[----:B------:R-:W4:Y:S04]  /*26ef0*/  LDL.LU R13, [R1+0x2b4] ;  /* 0x0002b400010d7983 */ /* 0x000f280000300800 */
[----:B------:R-:W4:Y:S04]  /*26f00*/  LDL.LU R14, [R1+0x2b8] ;  /* 0x0002b800010e7983 */ /* 0x000f280000300800 */
[----:B------:R-:W4:Y:S04]  /*26f10*/  LDL.LU R15, [R1+0x2bc] ;  /* 0x0002bc00010f7983 */ /* 0x000f280000300800 */
[----:B------:R-:W-:Y:S04]  /*26f20*/  STL.64 [R1+0x1548], R18 ;  /* 0x0015481201007387 */ /* 0x000fe80000100a00 */
[----:B------:R0:W-:Y:S04]  /*26f30*/  STL.64 [R1+0x1540], R16 ;  /* 0x0015401001007387 */ /* 0x0001e80000100a00 */
[----:B0-----:R-:W3:Y:S04]  /*26f40*/  LDL.LU R16, [R1+0x270] ;  /* 0x0002700001107983 */ /* 0x001ee80000300800 */
[----:B------:R-:W3:Y:S04]  /*26f50*/  LDL.LU R17, [R1+0x274] ;  /* 0x0002740001117983 */ /* 0x000ee80000300800 */
[----:B------:R-:W3:Y:S04]  /*26f60*/  LDL.LU R18, [R1+0x278] ;  /* 0x0002780001127983 */ /* 0x000ee80000300800 */
[----:B------:R-:W3:Y:S01]  /*26f70*/  LDL.LU R19, [R1+0x27c] ;  /* 0x00027c0001137983 */ /* 0x000ee20000300800 */
[----:B--2---:R-:W-:-:S15]  /*26f80*/  HMMA.16816.F32 R8, R20, R26, R8 ;  /* 0x0000001a1408723c */ /* 0x004fde0000001808 */
[----:B------:R-:W-:-:S08]  /*26f90*/  NOP ;  /* 0x0000000000007918 */ /* 0x000fd00000000000 */
[----:B------:R0:W-:Y:S04]  /*26fa0*/  STL.64 [R1+0x2d0], R8 ;  /* 0x0002d00801007387 */ /* 0x0001e80000100a00 */
[----:B------:R1:W-:Y:S01]  /*26fb0*/  STL.64 [R1+0x2d8], R10 ;  /* 0x0002d80a01007387 */ /* 0x0003e20000100a00 */
[----:B0-----:R-:W-:Y:S01]  /*26fc0*/  IMAD.MOV.U32 R9, RZ, RZ, R26 ;  /* 0x000000ffff097224 */ /* 0x001fe200078e001a */
[----:B------:R-:W-:Y:S02]  /*26fd0*/  MOV R8, R27 ;  /* 0x0000001b00087202 */ /* 0x000fe40000000f00 */
[----:B------:R-:W4:Y:S04]  /*26fe0*/  LDL.LU.64 R26, [R1+0x1818] ;  /* 0x00181800011a7983 */ /* 0x000f280000300a00 */
[----:B------:R-:W-:Y:S04]  /*26ff0*/  STL [R1+0x1760], R8 ;  /* 0x0017600801007387 */ /* 0x000fe80000100800 */
[----:B------:R-:W-:Y:S04]  /*27000*/  STL [R1+0x175c], R9 ;  /* 0x00175c0901007387 */ /* 0x000fe80000100800 */
[----:B-1----:R-:W2:Y:S01]  /*27010*/  LDL.LU.64 R10, [R1+0x98] ;  /* 0x00009800010a7983 */ /* 0x002ea20000300a00 */
[----:B----4-:R-:W-:-:S15]  /*27020*/  HMMA.16816.F32 R12, R20, R26, R12 ;  /* 0x0000001a140c723c */ /* 0x010fde000000180c */
[----:B------:R-:W-:-:S08]  /*27030*/  NOP ;  /* 0x0000000000007918 */ /* 0x000fd00000000000 */
[----:B------:R0:W-:Y:S04]  /*27040*/  STL.64 [R1+0x2b0], R12 ;  /* 0x0002b00c01007387 */ /* 0x0001e80000100a00 */
[----:B------:R-:W-:Y:S01]  /*27050*/  STL.64 [R1+0x2b8], R14 ;  /* 0x0002b80e01007387 */ /* 0x000fe20000100a00 */
[----:B0-----:R-:W-:Y:S01]  /*27060*/  IMAD.MOV.U32 R13, RZ, RZ, R26 ;  /* 0x000000ffff0d7224 */ /* 0x001fe200078e001a */
[----:B------:R-:W-:Y:S02]  /*27070*/  MOV R12, R27 ;  /* 0x0000001b000c7202 */ /* 0x000fe40000000f00 */
[----:B------:R-:W3:Y:S04]  /*27080*/  LDL.LU.64 R26, [R1+0x1810] ;  /* 0x00181000011a7983 */ /* 0x000ee80000300a00 */
[----:B------:R0:W-:Y:S04]  /*27090*/  STL [R1+0x177c], R12 ;  /* 0x00177c0c01007387 */ /* 0x0001e80000100800 */
[----:B------:R1:W-:Y:S04]  /*270a0*/  STL [R1+0x1778], R13 ;  /* 0x0017780d01007387 */ /* 0x0003e80000100800 */
[----:B0-----:R-:W2:Y:S04]  /*270b0*/  LDL.LU R12, [R1+0x280] ;  /* 0x00028000010c7983 */ /* 0x001ea80000300800 */
[----:B-1----:R-:W2:Y:S04]  /*270c0*/  LDL.LU R13, [R1+0x284] ;  /* 0x00028400010d7983 */ /* 0x002ea80000300800 */
[----:B------:R-:W2:Y:S04]  /*270d0*/  LDL.LU R14, [R1+0x288] ;  /* 0x00028800010e7983 */ /* 0x000ea80000300800 */
[----:B------:R-:W2:Y:S01]  /*270e0*/  LDL.LU R15, [R1+0x28c] ;  /* 0x00028c00010f7983 */ /* 0x000ea20000300800 */
[----:B---3--:R-:W-:Y:S06]  /*270f0*/  HMMA.16816.F32 R4, R20, R26, R4 ;  /* 0x0000001a1404723c */ /* 0x008fec0000001804 */
[----:B------:R-:W-:Y:S01]  /*27100*/  IMAD.MOV.U32 R0, RZ, RZ, R26 ;  /* 0x000000ffff007224 */ /* 0x000fe200078e001a */
[----:B------:R-:W-:-:S15]  /*27110*/  MOV R29, R27 ;  /* 0x0000001b001d7202 */ /* 0x000fde0000000f00 */
[----:B------:R-:W-:-:S01]  /*27120*/  NOP ;  /* 0x0000000000007918 */ /* 0x000fc20000000000 */
[----:B------:R-:W-:Y:S04]  /*27130*/  STL.64 [R1+0x2a0], R4 ;  /* 0x0002a00401007387 */ /* 0x000fe80000100a00 */
[----:B------:R0:W-:Y:S04]  /*27140*/  STL.64 [R1+0x2a8], R6 ;  /* 0x0002a80601007387 */ /* 0x0001e80000100a00 */
[----:B0-----:R-:W3:Y:S04]  /*27150*/  LDL.LU.64 R6, [R1+0x1808] ;  /* 0x0018080001067983 */ /* 0x001ee80000300a00 */
[----:B------:R-:W3:Y:S04]  /*27160*/  LDL.LU.64 R26, [R1+0x1800] ;  /* 0x00180000011a7983 */ /* 0x000ee80000300a00 */
[----:B------:R-:W3:Y:S02]  /*27170*/  LDL.LU.64 R24, [R1+0x17f8] ;  /* 0x0017f80001187983 */ /* 0x000ee40000300a00 */
[----:B---3--:R-:W-:-:S15]  /*27180*/  HMMA.16816.F32 R24, R20, R6, R24 ;  /* 0x000000061418723c */ /* 0x008fde0000001818 */
[----:B------:R-:W-:-:S08]  /*27190*/  NOP ;  /* 0x0000000000007918 */ /* 0x000fd00000000000 */
[----:B------:R0:W-:Y:S04]  /*271a0*/  STL.64 [R1+0x2e0], R24 ;  /* 0x0002e01801007387 */ /* 0x0001e80000100a00 */
[----:B------:R1:W-:Y:S01]  /*271b0*/  STL.64 [R1+0x2e8], R26 ;  /* 0x0002e81a01007387 */ /* 0x0003e20000100a00 */
[----:B0-----:R-:W-:Y:S01]  /*271c0*/  IMAD.MOV.U32 R24, RZ, RZ, R6 ;  /* 0x000000ffff187224 */ /* 0x001fe200078e0006 */
[----:B------:R-:W-:Y:S02]  /*271d0*/  MOV R25, R7 ;  /* 0x0000000700197202 */ /* 0x000fe40000000f00 */
[----:B------:R-:W3:Y:S01]  /*271e0*/  LDL.LU.64 R6, [R1+0x17f0] ;  /* 0x0017f00001067983 */ /* 0x000ee20000300a00 */
[----:B--2---:R-:W-:Y:S06]  /*271f0*/  HMMA.16816.F32 R12, R20, R10, R12 ;  /* 0x0000000a140c723c */ /* 0x004fec000000180c */
[----:B-1----:R-:W-:Y:S01]  /*27200*/  IMAD.MOV.U32 R27, RZ, RZ, R10 ;  /* 0x000000ffff1b7224 */ /* 0x002fe200078e000a */
[----:B------:R-:W-:-:S15]  /*27210*/  MOV R26, R11 ;  /* 0x0000000b001a7202 */ /* 0x000fde0000000f00 */
[----:B------:R-:W-:-:S01]  /*27220*/  NOP ;  /* 0x0000000000007918 */ /* 0x000fc20000000000 */
[----:B------:R-:W-:Y:S04]  /*27230*/  STL.64 [R1+0x2f0], R12 ;  /* 0x0002f00c01007387 */ /* 0x000fe80000100a00 */
[----:B------:R0:W-:Y:S04]  /*27240*/  STL.64 [R1+0x2f8], R14 ;  /* 0x0002f80e01007387 */ /* 0x0001e80000100a00 */
[----:B------:R-:W-:Y:S04]  /*27250*/  STL.64 [R1+0x1770], R26 ;  /* 0x0017701a01007387 */ /* 0x000fe80000100a00 */
[----:B------:R1:W-:Y:S01]  /*27260*/  STL.64 [R1+0x1768], R24 ;  /* 0x0017681801007387 */ /* 0x0003e20000100a00 */
[----:B---3--:R-:W-:Y:S06]  /*27270*/  HMMA.16816.F32 R16, R20, R6, R16 ;  /* 0x000000061410723c */ /* 0x008fec0000001810 */
[----:B0-----:R-:W-:Y:S01]  /*27280*/  MOV R15, R7 ;  /* 0x00000007000f7202 */ /* 0x001fe20000000f00 */
[----:B------:R-:W-:-:S15]  /*27290*/  IMAD.MOV.U32 R11, RZ, RZ, R6 ;  /* 0x000000ffff0b7224 */ /* 0x000fde00078e0006 */
[----:B------:R-:W-:-:S01]  /*272a0*/  NOP ;  /* 0x0000000000007918 */ /* 0x000fc20000000000 */
[----:B------:R-:W-:Y:S04]  /*272b0*/  STL.64 [R1+0x300], R16 ;  /* 0x0003001001007387 */ /* 0x000fe80000100a00 */
[----:B------:R-:W-:Y:S04]  /*272c0*/  STL.64 [R1+0x308], R18 ;  /* 0x0003081201007387 */ /* 0x000fe80000100a00 */
[----:B------:R0:W-:Y:S04]  /*272d0*/  STL [R1+0x17ec], R15 ;  /* 0x0017ec0f01007387 */ /* 0x0001e80000100800 */
[----:B------:R2:W-:Y:S04]  /*272e0*/  STL [R1+0x17e8], R11 ;  /* 0x0017e80b01007387 */ /* 0x0005e80000100800 */
[----:B-1----:R-:W3:Y:S04]  /*272f0*/  LDL.LU R24, [R1+0x1f0] ;  /* 0x0001f00001187983 */ /* 0x002ee80000300800 */
[----:B------:R-:W3:Y:S04]  /*27300*/  LDL.LU R25, [R1+0x1f4] ;  /* 0x0001f40001197983 */ /* 0x000ee80000300800 */
[----:B------:R-:W4:Y:S04]  /*27310*/  LDL.LU R26, [R1+0x1f8] ;  /* 0x0001f800011a7983 */ /* 0x000f280000300800 */
[----:B------:R-:W4:Y:S04]  /*27320*/  LDL.LU R27, [R1+0x1fc] ;  /* 0x0001fc00011b7983 */ /* 0x000f280000300800 */
[----:B------:R-:W3:Y:S04]  /*27330*/  LDL.LU R12, [R1+0x260] ;  /* 0x00026000010c7983 */ /* 0x000ee80000300800 */
[----:B------:R-:W3:Y:S04]  /*27340*/  LDL.LU R13, [R1+0x264] ;  /* 0x00026400010d7983 */ /* 0x000ee80000300800 */
[----:B------:R-:W3:Y:S04]  /*27350*/  LDL.LU R14, [R1+0x268] ;  /* 0x00026800010e7983 */ /* 0x000ee80000300800 */
[----:B0-----:R-:W3:Y:S04]  /*27360*/  LDL.LU R15, [R1+0x26c] ;  /* 0x00026c00010f7983 */ /* 0x001ee80000300800 */
[----:B--2---:R-:W2:Y:S04]  /*27370*/  LDL.LU.64 R10, [R1+0x78] ;  /* 0x00007800010a7983 */ /* 0x004ea80000300a00 */
[----:B----4-:R-:W-:Y:S04]  /*27380*/  STL.64 [R1+0x1788], R26 ;  /* 0x0017881a01007387 */ /* 0x010fe80000100a00 */
[----:B---3--:R0:W-:Y:S04]  /*27390*/  STL.64 [R1+0x1780], R24 ;  /* 0x0017801801007387 */ /* 0x0081e80000100a00 */
[----:B0-----:R-:W3:Y:S04]  /*273a0*/  LDL.LU R24, [R1+0x200] ;  /* 0x0002000001187983 */ /* 0x001ee80000300800 */
[----:B------:R-:W3:Y:S04]  /*273b0*/  LDL.LU R25, [R1+0x204] ;  /* 0x0002040001197983 */ /* 0x000ee80000300800 */
[----:B------:R-:W4:Y:S04]  /*273c0*/  LDL.LU R26, [R1+0x208] ;  /* 0x00020800011a7983 */ /* 0x000f280000300800 */
[----:B------:R-:W4:Y:S04]  /*273d0*/  LDL.LU R27, [R1+0x20c] ;  /* 0x00020c00011b7983 */ /* 0x000f280000300800 */
[----:B------:R-:W2:Y:S04]  /*273e0*/  LDL.LU.64 R18, [R1+0x68] ;  /* 0x0000680001127983 */ /* 0x000ea80000300a00 */
[----:B------:R-:W3:Y:S04]  /*273f0*/  LDL.LU R4, [R1+0x230] ;  /* 0x0002300001047983 */ /* 0x000ee80000300800 */
[----:B------:R-:W3:Y:S04]  /*27400*/  LDL.LU R5, [R1+0x234] ;  /* 0x0002340001057983 */ /* 0x000ee80000300800 */
[----:B------:R-:W4:Y:S04]  /*27410*/  LDL.LU R6, [R1+0x238] ;  /* 0x0002380001067983 */ /* 0x000f280000300800 */
[----:B------:R-:W4:Y:S04]  /*27420*/  LDL.LU R7, [R1+0x23c] ;  /* 0x00023c0001077983 */ /* 0x000f280000300800 */
[----:B----4-:R0:W-:Y:S04]  /*27430*/  STL.64 [R1+0x17d0], R6 ;  /* 0x0017d00601007387 */ /* 0x0101e80000100a00 */
[----:B---3--:R1:W-:Y:S04]  /*27440*/  STL.64 [R1+0x17c8], R4 ;  /* 0x0017c80401007387 */ /* 0x0083e80000100a00 */
[----:B0-----:R-:W3:Y:S04]  /*27450*/  LDL.LU.64 R6, [R1+0x58] ;  /* 0x0000580001067983 */ /* 0x001ee80000300a00 */
[----:B---3--:R0:W-:Y:S04]  /*27460*/  STL.64 [R1+0x17e0], R6 ;  /* 0x0017e00601007387 */ /* 0x0081e80000100a00 */
[----:B-1----:R-:W3:Y:S04]  /*27470*/  LDL.LU R4, [R1+0x250] ;  /* 0x0002500001047983 */ /* 0x002ee80000300800 */
[----:B------:R-:W3:Y:S04]  /*27480*/  LDL.LU R5, [R1+0x254] ;  /* 0x0002540001057983 */ /* 0x000ee80000300800 */
[----:B0-----:R-:W3:Y:S04]  /*27490*/  LDL.LU R6, [R1+0x258] ;  /* 0x0002580001067983 */ /* 0x001ee80000300800 */
[----:B------:R-:W3:Y:S04]  /*274a0*/  LDL.LU R7, [R1+0x25c] ;  /* 0x00025c0001077983 */ /* 0x000ee80000300800 */
[----:B------:R0:W-:Y:S04]  /*274b0*/  STL.64 [R1+0x1798], R26 ;  /* 0x0017981a01007387 */ /* 0x0001e80000100a00 */
[----:B------:R-:W-:Y:S04]  /*274c0*/  STL.64 [R1+0x1790], R24 ;  /* 0x0017901801007387 */ /* 0x000fe80000100a00 */
[----:B0-----:R-:W4:Y:S04]  /*274d0*/  LDL.LU.64 R26, [R1+0x28] ;  /* 0x00002800011a7983 */ /* 0x001f280000300a00 */
[----:B----4-:R0:W-:Y:S04]  /*274e0*/  STL.64 [R1+0x17a8], R26 ;  /* 0x0017a81a01007387 */ /* 0x0101e80000100a00 */
[----:B0-----:R-:W4:Y:S01]  /*274f0*/  LDL.LU.64 R26, [R1+0x38] ;  /* 0x00003800011a7983 */ /* 0x001f220000300a00 */
[C---:B--2---:R-:W-:Y:S03]  /*27500*/  HMMA.16816.F32 R12, R20.reuse, R10, R12 ;  /* 0x0000000a140c723c */ /* 0x044fe6000000180c */
[----:B----4-:R0:W-:Y:S04]  /*27510*/  STL.64 [R1+0x17b8], R26 ;  /* 0x0017b81a01007387 */ /* 0x0101e80000100a00 */
[----:B0-----:R-:W2:Y:S01]  /*27520*/  LDL.LU.64 R26, [R1+0x48] ;  /* 0x00004800011a7983 */ /* 0x001ea20000300a00 */
[----:B---3--:R-:W-:Y:S03]  /*27530*/  HMMA.16816.F32 R4, R20, R18, R4 ;  /* 0x000000121404723c */ /* 0x008fe60000001804 */
[----:B--2---:R0:W-:Y:S04]  /*27540*/  STL.64 [R1+0x17d8], R26 ;  /* 0x0017d81a01007387 */ /* 0x0041e80000100a00 */
[----:B------:R-:W2:Y:S04]  /*27550*/  LDL.LU R24, [R1+0x240] ;  /* 0x0002400001187983 */ /* 0x000ea80000300800 */
[----:B------:R-:W2:Y:S04]  /*27560*/  LDL.LU R25, [R1+0x244] ;  /* 0x0002440001197983 */ /* 0x000ea80000300800 */
[----:B0-----:R-:W2:Y:S04]  /*27570*/  LDL.LU R26, [R1+0x248] ;  /* 0x00024800011a7983 */ /* 0x001ea80000300800 */
[----:B------:R-:W2:Y:S04]  /*27580*/  LDL.LU R27, [R1+0x24c] ;  /* 0x00024c00011b7983 */ /* 0x000ea80000300800 */
[----:B------:R-:W-:Y:S04]  /*27590*/  STL.64 [R1+0x310], R12 ;  /* 0x0003100c01007387 */ /* 0x000fe80000100a00 */
[----:B------:R0:W-:Y:S02]  /*275a0*/  STL.64 [R1+0x318], R14 ;  /* 0x0003180e01007387 */ /* 0x0001e40000100a00 */
[----:B0-----:R-:W-:-:S02]  /*275b0*/  IMAD.MOV.U32 R14, RZ, RZ, R10 ;  /* 0x000000ffff0e7224 */ /* 0x001fc400078e000a */
[----:B------:R-:W3:Y:S01]  /*275c0*/  LDL.LU R15, [R1+0x17ec] ;  /* 0x0017ec00010f7983 */ /* 0x000ee20000300800 */
[----:B------:R-:W-:-:S03]  /*275d0*/  MOV R10, R11 ;  /* 0x0000000b000a7202 */ /* 0x000fc60000000f00 */
[----:B------:R-:W4:Y:S01]  /*275e0*/  LDL.LU R11, [R1+0x17e8] ;  /* 0x0017e800010b7983 */ /* 0x000f220000300800 */
[----:B------:R-:W-:-:S03]  /*275f0*/  IMAD.MOV.U32 R3, RZ, RZ, R18 ;  /* 0x000000ffff037224 */ /* 0x000fc600078e0012 */
[----:B----4-:R0:W-:Y:S04]  /*27600*/  STL.64 [R1+0x17b0], R10 ;  /* 0x0017b00a01007387 */ /* 0x0101e80000100a00 */
[----:B------:R-:W4:Y:S04]  /*27610*/  LDL.LU R8, [R1+0x220] ;  /* 0x0002200001087983 */ /* 0x000f280000300800 */
[----:B------:R-:W4:Y:S04]  /*27620*/  LDL.LU R9, [R1+0x224] ;  /* 0x0002240001097983 */ /* 0x000f280000300800 */
[----:B0-----:R-:W4:Y:S04]  /*27630*/  LDL.LU R10, [R1+0x228] ;  /* 0x00022800010a7983 */ /* 0x001f280000300800 */
[----:B------:R-:W4:Y:S04]  /*27640*/  LDL.LU R11, [R1+0x22c] ;  /* 0x00022c00010b7983 */ /* 0x000f280000300800 */
[----:B---3--:R0:W-:Y:S04]  /*27650*/  STL.64 [R1+0x17a0], R14 ;  /* 0x0017a00e01007387 */ /* 0x0081e80000100a00 */
[----:B------:R-:W3:Y:S04]  /*27660*/  LDL.LU R12, [R1+0x210] ;  /* 0x00021000010c7983 */ /* 0x000ee80000300800 */
[----:B------:R-:W3:Y:S04]  /*27670*/  LDL.LU R13, [R1+0x214] ;  /* 0x00021400010d7983 */ /* 0x000ee80000300800 */
[----:B0-----:R-:W3:Y:S04]  /*27680*/  LDL.LU R14, [R1+0x218] ;  /* 0x00021800010e7983 */ /* 0x001ee80000300800 */
[----:B------:R-:W3:Y:S04]  /*27690*/  LDL.LU R15, [R1+0x21c] ;  /* 0x00021c00010f7983 */ /* 0x000ee80000300800 */
[----:B------:R-:W-:Y:S04]  /*276a0*/  STL.64 [R1+0x320], R4 ;  /* 0x0003200401007387 */ /* 0x000fe80000100a00 */
[----:B------:R0:W-:Y:S04]  /*276b0*/  STL.64 [R1+0x328], R6 ;  /* 0x0003280601007387 */ /* 0x0001e80000100a00 */
[----:B0-----:R-:W2:Y:S04]  /*276c0*/  LDL.LU.64 R6, [R1+0x17e0] ;  /* 0x0017e00001067983 */ /* 0x001ea80000300a00 */
[----:B------:R-:W4:Y:S04]  /*276d0*/  LDL.LU R16, [R1+0xe0] ;  /* 0x0000e00001107983 */ /* 0x000f280000300800 */
[----:B------:R-:W4:Y:S04]  /*276e0*/  LDL.LU R17, [R1+0xe4] ;  /* 0x0000e40001117983 */ /* 0x000f280000300800 */
[----:B------:R-:W3:Y:S01]  /*276f0*/  LDL.LU R18, [R1+0xe8] ;  /* 0x0000e80001127983 */ /* 0x000ee20000300800 */
[----:B------:R-:W-:Y:S01]  /*27700*/  MOV R2, R19 ;  /* 0x0000001300027202 */ /* 0x000fe20000000f00 */
[----:B------:R-:W-:Y:S01]  /*27710*/  IMAD.MOV.U32 R19, RZ, RZ, R28 ;  /* 0x000000ffff137224 */ /* 0x000fe200078e001c */
[----:B--2---:R-:W-:Y:S04]  /*27720*/  HMMA.16816.F32 R24, R20, R6, R24 ;  /* 0x000000061418723c */ /* 0x004fe80000001818 */
[----:B---3--:R0:W-:Y:S04]  /*27730*/  STL.64 [R1+0x1558], R18 ;  /* 0x0015581201007387 */ /* 0x0081e80000100a00 */
[----:B----4-:R1:W-:Y:S04]  /*27740*/  STL.64 [R1+0x1550], R16 ;  /* 0x0015501001007387 */ /* 0x0103e80000100a00 */
[----:B0-----:R-:W2:Y:S04]  /*27750*/  LDL.LU R18, [R1+0x18] ;  /* 0x0000180001127983 */ /* 0x001ea80000300800 */
[----:B------:R-:W2:Y:S01]  /*27760*/  LDL.LU R19, [R1+0x1c] ;  /* 0x00001c0001137983 */ /* 0x000ea20000300800 */
[----:B-1----:R-:W-:Y:S01]  /*27770*/  MOV R17, R6 ;  /* 0x0000000600117202 */ /* 0x002fe20000000f00 */
[----:B------:R-:W-:-:S05]  /*27780*/  IMAD.MOV.U32 R16, RZ, RZ, R7 ;  /* 0x000000ffff107224 */ /* 0x000fca00078e0007 */
[----:B------:R-:W-:Y:S04]  /*27790*/  STL.64 [R1+0x330], R24 ;  /* 0x0003301801007387 */ /* 0x000fe80000100a00 */
[----:B------:R0:W-:Y:S04]  /*277a0*/  STL.64 [R1+0x338], R26 ;  /* 0x0003381a01007387 */ /* 0x0001e80000100a00 */
[----:B0-----:R-:W3:Y:S04]  /*277b0*/  LDL.LU.64 R26, [R1+0x17d8] ;  /* 0x0017d800011a7983 */ /* 0x001ee80000300a00 */
[----:B------:R-:W3:Y:S04]  /*277c0*/  LDL.LU.64 R6, [R1+0x17d0] ;  /* 0x0017d00001067983 */ /* 0x000ee80000300a00 */
[----:B------:R-:W3:Y:S04]  /*277d0*/  LDL.LU.64 R4, [R1+0x17c8] ;  /* 0x0017c80001047983 */ /* 0x000ee80000300a00 */
        /* <DEDUP_REMOVED lines=8> */
[----:B------:R-:W2:Y:S02]  /*27860*/  LDL.LU.64 R26, [R1+0x17b8] ;  /* 0x0017b800011a7983 */ /* 0x000ea40000300a00 */
[----:B--2---:R-:W-:-:S15]  /*27870*/  HMMA.16816.F32 R8, R20, R26, R8 ;  /* 0x0000001a1408723c */ /* 0x004fde0000001808 */
[----:B------:R-:W-:-:S08]  /*27880*/  NOP ;  /* 0x0000000000007918 */ /* 0x000fd00000000000 */
[----:B------:R0:W-:Y:S04]  /*27890*/  STL.64 [R1+0x350], R8 ;  /* 0x0003500801007387 */ /* 0x0001e80000100a00 */
[----:B------:R1:W-:Y:S01]  /*278a0*/  STL.64 [R1+0x358], R10 ;  /* 0x0003580a01007387 */ /* 0x0003e20000100a00 */
[----:B0-----:R-:W-:-:S03]  /*278b0*/  MOV R8, R26 ;  /* 0x0000001a00087202 */ /* 0x001fc60000000f00 */
[----:B-1----:R-:W2:Y:S01]  /*278c0*/  LDL.LU.64 R10, [R1+0x17b0] ;  /* 0x0017b000010a7983 */ /* 0x002ea20000300a00 */
[----:B------:R-:W-:-:S03]  /*278d0*/  IMAD.MOV.U32 R9, RZ, RZ, R27 ;  /* 0x000000ffff097224 */ /* 0x000fc600078e001b */
[----:B------:R-:W4:Y:S02]  /*278e0*/  LDL.LU.64 R26, [R1+0x17a8] ;  /* 0x0017a800011a7983 */ /* 0x000f240000300a00 */
[----:B----4-:R-:W-:-:S15]  /*278f0*/  HMMA.16816.F32 R12, R20, R26, R12 ;  /* 0x0000001a140c723c */ /* 0x010fde000000180c */
[----:B------:R-:W-:-:S08]  /*27900*/  NOP ;  /* 0x0000000000007918 */ /* 0x000fd00000000000 */
[----:B------:R0:W-:Y:S04]  /*27910*/  STL.64 [R1+0x360], R12 ;  /* 0x0003600c01007387 */ /* 0x0001e80000100a00 */
[----:B------:R1:W-:Y:S01]  /*27920*/  STL.64 [R1+0x368], R14 ;  /* 0x0003680e01007387 */ /* 0x0003e20000100a00 */
[----:B0-----:R-:W-:-:S03]  /*27930*/  MOV R12, R26 ;  /* 0x0000001a000c7202 */ /* 0x001fc60000000f00 */
[----:B-1----:R-:W4:Y:S01]  /*27940*/  LDL.LU.64 R14, [R1+0x17a0] ;  /* 0x0017a000010e7983 */ /* 0x002f220000300a00 */
[----:B------:R-:W-:-:S03]  /*27950*/  IMAD.MOV.U32 R13, RZ, RZ, R27 ;  /* 0x000000ffff0d7224 */ /* 0x000fc600078e001b */
[----:B------:R-:W3:Y:S04]  /*27960*/  LDL.LU.64 R26, [R1+0x1798] ;  /* 0x00179800011a7983 */ /* 0x000ee80000300a00 */
[----:B------:R-:W3:Y:S02]  /*27970*/  LDL.LU.64 R24, [R1+0x1790] ;  /* 0x0017900001187983 */ /* 0x000ee40000300a00 */
[----:B---3--:R-:W-:-:S15]  /*27980*/  HMMA.16816.F32 R24, R20, R18, R24 ;  /* 0x000000121418723c */ /* 0x008fde0000001818 */
[----:B------:R-:W-:-:S08]  /*27990*/  NOP ;  /* 0x0000000000007918 */ /* 0x000fd00000000000 */
[----:B------:R-:W-:Y:S04]  /*279a0*/  STL.64 [R1+0x3b0], R24 ;  /* 0x0003b01801007387 */ /* 0x000fe80000100a00 */
[----:B------:R0:W-:Y:S04]  /*279b0*/  STL.64 [R1+0x3b8], R26 ;  /* 0x0003b81a01007387 */ /* 0x0001e80000100a00 */
[----:B0-----:R-:W3:Y:S04]  /*279c0*/  LDL.LU.64 R26, [R1+0x1788] ;  /* 0x00178800011a7983 */ /* 0x001ee80000300a00 */
[----:B------:R-:W3:Y:S04]  /*279d0*/  LDL.LU.64 R24, [R1+0x1780] ;  /* 0x0017800001187983 */ /* 0x000ee80000300a00 */
[----:B------:R0:W-:Y:S02]  /*279e0*/  STL.64 [R1+0x1568], R18 ;  /* 0x0015681201007387 */ /* 0x0001e40000100a00 */
[----:B0-----:R-:W-:-:S02]  /*279f0*/  MOV R18, R12 ;  /* 0x0000000c00127202 */ /* 0x001fc40000000f00 */
[----:B------:R-:W-:Y:S01]  /*27a00*/  MOV R19, R13 ;  /* 0x0000000d00137202 */ /* 0x000fe20000000f00 */
[----:B------:R-:W2:Y:S04]  /*27a10*/  LDL.LU R12, [R1+0x177c] ;  /* 0x00177c00010c7983 */ /* 0x000ea80000300800 */
[----:B------:R-:W2:Y:S04]  /*27a20*/  LDL.LU R13, [R1+0x1778] ;  /* 0x00177800010d7983 */ /* 0x000ea80000300800 */
[----:B------:R0:W-:Y:S02]  /*27a30*/  STL.64 [R1+0x1580], R18 ;  /* 0x0015801201007387 */ /* 0x0001e40000100a00 */
[----:B0-----:R-:W-:Y:S01]  /*27a40*/  IMAD.MOV.U32 R18, RZ, RZ, R8 ;  /* 0x000000ffff127224 */ /* 0x001fe200078e0008 */
[----:B------:R-:W-:Y:S01]  /*27a50*/  MOV R19, R9 ;  /* 0x0000000900137202 */ /* 0x000fe20000000f00 */
[----:B---3--:R-:W-:-:S15]  /*27a60*/  HMMA.16816.F32 R24, R20, R6, R24 ;  /* 0x000000061418723c */ /* 0x008fde0000001818 */
[----:B------:R-:W-:-:S08]  /*27a70*/  NOP ;  /* 0x0000000000007918 */ /* 0x000fd00000000000 */
[----:B------:R-:W-:Y:S04]  /*27a80*/  STL.64 [R1+0x3f0], R24 ;  /* 0x0003f01801007387 */ /* 0x000fe80000100a00 */
[----:B------:R0:W-:Y:S04]  /*27a90*/  STL.64 [R1+0x3f8], R26 ;  /* 0x0003f81a01007387 */ /* 0x0001e80000100a00 */
[----:B0-----:R-:W3:Y:S04]  /*27aa0*/  LDL.LU.64 R26, [R1+0x1770] ;  /* 0x00177000011a7983 */ /* 0x001ee80000300a00 */
[----:B------:R-:W3:Y:S04]  /*27ab0*/  LDL.LU.64 R24, [R1+0x1768] ;  /* 0x0017680001187983 */ /* 0x000ee80000300a00 */
[----:B------:R-:W3:Y:S04]  /*27ac0*/  LDL.LU R8, [R1+0x1760] ;  /* 0x0017600001087983 */ /* 0x000ee80000300800 */
[----:B------:R-:W3:Y:S04]  /*27ad0*/  LDL.LU R9, [R1+0x175c] ;  /* 0x00175c0001097983 */ /* 0x000ee80000300800 */
[----:B------:R0:W-:Y:S02]  /*27ae0*/  STL.64 [R1+0x1598], R18 ;  /* 0x0015981201007387 */ /* 0x0001e40000100a00 */
[----:B0-----:R-:W-:Y:S01]  /*27af0*/  MOV R18, R5 ;  /* 0x0000000500127202 */ /* 0x001fe20000000f00 */
[----:B------:R-:W-:-:S05]  /*27b00*/  IMAD.MOV.U32 R19, RZ, RZ, R4 ;  /* 0x000000ffff137224 */ /* 0x000fca00078e0004 */
[----:B------:R-:W-:Y:S04]  /*27b10*/  STL.64 [R1+0x15b0], R18 ;  /* 0x0015b01201007387 */ /* 0x000fe80000100a00 */
[----:B------:R0:W-:Y:S04]  /*27b20*/  STL.64 [R1+0x1560], R6 ;  /* 0x0015600601007387 */ /* 0x0001e80000100a00 */
[----:B------:R-:W4:Y:S04]  /*27b30*/  LDL.LU R4, [R1+0xf0] ;  /* 0x0000f00001047983 */ /* 0x000f280000300800 */
[----:B------:R-:W4:Y:S04]  /*27b40*/  LDL.LU R5, [R1+0xf4] ;  /* 0x0000f40001057983 */ /* 0x000f280000300800 */
[----:B0-----:R-:W2:Y:S04]  /*27b50*/  LDL.LU R6, [R1+0xf8] ;  /* 0x0000f80001067983 */ /* 0x001ea80000300800 */
[----:B------:R-:W2:Y:S01]  /*27b60*/  LDL.LU R7, [R1+0xfc] ;  /* 0x0000fc0001077983 */ /* 0x000ea20000300800 */
[----:B------:R-:W-:-:S02]  /*27b70*/  MOV R18, R17 ;  /* 0x0000001100127202 */ /* 0x000fc40000000f00 */
[----:B------:R-:W-:-:S05]  /*27b80*/  MOV R19, R16 ;  /* 0x0000001000137202 */ /* 0x000fca0000000f00 */
[----:B------:R-:W-:Y:S04]  /*27b90*/  STL.64 [R1+0x15c8], R18 ;  /* 0x0015c81201007387 */ /* 0x000fe80000100a00 */
[----:B--2---:R-:W-:Y:S04]  /*27ba0*/  STL.64 [R1+0x1578], R6 ;  /* 0x0015780601007387 */ /* 0x004fe80000100a00 */
[----:B----4-:R0:W-:Y:S04]  /*27bb0*/  STL.64 [R1+0x1570], R4 ;  /* 0x0015700401007387 */ /* 0x0101e80000100a00 */
[----:B0-----:R-:W2:Y:S04]  /*27bc0*/  LDL.LU R4, [R1+0x100] ;  /* 0x0001000001047983 */ /* 0x001ea80000300800 */
[----:B------:R-:W2:Y:S04]  /*27bd0*/  LDL.LU R5, [R1+0x104] ;  /* 0x0001040001057983 */ /* 0x000ea80000300800 */
[----:B------:R-:W4:Y:S04]  /*27be0*/  LDL.LU R6, [R1+0x108] ;  /* 0x0001080001067983 */ /* 0x000f280000300800 */
[----:B------:R-:W4:Y:S01]  /*27bf0*/  LDL.LU R7, [R1+0x10c] ;  /* 0x00010c0001077983 */ /* 0x000f220000300800 */
[----:B------:R-:W-:Y:S01]  /*27c00*/  IMAD.MOV.U32 R18, RZ, RZ, R3 ;  /* 0x000000ffff127224 */ /* 0x000fe200078e0003 */
[----:B------:R-:W-:-:S02]  /*27c10*/  MOV R19, R2 ;  /* 0x0000000200137202 */ /* 0x000fc40000000f00 */
[----:B------:R-:W3:Y:S04]  /*27c20*/  LDL.LU R3, [R1+0x1758] ;  /* 0x0017580001037983 */ /* 0x000ee80000300800 */
[----:B------:R-:W3:Y:S04]  /*27c30*/  LDL.LU R2, [R1+0x1754] ;  /* 0x0017540001027983 */ /* 0x000ee80000300800 */
[----:B------:R-:W-:Y:S04]  /*27c40*/  STL.64 [R1+0x15e0], R18 ;  /* 0x0015e01201007387 */ /* 0x000fe80000100a00 */
[----:B----4-:R-:W-:Y:S04]  /*27c50*/  STL.64 [R1+0x1590], R6 ;  /* 0x0015900601007387 */ /* 0x010fe80000100a00 */
[----:B--2---:R0:W-:Y:S04]  /*27c60*/  STL.64 [R1+0x1588], R4 ;  /* 0x0015880401007387 */ /* 0x0041e80000100a00 */
[----:B0-----:R-:W2:Y:S04]  /*27c70*/  LDL.LU R4, [R1+0x110] ;  /* 0x0001100001047983 */ /* 0x001ea80000300800 */
[----:B------:R-:W2:Y:S04]  /*27c80*/  LDL.LU R5, [R1+0x114] ;  /* 0x0001140001057983 */ /* 0x000ea80000300800 */
[----:B------:R-:W4:Y:S04]  /*27c90*/  LDL.LU R6, [R1+0x118] ;  /* 0x0001180001067983 */ /* 0x000f280000300800 */
[----:B------:R-:W4:Y:S01]  /*27ca0*/  LDL.LU R7, [R1+0x11c] ;  /* 0x00011c0001077983 */ /* 0x000f220000300800 */
[----:B------:R-:W-:Y:S01]  /*27cb0*/  MOV R18, R14 ;  /* 0x0000000e00127202 */ /* 0x000fe20000000f00 */
[----:B------:R-:W-:-:S02]  /*27cc0*/  IMAD.MOV.U32 R19, RZ, RZ, R10 ;  /* 0x000000ffff137224 */ /* 0x000fc400078e000a */
[----:B------:R-:W3:Y:S04]  /*27cd0*/  LDL.LU R14, [R1+0x1750] ;  /* 0x00175000010e7983 */ /* 0x000ee80000300800 */
[----:B------:R-:W3:Y:S04]  /*27ce0*/  LDL.LU R10, [R1+0x174c] ;  /* 0x00174c00010a7983 */ /* 0x000ee80000300800 */
[----:B------:R0:W-:Y:S02]  /*27cf0*/  STL.64 [R1+0x15f8], R18 ;  /* 0x0015f81201007387 */ /* 0x0001e40000100a00 */
[----:B0-----:R-:W-:-:S02]  /*27d00*/  MOV R18, R11 ;  /* 0x0000000b00127202 */ /* 0x001fc40000000f00 */
[----:B------:R-:W-:Y:S01]  /*27d10*/  MOV R19, R15 ;  /* 0x0000000f00137202 */ /* 0x000fe20000000f00 */
[----:B------:R-:W3:Y:S04]  /*27d20*/  LDL.LU R11, [R1+0x1748] ;  /* 0x00174800010b7983 */ /* 0x000ee80000300800 */
[----:B------:R-:W3:Y:S04]  /*27d30*/  LDL.LU R15, [R1+0x1744] ;  /* 0x00174400010f7983 */ /* 0x000ee80000300800 */
[----:B------:R-:W-:Y:S04]  /*27d40*/  STL.64 [R1+0x1610], R18 ;  /* 0x0016101201007387 */ /* 0x000fe80000100a00 */
[----:B----4-:R-:W-:Y:S04]  /*27d50*/  STL.64 [R1+0x15a8], R6 ;  /* 0x0015a80601007387 */ /* 0x010fe80000100a00 */
[----:B--2---:R0:W-:Y:S04]  /*27d60*/  STL.64 [R1+0x15a0], R4 ;  /* 0x0015a00401007387 */ /* 0x0041e80000100a00 */
[----:B0-----:R-:W2:Y:S04]  /*27d70*/  LDL.LU R4, [R1+0x120] ;  /* 0x0001200001047983 */ /* 0x001ea80000300800 */
[----:B------:R-:W2:Y:S01]  /*27d80*/  LDL.LU R5, [R1+0x124] ;  /* 0x0001240001057983 */ /* 0x000ea20000300800 */
[----:B---3--:R-:W-:Y:S01]  /*27d90*/  IMAD.MOV.U32 R6, RZ, RZ, R2 ;  /* 0x000000ffff067224 */ /* 0x008fe200078e0002 */
[----:B------:R-:W-:-:S02]  /*27da0*/  MOV R7, R3 ;  /* 0x0000000300077202 */ /* 0x000fc40000000f00 */
[----:B------:R-:W3:Y:S04]  /*27db0*/  LDL.LU R2, [R1+0x1740] ;  /* 0x0017400001027983 */ /* 0x000ee80000300800 */
[----:B------:R-:W4:Y:S01]  /*27dc0*/  LDL.LU R3, [R1+0x173c] ;  /* 0x00173c0001037983 */ /* 0x000f220000300800 */
[----:B------:R-:W-:Y:S01]  /*27dd0*/  MOV R18, R27 ;  /* 0x0000001b00127202 */ /* 0x000fe20000000f00 */
[----:B------:R-:W-:Y:S02]  /*27de0*/  IMAD.MOV.U32 R19, RZ, RZ, R26 ;  /* 0x000000ffff137224 */ /* 0x000fe400078e001a */
[----:B------:R-:W3:Y:S04]  /*27df0*/  LDL.LU R27, [R1+0x1738] ;  /* 0x00173800011b7983 */ /* 0x000ee80000300800 */
[----:B------:R-:W4:Y:S04]  /*27e00*/  LDL.LU R26, [R1+0x1734] ;  /* 0x00173400011a7983 */ /* 0x000f280000300800 */
[----:B------:R-:W-:Y:S04]  /*27e10*/  STL.64 [R1+0x1628], R18 ;  /* 0x0016281201007387 */ /* 0x000fe80000100a00 */
[----:B------:R0:W-:Y:S02]  /*27e20*/  STL.64 [R1+0x15c0], R6 ;  /* 0x0015c00601007387 */ /* 0x0001e40000100a00 */
[----:B0-----:R-:W-:Y:S01]  /*27e30*/  IMAD.MOV.U32 R6, RZ, RZ, R10 ;  /* 0x000000ffff067224 */ /* 0x001fe200078e000a */
[----:B------:R-:W-:Y:S01]  /*27e40*/  MOV R7, R14 ;  /* 0x0000000e00077202 */ /* 0x000fe20000000f00 */
[----:B--2---:R0:W-:Y:S02]  /*27e50*/  STL.64 [R1+0x15b8], R4 ;  /* 0x0015b80401007387 */ /* 0x0041e40000100a00 */
[----:B0-----:R-:W-:-:S02]  /*27e60*/  MOV R4, R15 ;  /* 0x0000000f00047202 */ /* 0x001fc40000000f00 */
[----:B------:R-:W-:Y:S01]  /*27e70*/  MOV R5, R11 ;  /* 0x0000000b00057202 */ /* 0x000fe20000000f00 */
[----:B------:R-:W2:Y:S04]  /*27e80*/  LDL.LU R15, [R1+0x1730] ;  /* 0x00173000010f7983 */ /* 0x000ea80000300800 */
[----:B------:R-:W2:Y:S04]  /*27e90*/  LDL.LU R11, [R1+0x172c] ;  /* 0x00172c00010b7983 */ /* 0x000ea80000300800 */
[----:B------:R-:W2:Y:S04]  /*27ea0*/  LDL.LU R10, [R1+0x1728] ;  /* 0x00172800010a7983 */ /* 0x000ea80000300800 */
[----:B------:R-:W2:Y:S01]  /*27eb0*/  LDL.LU R14, [R1+0x1724] ;  /* 0x00172400010e7983 */ /* 0x000ea20000300800 */
[----:B------:R-:W-:Y:S01]  /*27ec0*/  MOV R18, R24 ;  /* 0x0000001800127202 */ /* 0x000fe20000000f00 */
[----:B------:R-:W-:-:S02]  /*27ed0*/  IMAD.MOV.U32 R19, RZ, RZ, R25 ;  /* 0x000000ffff137224 */ /* 0x000fc400078e0019 */
[----:B------:R-:W2:Y:S04]  /*27ee0*/  LDL.LU R24, [R1+0x1720] ;  /* 0x0017200001187983 */ /* 0x000ea80000300800 */
[----:B------:R-:W2:Y:S04]  /*27ef0*/  LDL.LU R25, [R1+0x171c] ;  /* 0x00171c0001197983 */ /* 0x000ea80000300800 */
[----:B------:R-:W-:Y:S04]  /*27f00*/  STL.64 [R1+0x1640], R18 ;  /* 0x0016401201007387 */ /* 0x000fe80000100a00 */
[----:B------:R-:W-:Y:S04]  /*27f10*/  STL.64 [R1+0x15d8], R6 ;  /* 0x0015d80601007387 */ /* 0x000fe80000100a00 */
[----:B------:R4:W-:Y:S02]  /*27f20*/  STL.64 [R1+0x15d0], R4 ;  /* 0x0015d00401007387 */ /* 0x0009e40000100a00 */
[----:B----4-:R-:W-:-:S02]  /*27f30*/  MOV R4, R26 ;  /* 0x0000001a00047202 */ /* 0x010fc40000000f00 */
[----:B---3--:R-:W-:Y:S01]  /*27f40*/  MOV R5, R27 ;  /* 0x0000001b00057202 */ /* 0x008fe20000000f00 */
[----:B------:R-:W3:Y:S04]  /*27f50*/  LDL.LU R26, [R1+0x1718] ;  /* 0x00171800011a7983 */ /* 0x000ee80000300800 */
[----:B------:R-:W4:Y:S01]  /*27f60*/  LDL.LU R27, [R1+0x1714] ;  /* 0x00171400011b7983 */ /* 0x000f220000300800 */
[----:B------:R-:W-:Y:S01]  /*27f70*/  IMAD.MOV.U32 R6, RZ, RZ, R3 ;  /* 0x000000ffff067224 */ /* 0x000fe200078e0003 */
[----:B------:R-:W-:Y:S01]  /*27f80*/  MOV R18, R0 ;  /* 0x0000000000127202 */ /* 0x000fe20000000f00 */
[----:B------:R-:W-:Y:S01]  /*27f90*/  IMAD.MOV.U32 R19, RZ, RZ, R29 ;  /* 0x000000ffff137224 */ /* 0x000fe200078e001d */
[----:B------:R-:W3:Y:S01]  /*27fa0*/  LDL.LU R3, [R1+0x1710] ;  /* 0x0017100001037983 */ /* 0x000ee20000300800 */
[----:B------:R-:W-:-:S03]  /*27fb0*/  MOV R7, R2 ;  /* 0x0000000200077202 */ /* 0x000fc60000000f00 */
[----:B------:R-:W3:Y:S04]  /*27fc0*/  LDL.LU R2, [R1+0x170c] ;  /* 0x00170c0001027983 */ /* 0x000ee80000300800 */
[----:B------:R-:W3:Y:S04]  /*27fd0*/  LDL.LU R0, [R1+0x1708] ;  /* 0x0017080001007983 */ /* 0x000ee80000300800 */
[----:B------:R-:W3:Y:S04]  /*27fe0*/  LDL.LU R29, [R1+0x1704] ;  /* 0x00170400011d7983 */ /* 0x000ee80000300800 */
[----:B------:R-:W-:Y:S04]  /*27ff0*/  STL.64 [R1+0x1658], R18 ;  /* 0x0016581201007387 */ /* 0x000fe80000100a00 */
[----:B------:R2:W-:Y:S04]  /*28000*/  STL.64 [R1+0x15f0], R6 ;  /* 0x0015f00601007387 */ /* 0x0005e80000100a00 */
[----:B------:R0:W-:Y:S01]  /*28010*/  STL.64 [R1+0x15e8], R4 ;  /* 0x0015e80401007387 */ /* 0x0001e20000100a00 */
[----:B--2---:R-:W-:Y:S01]  /*28020*/  MOV R7, R15 ;  /* 0x0000000f00077202 */ /* 0x004fe20000000f00 */
[----:B------:R-:W-:Y:S01]  /*28030*/  IMAD.MOV.U32 R6, RZ, RZ, R11 ;  /* 0x000000ffff067224 */ /* 0x000fe200078e000b */
[----:B0-----:R-:W-:-:S02]  /*28040*/  MOV R5, R10 ;  /* 0x0000000a00057202 */ /* 0x001fc40000000f00 */
[----:B------:R-:W-:Y:S02]  /*28050*/  MOV R4, R14 ;  /* 0x0000000e00047202 */ /* 0x000fe40000000f00 */
[----:B------:R-:W2:Y:S04]  /*28060*/  LDL.LU R14, [R1+0x1700] ;  /* 0x00170000010e7983 */ /* 0x000ea80000300800 */
[----:B------:R-:W2:Y:S04]  /*28070*/  LDL.LU R10, [R1+0x16fc] ;  /* 0x0016fc00010a7983 */ /* 0x000ea80000300800 */
[----:B------:R-:W2:Y:S04]  /*28080*/  LDL.LU R11, [R1+0x16f8] ;  /* 0x0016f800010b7983 */ /* 0x000ea80000300800 */
[----:B------:R-:W2:Y:S01]  /*28090*/  LDL.LU R15, [R1+0x16f4] ;  /* 0x0016f400010f7983 */ /* 0x000ea20000300800 */
[----:B------:R-:W-:Y:S01]  /*280a0*/  MOV R18, R13 ;  /* 0x0000000d00127202 */ /* 0x000fe20000000f00 */
[----:B------:R-:W-:-:S05]  /*280b0*/  IMAD.MOV.U32 R19, RZ, RZ, R12 ;  /* 0x000000ffff137224 */ /* 0x000fca00078e000c */
[----:B------:R-:W-:Y:S04]  /*280c0*/  STL.64 [R1+0x1670], R18 ;  /* 0x0016701201007387 */ /* 0x000fe80000100a00 */
[----:B------:R0:W-:Y:S04]  /*280d0*/  STL.64 [R1+0x1608], R6 ;  /* 0x0016080601007387 */ /* 0x0001e80000100a00 */
[----:B------:R4:W-:Y:S01]  /*280e0*/  STL.64 [R1+0x1600], R4 ;  /* 0x0016000401007387 */ /* 0x0009e20000100a00 */
[----:B0-----:R-:W-:Y:S01]  /*280f0*/  MOV R6, R25 ;  /* 0x0000001900067202 */ /* 0x001fe20000000f00 */
[----:B------:R-:W-:-:S02]  /*28100*/  IMAD.MOV.U32 R7, RZ, RZ, R24 ;  /* 0x000000ffff077224 */ /* 0x000fc400078e0018 */
[----:B----4-:R-:W-:Y:S01]  /*28110*/  IMAD.MOV.U32 R4, RZ, RZ, R27 ;  /* 0x000000ffff047224 */ /* 0x010fe200078e001b */
[----:B---3--:R-:W-:Y:S01]  /*28120*/  MOV R5, R26 ;  /* 0x0000001a00057202 */ /* 0x008fe20000000f00 */
[----:B------:R-:W3:Y:S04]  /*28130*/  LDL.LU R24, [R1+0x1e0] ;  /* 0x0001e00001187983 */ /* 0x000ee80000300800 */
[----:B------:R-:W3:Y:S04]  /*28140*/  LDL.LU R25, [R1+0x1e4] ;  /* 0x0001e40001197983 */ /* 0x000ee80000300800 */
[----:B------:R-:W3:Y:S04]  /*28150*/  LDL.LU R26, [R1+0x1e8] ;  /* 0x0001e800011a7983 */ /* 0x000ee80000300800 */
[----:B------:R-:W3:Y:S04]  /*28160*/  LDL.LU R27, [R1+0x1ec] ;  /* 0x0001ec00011b7983 */ /* 0x000ee80000300800 */
[----:B------:R0:W-:Y:S04]  /*28170*/  STL.64 [R1+0x1620], R6 ;  /* 0x0016200601007387 */ /* 0x0001e80000100a00 */
[----:B------:R1:W-:Y:S01]  /*28180*/  STL.64 [R1+0x1618], R4 ;  /* 0x0016180401007387 */ /* 0x0003e20000100a00 */
[----:B0-----:R-:W-:Y:S01]  /*28190*/  IMAD.MOV.U32 R6, RZ, RZ, R2 ;  /* 0x000000ffff067224 */ /* 0x001fe200078e0002 */
[----:B-1----:R-:W-:-:S02]  /*281a0*/  MOV R4, R29 ;  /* 0x0000001d00047202 */ /* 0x002fc40000000f00 */
[----:B------:R-:W-:Y:S01]  /*281b0*/  MOV R7, R3 ;  /* 0x0000000300077202 */ /* 0x000fe20000000f00 */
[----:B------:R-:W4:Y:S01]  /*281c0*/  LDL.LU R29, [R1+0x16f0] ;  /* 0x0016f000011d7983 */ /* 0x000f220000300800 */
[----:B------:R-:W-:-:S03]  /*281d0*/  MOV R5, R0 ;  /* 0x0000000000057202 */ /* 0x000fc60000000f00 */
[----:B------:R-:W3:Y:S04]  /*281e0*/  LDL.LU R0, [R1+0x16ec] ;  /* 0x0016ec0001007983 */ /* 0x000ee80000300800 */
[----:B------:R-:W3:Y:S04]  /*281f0*/  LDL.LU R2, [R1+0x16e8] ;  /* 0x0016e80001027983 */ /* 0x000ee80000300800 */
[----:B------:R-:W3:Y:S04]  /*28200*/  LDL.LU R3, [R1+0x16e4] ;  /* 0x0016e40001037983 */ /* 0x000ee80000300800 */
[----:B------:R2:W-:Y:S04]  /*28210*/  STL.64 [R1+0x1638], R6 ;  /* 0x0016380601007387 */ /* 0x0005e80000100a00 */
[----:B------:R0:W-:Y:S01]  /*28220*/  STL.64 [R1+0x1630], R4 ;  /* 0x0016300401007387 */ /* 0x0001e20000100a00 */
[----:B--2---:R-:W-:-:S02]  /*28230*/  MOV R7, R14 ;  /* 0x0000000e00077202 */ /* 0x004fc40000000f00 */
[----:B------:R-:W-:Y:S01]  /*28240*/  MOV R6, R10 ;  /* 0x0000000a00067202 */ /* 0x000fe20000000f00 */
[----:B0-----:R-:W-:Y:S01]  /*28250*/  IMAD.MOV.U32 R5, RZ, RZ, R11 ;  /* 0x000000ffff057224 */ /* 0x001fe200078e000b */
[----:B------:R-:W-:Y:S02]  /*28260*/  MOV R4, R15 ;  /* 0x0000000f00047202 */ /* 0x000fe40000000f00 */
[----:B------:R-:W2:Y:S04]  /*28270*/  LDL.LU R15, [R1+0x16e0] ;  /* 0x0016e000010f7983 */ /* 0x000ea80000300800 */
[----:B------:R-:W2:Y:S04]  /*28280*/  LDL.LU R11, [R1+0x16dc] ;  /* 0x0016dc00010b7983 */ /* 0x000ea80000300800 */
[----:B------:R-:W2:Y:S04]  /*28290*/  LDL.LU R10, [R1+0x16d8] ;  /* 0x0016d800010a7983 */ /* 0x000ea80000300800 */
[----:B------:R-:W2:Y:S04]  /*282a0*/  LDL.LU R14, [R1+0x16d4] ;  /* 0x0016d400010e7983 */ /* 0x000ea80000300800 */
[----:B------:R4:W-:Y:S04]  /*282b0*/  STL.64 [R1+0x1650], R6 ;  /* 0x0016500601007387 */ /* 0x0009e80000100a00 */
[----:B------:R0:W-:Y:S01]  /*282c0*/  STL.64 [R1+0x1648], R4 ;  /* 0x0016480401007387 */ /* 0x0001e20000100a00 */
[----:B----4-:R-:W-:Y:S01]  /*282d0*/  IMAD.MOV.U32 R7, RZ, RZ, R29 ;  /* 0x000000ffff077224 */ /* 0x010fe200078e001d */
[----:B---3--:R-:W-:-:S02]  /*282e0*/  MOV R6, R0 ;  /* 0x0000000000067202 */ /* 0x008fc40000000f00 */
[----:B0-----:R-:W-:Y:S01]  /*282f0*/  MOV R5, R2 ;  /* 0x0000000200057202 */ /* 0x001fe20000000f00 */
[----:B------:R-:W-:Y:S02]  /*28300*/  IMAD.MOV.U32 R4, RZ, RZ, R3 ;  /* 0x000000ffff047224 */ /* 0x000fe400078e0003 */
[----:B------:R-:W3:Y:S04]  /*28310*/  LDL.LU R3, [R1+0x16d0] ;  /* 0x0016d00001037983 */ /* 0x000ee80000300800 */
[----:B------:R-:W4:Y:S04]  /*28320*/  LDL.LU R2, [R1+0x16cc] ;  /* 0x0016cc0001027983 */ /* 0x000f280000300800 */
[----:B------:R-:W3:Y:S04]  /*28330*/  LDL.LU R0, [R1+0x16c8] ;  /* 0x0016c80001007983 */ /* 0x000ee80000300800 */
[----:B------:R-:W3:Y:S04]  /*28340*/  LDL.LU R29, [R1+0x16c4] ;  /* 0x0016c400011d7983 */ /* 0x000ee80000300800 */
[----:B------:R2:W-:Y:S04]  /*28350*/  STL.64 [R1+0x1668], R6 ;  /* 0x0016680601007387 */ /* 0x0005e80000100a00 */
[----:B------:R0:W-:Y:S01]  /*28360*/  STL.64 [R1+0x1660], R4 ;  /* 0x0016600401007387 */ /* 0x0001e20000100a00 */
[----:B--2---:R-:W-:Y:S01]  /*28370*/  IMAD.MOV.U32 R6, RZ, RZ, R11 ;  /* 0x000000ffff067224 */ /* 0x004fe200078e000b */
[----:B0-----:R-:W-:-:S02]  /*28380*/  MOV R5, R10 ;  /* 0x0000000a00057202 */ /* 0x001fc40000000f00 */
[----:B------:R-:W-:Y:S02]  /*28390*/  MOV R4, R14 ;  /* 0x0000000e00047202 */ /* 0x000fe40000000f00 */
[----:B------:R-:W2:Y:S04]  /*283a0*/  LDL.LU R14, [R1+0x16c0] ;  /* 0x0016c000010e7983 */ /* 0x000ea80000300800 */
[----:B------:R-:W2:Y:S04]  /*283b0*/  LDL.LU R10, [R1+0x16bc] ;  /* 0x0016bc00010a7983 */ /* 0x000ea80000300800 */
[----:B------:R-:W2:Y:S01]  /*283c0*/  LDL.LU R11, [R1+0x16b8] ;  /* 0x0016b800010b7983 */ /* 0x000ea20000300800 */
[----:B------:R-:W-:-:S03]  /*283d0*/  MOV R7, R15 ;  /* 0x0000000f00077202 */ /* 0x000fc60000000f00 */
[----:B------:R-:W2:Y:S04]  /*283e0*/  LDL.LU R15, [R1+0x16b4] ;  /* 0x0016b400010f7983 */ /* 0x000ea80000300800 */
[----:B------:R4:W-:Y:S04]  /*283f0*/  STL.64 [R1+0x1680], R6 ;  /* 0x0016800601007387 */ /* 0x0009e80000100a00 */
[----:B------:R3:W-:Y:S01]  /*28400*/  STL.64 [R1+0x1678], R4 ;  /* 0x0016780401007387 */ /* 0x0007e20000100a00 */
[----:B----4-:R-:W-:Y:S01]  /*28410*/  MOV R6, R2 ;  /* 0x0000000200067202 */ /* 0x010fe20000000f00 */
[----:B---3--:R-:W-:Y:S01]  /*28420*/  IMAD.MOV.U32 R5, RZ, RZ, R0 ;  /* 0x000000ffff057224 */ /* 0x008fe200078e0000 */
[----:B------:R-:W-:-:S02]  /*28430*/  MOV R4, R29 ;  /* 0x0000001d00047202 */ /* 0x000fc40000000f00 */
[----:B------:R-:W3:Y:S04]  /*28440*/  LDL.LU R29, [R1+0x16b0] ;  /* 0x0016b000011d7983 */ /* 0x000ee80000300800 */
[----:B------:R-:W4:Y:S04]  /*28450*/  LDL.LU R0, [R1+0x16ac] ;  /* 0x0016ac0001007983 */ /* 0x000f280000300800 */
[----:B------:R-:W4:Y:S01]  /*28460*/  LDL.LU R2, [R1+0x16a8] ;  /* 0x0016a80001027983 */ /* 0x000f220000300800 */
[----:B--2---:R-:W-:-:S15]  /*28470*/  HMMA.16816.F32 R24, R20, R10, R24 ;  /* 0x0000000a1418723c */ /* 0x004fde0000001818 */
[----:B------:R-:W-:-:S08]  /*28480*/  NOP ;  /* 0x0000000000007918 */ /* 0x000fd00000000000 */
[----:B------:R-:W-:Y:S04]  /*28490*/  STL.64 [R1+0x3e0], R24 ;  /* 0x0003e01801007387 */ /* 0x000fe80000100a00 */
[----:B------:R0:W-:Y:S04]  /*284a0*/  STL.64 [R1+0x3e8], R26 ;  /* 0x0003e81a01007387 */ /* 0x0001e80000100a00 */
[----:B0-----:R-:W2:Y:S04]  /*284b0*/  LDL.LU.64 R26, [R1+0x16a0] ;  /* 0x0016a000011a7983 */ /* 0x001ea80000300a00 */
[----:B------:R-:W2:Y:S01]  /*284c0*/  LDL.LU.64 R24, [R1+0x1698] ;  /* 0x0016980001187983 */ /* 0x000ea20000300a00 */
[----:B------:R-:W-:-:S02]  /*284d0*/  MOV R18, R9 ;  /* 0x0000000900127202 */ /* 0x000fc40000000f00 */
[----:B------:R-:W-:Y:S02]  /*284e0*/  MOV R19, R8 ;  /* 0x0000000800137202 */ /* 0x000fe40000000f00 */
[----:B------:R-:W-:Y:S01]  /*284f0*/  MOV R7, R3 ;  /* 0x0000000300077202 */ /* 0x000fe20000000f00 */
[----:B--2---:R-:W-:Y:S01]  /*28500*/  HMMA.16816.F32 R20, R20, R14, R24 ;  /* 0x0000000e1414723c */ /* 0x004fe20000001818 */
[----:B------:R-:W2:Y:S04]  /*28510*/  LDL.LU.64 R26, [R1+0x1690] ;  /* 0x00169000011a7983 */ /* 0x000ea80000300a00 */
[----:B------:R-:W2:Y:S01]  /*28520*/  LDL.LU.64 R24, [R1+0x1688] ;  /* 0x0016880001187983 */ /* 0x000ea20000300a00 */
[----:B------:R-:W4:Y:S01]  /*28530*/  LDC R3, c[0x0][0x254] ;  /* 0x00009500ff037b82 */ /* 0x000f220000000800 */
[----:B------:R-:W0:Y:S07]  /*28540*/  S2R R9, SR_CTAID.X ;  /* 0x0000000000097919 */ /* 0x000e2e0000002500 */
[----:B------:R-:W1:Y:S09]  /*28550*/  LDC R8, c[0x0][0x264] ;  /* 0x00009900ff087b82 */ /* 0x000e720000000800 */
[----:B------:R3:W-:Y:S04]  /*28560*/  STL.64 [R1+0x3d0], R20 ;  /* 0x0003d01401007387 */ /* 0x0007e80000100a00 */
[----:B------:R0:W-:Y:S04]  /*28570*/  STL.64 [R1+0x3d8], R22 ;  /* 0x0003d81601007387 */ /* 0x0001e80000100a00 */
[----:B---3--:R-:W3:Y:S04]  /*28580*/  LDL.LU R21, [R1+0x394] ;  /* 0x0003940001157983 */ /* 0x008ee80000300800 */
[----:B0-----:R-:W4:Y:S04]  /*28590*/  LDL.LU R22, [R1+0x624] ;  /* 0x0006240001167983 */ /* 0x001f280000300800 */
[----:B------:R-:W4:Y:S01]  /*285a0*/  LDL.LU R23, [R1+0x390] ;  /* 0x0003900001177983 */ /* 0x000f220000300800 */
[----:B--2---:R-:W-:Y:S03]  /*285b0*/  HMMA.16816.F32 R16, R24, R18, R4 ;  /* 0x000000121810723c */ /* 0x004fe60000001804 */
[----:B------:R-:W2:Y:S04]  /*285c0*/  LDL.LU.64 R6, [R1+0x1680] ;  /* 0x0016800001067983 */ /* 0x000ea80000300a00 */
[----:B------:R-:W2:-:S15]  /*285d0*/  LDL.LU.64 R4, [R1+0x1678] ;  /* 0x0016780001047983 */ /* 0x000e9e0000300a00 */
[----:B------:R-:W-:-:S01]  /*285e0*/  NOP ;  /* 0x0000000000007918 */ /* 0x000fc20000000000 */
[----:B------:R-:W-:Y:S04]  /*285f0*/  STL.64 [R1+0x3c0], R16 ;  /* 0x0003c01001007387 */ /* 0x000fe80000100a00 */
[----:B------:R0:W-:Y:S04]  /*28600*/  STL.64 [R1+0x3c8], R18 ;  /* 0x0003c81201007387 */ /* 0x0001e80000100a00 */
[----:B0-----:R-:W2:Y:S02]  /*28610*/  LDL.LU.64 R18, [R1+0x1670] ;  /* 0x0016700001127983 */ /* 0x001ea40000300a00 */
[----:B--2---:R-:W-:Y:S02]  /*28620*/  HMMA.16816.F32 R16, R24, R18, R4 ;  /* 0x000000121810723c */ /* 0x004fe40000001804 */
[----:B------:R-:W2:Y:S04]  /*28630*/  LDL.LU.64 R6, [R1+0x1668] ;  /* 0x0016680001067983 */ /* 0x000ea80000300a00 */
[----:B------:R-:W2:-:S15]  /*28640*/  LDL.LU.64 R4, [R1+0x1660] ;  /* 0x0016600001047983 */ /* 0x000e9e0000300a00 */
[----:B------:R-:W-:-:S02]  /*28650*/  NOP ;  /* 0x0000000000007918 */ /* 0x000fc40000000000 */
        /* <DEDUP_REMOVED lines=30> */
[----:B0-----:R-:W2:Y:S04]  /*28840*/  LDL.LU.64 R18, [R1+0x15f8] ;  /* 0x0015f80001127983 */ /* 0x001ea80000300a00 */
[----:B------:R-:W3:Y:S04]  /*28850*/  LDL.LU R20, [R1+0x648] ;  /* 0x0006480001147983 */ /* 0x000ee80000300800 */
[----:B------:R-:W4:Y:S04]  /*28860*/  LDL.LU R13, [R1+0x64c] ;  /* 0x00064c00010d7983 */ /* 0x000f280000300800 */
[----:B------:R-:W3:Y:S01]  /*28870*/  LDL.LU R12, [R1+0x650] ;  /* 0x00065000010c7983 */ /* 0x000ee20000300800 */
        /* <DEDUP_REMOVED lines=43> */
[----:B------:R-:W2:-:S15]  /*28b30*/  LDL.LU.64 R6, [R1+0x1560] ;  /* 0x0015600001067983 */ /* 0x000e9e0000300a00 */
[----:B------:R-:W-:-:S06]  /*28b40*/  NOP ;  /* 0x0000000000007918 */ /* 0x000fcc0000000000 */
[----:B------:R-:W-:Y:S04]  /*28b50*/  STL.64 [R1+0x4b0], R16 ;  /* 0x0004b01001007387 */ /* 0x000fe80000100a00 */
[----:B------:R0:W-:Y:S04]  /*28b60*/  STL.64 [R1+0x4b8], R18 ;  /* 0x0004b81201007387 */ /* 0x0001e80000100a00 */
[----:B0-----:R-:W2:Y:S04]  /*28b70*/  LDL.LU.64 R18, [R1+0x1558] ;  /* 0x0015580001127983 */ /* 0x001ea80000300a00 */
[----:B------:R-:W2:Y:S02]  /*28b80*/  LDL.LU.64 R16, [R1+0x1550] ;  /* 0x0015500001107983 */ /* 0x000ea40000300a00 */
[----:B--2---:R-:W-:Y:S02]  /*28b90*/  HMMA.16816.F32 R4, R24, R6, R16 ;  /* 0x000000061804723c */ /* 0x004fe40000001810 */
[----:B------:R-:W2:Y:S04]  /*28ba0*/  LDL.LU.64 R18, [R1+0x1548] ;  /* 0x0015480001127983 */ /* 0x000ea80000300a00 */
[----:B------:R-:W2:-:S15]  /*28bb0*/  LDL.LU.64 R16, [R1+0x1540] ;  /* 0x0015400001107983 */ /* 0x000e9e0000300a00 */
[----:B------:R-:W-:-:S02]  /*28bc0*/  NOP ;  /* 0x0000000000007918 */ /* 0x000fc40000000000 */
[----:B------:R-:W-:Y:S04]  /*28bd0*/  STL.64 [R1+0x4c0], R4 ;  /* 0x0004c00401007387 */ /* 0x000fe80000100a00 */
[----:B------:R0:W-:Y:S04]  /*28be0*/  STL.64 [R1+0x4c8], R6 ;  /* 0x0004c80601007387 */ /* 0x0001e80000100a00 */
[----:B0-----:R-:W4:Y:S04]  /*28bf0*/  LDL.LU.64 R6, [R1+0x1538] ;  /* 0x0015380001067983 */ /* 0x001f280000300a00 */
[----:B------:R-:W4:Y:S02]  /*28c00*/  LDL.LU.64 R4, [R1+0x1530] ;  /* 0x0015300001047983 */ /* 0x000f240000300a00 */
[----:B----4-:R-:W-:-:S15]  /*28c10*/  HMMA.16816.F32 R4, R24, R10, R4 ;  /* 0x0000000a1804723c */ /* 0x010fde0000001804 */
[----:B------:R-:W-:-:S08]  /*28c20*/  NOP ;  /* 0x0000000000007918 */ /* 0x000fd00000000000 */
[----:B------:R-:W-:Y:S04]  /*28c30*/  STL.64 [R1+0x4d0], R4 ;  /* 0x0004d00401007387 */ /* 0x000fe80000100a00 */
[----:B------:R0:W-:Y:S04]  /*28c40*/  STL.64 [R1+0x4d8], R6 ;  /* 0x0004d80601007387 */ /* 0x0001e80000100a00 */
[----:B0-----:R-:W4:Y:S01]  /*28c50*/  LDL.LU R7, [R1+0x628] ;  /* 0x0006280001077983 */ /* 0x001f220000300800 */
[----:B--2---:R-:W-:Y:S01]  /*28c60*/  HMMA.16816.F32 R16, R24, R14, R16 ;  /* 0x0000000e1810723c */ /* 0x004fe20000001810 */
[----:B------:R-:W-:Y:S01]  /*28c70*/  FFMA R13, R23, R13, R22 ;  /* 0x0000000d170d7223 */ /* 0x000fe20000000016 */
[----:B---3--:R-:W-:Y:S01]  /*28c80*/  FFMA R12, R29, R12, R28 ;  /* 0x0000000c1d0c7223 */ /* 0x008fe2000000001c */
[----:B------:R-:W-:-:S15]  /*28c90*/  IMAD R2, R3, 0x40, R2 ;  /* 0x0000004003027824 */ /* 0x000fde00078e0202 */
[----:B------:R-:W-:-:S05]  /*28ca0*/  NOP ;  /* 0x0000000000007918 */ /* 0x000fca0000000000 */
[----:B------:R-:W-:Y:S04]  /*28cb0*/  STL.64 [R1+0x4e0], R16 ;  /* 0x0004e01001007387 */ /* 0x000fe80000100a00 */
[----:B------:R-:W-:Y:S01]  /*28cc0*/  STL.64 [R1+0x4e8], R18 ;  /* 0x0004e81201007387 */ /* 0x000fe20000100a00 */
[----:B----4-:R-:W-:-:S05]  /*28cd0*/  FFMA R20, R21, R20, R7 ;  /* 0x0000001415147223 */ /* 0x010fca0000000007 */
[----:B------:R-:W-:Y:S04]  /*28ce0*/  STL [R1+0x648], R20 ;  /* 0x0006481401007387 */ /* 0x000fe80000100800 */
[----:B------:R-:W-:Y:S04]  /*28cf0*/  STL [R1+0x64c], R13 ;  /* 0x00064c0d01007387 */ /* 0x000fe80000100800 */
[----:B------:R-:W-:Y:S04]  /*28d00*/  STL [R1+0x650], R12 ;  /* 0x0006500c01007387 */ /* 0x000fe80000100800 */
[----:B------:R-:W2:Y:S04]  /*28d10*/  LDL R4, [R1+0x3a4] ;  /* 0x0003a40001047983 */ /* 0x000ea80000100800 */
[----:B------:R-:W3:Y:S04]  /*28d20*/  LDL R3, [R1+0x3a0] ;  /* 0x0003a00001037983 */ /* 0x000ee80000100800 */
[----:B--2---:R0:W-:Y:S04]  /*28d30*/  STL [R1+0x63c], R4 ;  /* 0x00063c0401007387 */ /* 0x0041e80000100800 */
[----:B0-----:R-:W2:Y:S04]  /*28d40*/  LDL R4, [R1+0x39c] ;  /* 0x00039c0001047983 */ /* 0x001ea80000100800 */
[----:B---3--:R0:W-:Y:S04]  /*28d50*/  STL [R1+0x640], R3 ;  /* 0x0006400301007387 */ /* 0x0081e80000100800 */
[----:B0-----:R-:W3:Y:S01]  /*28d60*/  LDL R3, [R1+0x398] ;  /* 0x0003980001037983 */ /* 0x001ee20000100800 */
[----:B------:R-:W-:Y:S01]  /*28d70*/  IMAD.SHL.U32 R9, R9, 0x20, RZ ;  /* 0x0000002009097824 */ /* 0x000fe200078e00ff */
[----:B------:R-:W-:-:S04]  /*28d80*/  UIADD3 UR4, UR4, 0x40, URZ ;  /* 0x0000004004047890 */ /* 0x000fc8000fffe03f */
[----:B------:R-:W-:-:S04]  /*28d90*/  IADD3 R9, R9, 0x20, RZ ;  /* 0x0000002009097810 */ /* 0x000fc80007ffe0ff */
[----:B------:R-:W-:Y:S02]  /*28da0*/  ISETP.LE.AND P1, PT, R9, UR4, PT ;  /* 0x0000000409007c0c */ /* 0x000fe4000bf23270 */
[----:B-1----:R-:W-:Y:S01]  /*28db0*/  LEA R0, R8, R0, 0x6 ;  /* 0x0000000008007211 */ /* 0x002fe200078e30ff */
[----:B--2---:R0:W-:Y:S04]  /*28dc0*/  STL [R1+0x644], R4 ;  /* 0x0006440401007387 */ /* 0x0041e80000100800 */
[----:B---3--:R0:W-:Y:S06]  /*28dd0*/  STL [R1+0x620], R3 ;  /* 0x0006200301007387 */ /* 0x0081ec0000100800 */
[----:B------:R-:W-:Y:S05]  /*28de0*/  @!P1 BRA `(.L_x_1) ;  /* 0xfffffe5000089947 */ /* 0x000fea000383ffff */
.L_x_0:
[----:B------:R-:W1:Y:S01]  /*28df0*/  S2R R27, SR_TID.X ;  /* 0x00000000001b7919 */ /* 0x000e620000002100 */
[----:B------:R-:W-:Y:S01]  /*28e00*/  ULDC.64 UR4, c[0x0][0x270] ;  /* 0x00009c0000047ab9 */ /* 0x000fe20000000a00 */
[----:B0-----:R-:W0:Y:S01]  /*28e10*/  S2R R3, SR_TID.X ;  /* 0x0000000000037919 */ /* 0x001e220000002100 */
[C---:B-1----:R-:W-:Y:S02]  /*28e20*/  SHF.L.U32 R0, R27.reuse, 0xb, RZ ;  /* 0x0000000b1b007819 */ /* 0x042fe400000006ff */
[C---:B------:R-:W-:Y:S02]  /*28e30*/  LOP3.LUT R2, R27.reuse, 0x3f, RZ, 0xc0, !PT ;  /* 0x0000003f1b027812 */ /* 0x040fe400078ec0ff */
[----:B------:R-:W-:Y:S02]  /*28e40*/  LOP3.LUT R0, R0, 0x3000, RZ, 0xc0, !PT ;  /* 0x0000300000007812 */ /* 0x000fe400078ec0ff */
[----:B------:R-:W-:Y:S02]  /*28e50*/  LOP3.LUT R4, R27, 0x40, RZ, 0xc0, !PT ;  /* 0x000000401b047812 */ /* 0x000fe400078ec0ff */
[----:B------:R-:W-:-:S02]  /*28e60*/  LEA R0, R2, R0, 0x4 ;  /* 0x0000000002007211 */ /* 0x000fc400078e20ff */
[----:B------:R-:W-:Y:S02]  /*28e70*/  SHF.R.U32.HI R2, RZ, 0x1, R4 ;  /* 0x00000001ff027819 */ /* 0x000fe40000011604 */
[----:B0-----:R-:W-:Y:S02]  /*28e80*/  LOP3.LUT R3, R3, 0x7f, RZ, 0xc0, !PT ;  /* 0x0000007f03037812 */ /* 0x001fe400078ec0ff */
[----:B------:R-:W-:Y:S02]  /*28e90*/  LOP3.LUT R2, R0, R2, RZ, 0x3c, !PT ;  /* 0x0000000200027212 */ /* 0x000fe400078e3cff */
[----:B------:R-:W2:Y:S01]  /*28ea0*/  LDL.LU R0, [R1+0x2d0] ;  /* 0x0002d00001007983 */ /* 0x000ea20000300800 */
[----:B------:R-:W-:Y:S01]  /*28eb0*/  BAR.SYNC.DEFER_BLOCKING 0x0 ;  /* 0x0000000000007b1d */ /* 0x000fe20000010000 */
[----:B------:R-:W-:-:S05]  /*28ec0*/  ISETP.GE.U32.AND P0, PT, R3, 0x20, PT ;  /* 0x000000200300780c */ /* 0x000fca0003f06070 */
[----:B------:R0:W-:Y:S04]  /*28ed0*/  STL [R1+0x370], R2 ;  /* 0x0003700201007387 */ /* 0x0001e80000100800 */
[----:B0-----:R-:W3:Y:S04]  /*28ee0*/  LDL.LU R2, [R1+0x2d4] ;  /* 0x0002d40001027983 */ /* 0x001ee80000300800 */
[----:B--2---:R0:W-:Y:S04]  /*28ef0*/  STL [R1+0x190], R0 ;  /* 0x0001900001007387 */ /* 0x0041e80000100800 */
[----:B0-----:R-:W2:Y:S04]  /*28f00*/  LDL.LU R0, [R1+0x2d8] ;  /* 0x0002d80001007983 */ /* 0x001ea80000300800 */
[----:B---3--:R0:W-:Y:S04]  /*28f10*/  STL [R1+0x194], R2 ;  /* 0x0001940201007387 */ /* 0x0081e80000100800 */
        /* <DEDUP_REMOVED lines=120> */
[----:B------:R-:W3:Y:S04]  /*296a0*/  LDL.LU R26, [R1+0x3dc] ;  /* 0x0003dc00011a7983 */ /* 0x000ee80000300800 */
[----:B--2---:R1:W-:Y:S04]  /*296b0*/  STL [R1+0xb0], R0 ;  /* 0x0000b00001007387 */ /* 0x0043e80000100800 */
[----:B0-----:R-:W2:Y:S04]  /*296c0*/  LDL.LU R2, [R1+0x3c0] ;  /* 0x0003c00001027983 */ /* 0x001ea80000300800 */
[----:B-1----:R-:W4:Y:S04]  /*296d0*/  LDL.LU R0, [R1+0x3c4] ;  /* 0x0003c40001007983 */ /* 0x002f280000300800 */
[----:B--2---:R0:W-:Y:S04]  /*296e0*/  STL [R1+0xa8], R2 ;  /* 0x0000a80201007387 */ /* 0x0041e80000100800 */
[----:B0-----:R-:W2:Y:S04]  /*296f0*/  LDL.LU R2, [R1+0x3c8] ;  /* 0x0003c80001027983 */ /* 0x001ea80000300800 */
[----:B----4-:R0:W-:Y:S04]  /*29700*/  STL [R1+0xa4], R0 ;  /* 0x0000a40001007387 */ /* 0x0101e80000100800 */
[----:B0-----:R-:W4:Y:S04]  /*29710*/  LDL.LU R0, [R1+0x3cc] ;  /* 0x0003cc0001007983 */ /* 0x001f280000300800 */
[----:B--2---:R0:W-:Y:S04]  /*29720*/  STL [R1+0xa0], R2 ;  /* 0x0000a00201007387 */ /* 0x0041e80000100800 */
[----:B0-----:R-:W2:Y:S04]  /*29730*/  LDL.LU R2, [R1+0x400] ;  /* 0x0004000001027983 */ /* 0x001ea80000300800 */
[----:B----4-:R0:W-:Y:S04]  /*29740*/  STL [R1+0x98], R0 ;  /* 0x0000980001007387 */ /* 0x0101e80000100800 */
[----:B0-----:R-:W4:Y:S04]  /*29750*/  LDL.LU R0, [R1+0x404] ;  /* 0x0004040001007983 */ /* 0x001f280000300800 */
[----:B--2---:R0:W-:Y:S04]  /*29760*/  STL [R1+0x9c], R2 ;  /* 0x00009c0201007387 */ /* 0x0041e80000100800 */
[----:B------:R-:W2:Y:S04]  /*29770*/  LDL.LU R25, [R1+0x408] ;  /* 0x0004080001197983 */ /* 0x000ea80000300800 */
[----:B----4-:R1:W-:Y:S04]  /*29780*/  STL [R1+0x94], R0 ;  /* 0x0000940001007387 */ /* 0x0103e80000100800 */
[----:B--2---:R-:W-:Y:S04]  /*29790*/  STL [R1+0x19c0], R25 ;  /* 0x0019c01901007387 */ /* 0x004fe80000100800 */
[----:B------:R-:W2:Y:S04]  /*297a0*/  LDL.LU R24, [R1+0x40c] ;  /* 0x00040c0001187983 */ /* 0x000ea80000300800 */
        /* <DEDUP_REMOVED lines=21> */
[----:B-----5:R-:W2:Y:S04]  /*29900*/  LDL.LU R13, [R1+0x438] ;  /* 0x00043800010d7983 */ /* 0x020ea80000300800 */
[----:B--2---:R-:W-:Y:S04]  /*29910*/  STL [R1+0x19d8], R13 ;  /* 0x0019d80d01007387 */ /* 0x004fe80000100800 */
[----:B------:R-:W2:Y:S04]  /*29920*/  LDL.LU R12, [R1+0x43c] ;  /* 0x00043c00010c7983 */ /* 0x000ea80000300800 */
[----:B--2---:R-:W-:Y:S04]  /*29930*/  STL [R1+0x19dc], R12 ;  /* 0x0019dc0c01007387 */ /* 0x004fe80000100800 */
[----:B------:R-:W2:Y:S04]  /*29940*/  LDL.LU R11, [R1+0x440] ;  /* 0x00044000010b7983 */ /* 0x000ea80000300800 */
[----:B--2---:R2:W-:Y:S04]  /*29950*/  STL [R1+0x196c], R11 ;  /* 0x00196c0b01007387 */ /* 0x0045e80000100800 */
[----:B------:R-:W4:Y:S04]  /*29960*/  LDL.LU R10, [R1+0x444] ;  /* 0x00044400010a7983 */ /* 0x000f280000300800 */
[----:B----4-:R-:W-:Y:S04]  /*29970*/  STL [R1+0x1970], R10 ;  /* 0x0019700a01007387 */ /* 0x010fe80000100800 */
        /* <DEDUP_REMOVED lines=13> */
[----:B----4-:R4:W-:Y:S04]  /*29a50*/  STL [R1+0x197c], R3 ;  /* 0x00197c0301007387 */ /* 0x0109e80000100800 */
[----:B0-----:R-:W3:Y:S04]  /*29a60*/  LDL.LU R2, [R1+0x464] ;  /* 0x0004640001027983 */ /* 0x001ee80000300800 */
[----:B---3--:R0:W-:Y:S04]  /*29a70*/  STL [R1+0x1980], R2 ;  /* 0x0019800201007387 */ /* 0x0081e80000100800 */
[----:B-1----:R-:W3:Y:S04]  /*29a80*/  LDL.LU R0, [R1+0x468] ;  /* 0x0004680001007983 */ /* 0x002ee80000300800 */
[----:B--2---:R-:W2:Y:S04]  /*29a90*/  LDL.LU R11, [R1+0x46c] ;  /* 0x00046c00010b7983 */ /* 0x004ea80000300800 */
[----:B----4-:R-:W4:Y:S04]  /*29aa0*/  LDL.LU R3, [R1+0x470] ;  /* 0x0004700001037983 */ /* 0x010f280000300800 */
[----:B0-----:R-:W3:Y:S04]  /*29ab0*/  LDL.LU R2, [R1+0x474] ;  /* 0x0004740001027983 */ /* 0x001ee80000300800 */
[----:B----4-:R0:W-:Y:S04]  /*29ac0*/  STL [R1+0x4], R3 ;  /* 0x0000040301007387 */ /* 0x0101e80000100800 */
[----:B------:R-:W4:Y:S04]  /*29ad0*/  LDL.LU R10, [R1+0x478] ;  /* 0x00047800010a7983 */ /* 0x000f280000300800 */
[----:B---3--:R1:W-:Y:S04]  /*29ae0*/  STL [R1+0x8], R2 ;  /* 0x0000080201007387 */ /* 0x0083e80000100800 */
[----:B------:R-:W3:Y:S04]  /*29af0*/  LDL.LU R7, [R1+0x47c] ;  /* 0x00047c0001077983 */ /* 0x000ee80000300800 */
[----:B0-----:R-:W2:Y:S04]  /*29b00*/  LDL.LU R3, [R1+0x480] ;  /* 0x0004800001037983 */ /* 0x001ea80000300800 */
[----:B-1----:R-:W4:Y:S04]  /*29b10*/  LDL.LU R2, [R1+0x484] ;  /* 0x0004840001027983 */ /* 0x002f280000300800 */
[----:B--2---:R0:W-:Y:S04]  /*29b20*/  STL [R1+0x14], R3 ;  /* 0x0000140301007387 */ /* 0x0041e80000100800 */
[----:B------:R-:W2:Y:S04]  /*29b30*/  LDL.LU R6, [R1+0x488] ;  /* 0x0004880001067983 */ /* 0x000ea80000300800 */
[----:B----4-:R1:W-:Y:S04]  /*29b40*/  STL [R1+0x18], R2 ;  /* 0x0000180201007387 */ /* 0x0103e80000100800 */
[----:B0-----:R-:W4:Y:S04]  /*29b50*/  LDL.LU R3, [R1+0x48c] ;  /* 0x00048c0001037983 */ /* 0x001f280000300800 */
[----:B-1----:R-:W3:Y:S04]  /*29b60*/  LDL.LU R2, [R1+0x490] ;  /* 0x0004900001027983 */ /* 0x002ee80000300800 */
[----:B------:R-:W2:Y:S04]  /*29b70*/  LDL.LU R4, [R1+0x494] ;  /* 0x0004940001047983 */ /* 0x000ea80000300800 */
[----:B---3--:R0:W-:Y:S04]  /*29b80*/  STL [R1+0x24], R2 ;  /* 0x0000240201007387 */ /* 0x0081e80000100800 */
[----:B0-----:R-:W3:Y:S04]  /*29b90*/  LDL.LU R2, [R1+0x498] ;  /* 0x0004980001027983 */ /* 0x001ee80000300800 */
[----:B--2---:R0:W-:Y:S04]  /*29ba0*/  STL [R1+0x28], R4 ;  /* 0x0000280401007387 */ /* 0x0041e80000100800 */
[----:B0-----:R-:W2:Y:S04]  /*29bb0*/  LDL.LU R4, [R1+0x49c] ;  /* 0x00049c0001047983 */ /* 0x001ea80000300800 */
[----:B------:R-:W4:Y:S04]  /*29bc0*/  LDL.LU R5, [R1+0x4a0] ;  /* 0x0004a00001057983 */ /* 0x000f280000300800 */
        /* <DEDUP_REMOVED lines=23> */
[----:B--2---:R1:W-:Y:S04]  /*29d40*/  STL [R1+0x60], R4 ;  /* 0x0000600401007387 */ /* 0x0043e80000100800 */
[----:B------:R-:W2:Y:S04]  /*29d50*/  LDL.LU R23, [R1+0x4d0] ;  /* 0x0004d00001177983 */ /* 0x000ea80000300800 */
[----:B--2---:R-:W-:Y:S04]  /*29d60*/  STL [R1+0x1984], R23 ;  /* 0x0019841701007387 */ /* 0x004fe80000100800 */
[----:B------:R-:W2:Y:S04]  /*29d70*/  LDL.LU R22, [R1+0x4d4] ;  /* 0x0004d40001167983 */ /* 0x000ea80000300800 */
[----:B--2---:R-:W-:Y:S04]  /*29d80*/  STL [R1+0x1988], R22 ;  /* 0x0019881601007387 */ /* 0x004fe80000100800 */
[----:B------:R-:W2:Y:S04]  /*29d90*/  LDL.LU R25, [R1+0x4d8] ;  /* 0x0004d80001197983 */ /* 0x000ea80000300800 */
[----:B------:R-:W4:Y:S04]  /*29da0*/  LDL.LU R24, [R1+0x4dc] ;  /* 0x0004dc0001187983 */ /* 0x000f280000300800 */
[----:B------:R-:W3:Y:S01]  /*29db0*/  LDL.LU R19, [R1+0x4e0] ;  /* 0x0004e00001137983 */ /* 0x000ee20000300800 */
[----:B------:R-:W-:Y:S01]  /*29dc0*/  IMAD.MOV.U32 R17, RZ, RZ, R26 ;  /* 0x000000ffff117224 */ /* 0x000fe200078e001a */
[----:B------:R-:W-:-:S02]  /*29dd0*/  SHF.L.U32 R26, R27, 0x5, RZ ;  /* 0x000000051b1a7819 */ /* 0x000fc400000006ff */
[----:B---3--:R-:W-:Y:S04]  /*29de0*/  STL [R1+0x198c], R19 ;  /* 0x00198c1301007387 */ /* 0x008fe80000100800 */
[----:B------:R-:W3:Y:S01]  /*29df0*/  LDL.LU R18, [R1+0x4e4] ;  /* 0x0004e40001127983 */ /* 0x000ee20000300800 */
[C---:B0-----:R-:W-:Y:S02]  /*29e00*/  LOP3.LUT R5, R27.reuse, 0x18, RZ, 0xc0, !PT ;  /* 0x000000181b057812 */ /* 0x041fe400078ec0ff */
[----:B------:R-:W-:Y:S02]  /*29e10*/  LOP3.LUT R26, R26, 0xc60, RZ, 0xc0, !PT ;  /* 0x00000c601a1a7812 */ /* 0x000fe400078ec0ff */
[----:B------:R-:W-:-:S03]  /*29e20*/  SHF.L.U32 R27, R27, 0x4, RZ ;  /* 0x000000041b1b7819 */ /* 0x000fc600000006ff */
[----:B------:R-:W-:Y:S01]  /*29e30*/  IMAD R8, R5, 0x200, R26 ;  /* 0x0000020005087824 */ /* 0x000fe200078e021a */
[----:B-1----:R-:W-:Y:S01]  /*29e40*/  LOP3.LUT R4, R27, 0x70, RZ, 0xc0, !PT ;  /* 0x000000701b047812 */ /* 0x002fe200078ec0ff */
[----:B---3--:R-:W-:Y:S04]  /*29e50*/  STL [R1+0x1990], R18 ;  /* 0x0019901201007387 */ /* 0x008fe80000100800 */
[----:B------:R-:W3:Y:S04]  /*29e60*/  LDL.LU R21, [R1+0x4e8] ;  /* 0x0004e80001157983 */ /* 0x000ee80000300800 */
[----:B------:R-:W2:Y:S04]  /*29e70*/  LDL.LU R20, [R1+0x4ec] ;  /* 0x0004ec0001147983 */ /* 0x000ea80000300800 */
[----:B------:R-:W4:Y:S04]  /*29e80*/  LDL.LU R26, [R1+0x648] ;  /* 0x00064800011a7983 */ /* 0x000f280000300800 */
[----:B------:R-:W3:Y:S04]  /*29e90*/  LDL.LU R27, [R1+0x64c] ;  /* 0x00064c00011b7983 */ /* 0x000ee80000300800 */
[----:B------:R-:W2:Y:S04]  /*29ea0*/  LDL.LU R28, [R1+0x650] ;  /* 0x00065000011c7983 */ /* 0x000ea80000300800 */
[----:B------:R-:W2:Y:S01]  /*29eb0*/  LDL.LU R29, [R1+0x654] ;  /* 0x00065400011d7983 */ /* 0x000ea20000300800 */
[----:B------:R-:W-:-:S02]  /*29ec0*/  MOV R15, R17 ;  /* 0x00000011000f7202 */ /* 0x000fc40000000f00 */
[----:B------:R-:W-:-:S04]  /*29ed0*/  IADD3 R4, R4, UR6, RZ ;  /* 0x0000000604047c10 */ /* 0x000fc8000fffe0ff */
[----:B------:R-:W-:Y:S01]  /*29ee0*/  LEA.HI R5, R5, R4, RZ, 0x1f ;  /* 0x0000000405057211 */ /* 0x000fe200078ff8ff */
[C---:B----4-:R-:W-:Y:S01]  /*29ef0*/  FMUL R9, R26.reuse, 8388608 ;  /* 0x4b0000001a097820 */ /* 0x050fe20000400000 */
[----:B------:R-:W-:Y:S01]  /*29f00*/  FSETP.GEU.AND P2, PT, R26, 1.175494350822287508e-38, PT ;  /* 0x008000001a00780b */ /* 0x000fe20003f4e000 */
[C---:B---3--:R-:W-:Y:S01]  /*29f10*/  FMUL R13, R27.reuse, 8388608 ;  /* 0x4b0000001b0d7820 */ /* 0x048fe20000400000 */
[----:B------:R-:W-:Y:S02]  /*29f20*/  FSETP.GEU.AND P3, PT, R27, 1.175494350822287508e-38, PT ;  /* 0x008000001b00780b */ /* 0x000fe40003f6e000 */
[----:B------:R-:W-:Y:S01]  /*29f30*/  FSEL R9, R9, R26, !P2 ;  /* 0x0000001a09097208 */ /* 0x000fe20005000000 */
[C---:B--2---:R-:W-:Y:S01]  /*29f40*/  FMUL R12, R28.reuse, 8388608 ;  /* 0x4b0000001c0c7820 */ /* 0x044fe20000400000 */
[----:B------:R-:W-:Y:S01]  /*29f50*/  FSETP.GEU.AND P4, PT, R28, 1.175494350822287508e-38, PT ;  /* 0x008000001c00780b */ /* 0x000fe20003f8e000 */
[C---:B------:R-:W-:Y:S01]  /*29f60*/  FMUL R8, R29.reuse, 8388608 ;  /* 0x4b0000001d087820 */ /* 0x040fe20000400000 */
[----:B------:R-:W-:Y:S01]  /*29f70*/  FSETP.GEU.AND P5, PT, R29, 1.175494350822287508e-38, PT ;  /* 0x008000001d00780b */ /* 0x000fe20003fae000 */
[----:B------:R-:W-:Y:S01]  /*29f80*/  STL [R1+0x1924], R26 ;  /* 0x0019241a01007387 */ /* 0x000fe20000100800 */
[----:B------:R-:W-:-:S02]  /*29f90*/  FSEL R13, R13, R27, !P3 ;  /* 0x0000001b0d0d7208 */ /* 0x000fc40005800000 */
[----:B------:R-:W-:Y:S01]  /*29fa0*/  FSEL R17, R12, R28, !P4 ;  /* 0x0000001c0c117208 */ /* 0x000fe20006000000 */
[----:B------:R0:W-:Y:S01]  /*29fb0*/  STL [R1+0x90], R9 ;  /* 0x0000900901007387 */ /* 0x0001e20000100800 */
[----:B------:R-:W-:-:S03]  /*29fc0*/  FSEL R14, R8, R29, !P5 ;  /* 0x0000001d080e7208 */ /* 0x000fc60006800000 */
[----:B------:R-:W-:Y:S04]  /*29fd0*/  STL [R1+0x1994], R27 ;  /* 0x0019941b01007387 */ /* 0x000fe80000100800 */
[----:B------:R1:W-:Y:S01]  /*29fe0*/  STL [R1+0x8c], R13 ;  /* 0x00008c0d01007387 */ /* 0x0003e20000100800 */
[----:B0-----:R-:W-:-:S03]  /*29ff0*/  VIADD R9, R9, 0xc0cafb0d ;  /* 0xc0cafb0d09097836 */ /* 0x001fc60000000000 */
[----:B------:R0:W-:Y:S02]  /*2a000*/  STL [R1+0x88], R17 ;  /* 0x0000881101007387 */ /* 0x0001e40000100800 */
[----:B------:R-:W-:Y:S02]  /*2a010*/  LOP3.LUT R9, R9, 0xff800000, RZ, 0xc0, !PT ;  /* 0xff80000009097812 */ /* 0x000fe400078ec0ff */
[----:B------:R2:W-:Y:S01]  /*2a020*/  STL [R1+0x84], R14 ;  /* 0x0000840e01007387 */ /* 0x0005e20000100800 */
[----:B-1----:R-:W-:-:S03]  /*2a030*/  IADD3 R13, R13, -0x3f3504f3, RZ ;  /* 0xc0cafb0d0d0d7810 */ /* 0x002fc60007ffe0ff */
[----:B------:R-:W3:Y:S01]  /*2a040*/  LDL.LU R27, [R1+0x50] ;  /* 0x00005000011b7983 */ /* 0x000ee20000300800 */
[----:B0-----:R-:W-:-:S03]  /*2a050*/  IADD3 R17, R17, -0x3f3504f3, RZ ;  /* 0xc0cafb0d11117810 */ /* 0x001fc60007ffe0ff */
[----:B------:R-:W4:Y:S01]  /*2a060*/  LDL.LU R18, [R1+0x4c] ;  /* 0x00004c0001127983 */ /* 0x000f220000300800 */
[----:B--2---:R-:W-:Y:S01]  /*2a070*/  VIADD R14, R14, 0xc0cafb0d ;  /* 0xc0cafb0d0e0e7836 */ /* 0x004fe20000000000 */
[----:B------:R-:W-:Y:S02]  /*2a080*/  LOP3.LUT R13, R13, 0xff800000, RZ, 0xc0, !PT ;  /* 0xff8000000d0d7812 */ /* 0x000fe400078ec0ff */
[----:B------:R-:W2:Y:S01]  /*2a090*/  LDL.LU R19, [R1+0x40] ;  /* 0x0000400001137983 */ /* 0x000ea20000300800 */
[----:B------:R-:W-:-:S03]  /*2a0a0*/  LOP3.LUT R17, R17, 0xff800000, RZ, 0xc0, !PT ;  /* 0xff80000011117812 */ /* 0x000fc600078ec0ff */
[----:B------:R-:W2:Y:S01]  /*2a0b0*/  LDL.LU R22, [R1+0x3c] ;  /* 0x00003c0001167983 */ /* 0x000ea20000300800 */
[----:B------:R-:W-:-:S03]  /*2a0c0*/  FSEL R8, RZ, -23, P2 ;  /* 0xc1b80000ff087808 */ /* 0x000fc60001000000 */
[----:B------:R-:W2:Y:S01]  /*2a0d0*/  LDL.LU R23, [R1+0x30] ;  /* 0x0000300001177983 */ /* 0x000ea20000300800 */
[----:B------:R-:W-:-:S03]  /*2a0e0*/  LOP3.LUT R14, R14, 0xff800000, RZ, 0xc0, !PT ;  /* 0xff8000000e0e7812 */ /* 0x000fc600078ec0ff */
[----:B------:R0:W-:Y:S01]  /*2a0f0*/  STL [R1+0x1ac], R9 ;  /* 0x0001ac0901007387 */ /* 0x0001e20000100800 */
[----:B------:R-:W-:-:S03]  /*2a100*/  FSEL R12, RZ, -23, P3 ;  /* 0xc1b80000ff0c7808 */ /* 0x000fc60001800000 */
[----:B------:R1:W-:Y:S01]  /*2a110*/  STL [R1+0x1d4], R13 ;  /* 0x0001d40d01007387 */ /* 0x0003e20000100800 */
[----:B0-----:R-:W-:-:S03]  /*2a120*/  I2FP.F32.S32 R9, R9 ;  /* 0x0000000900097245 */ /* 0x001fc60000201400 */
[----:B------:R0:W-:Y:S01]  /*2a130*/  STL [R1+0x1d8], R17 ;  /* 0x0001d81101007387 */ /* 0x0001e20000100800 */
[----:B-1----:R-:W-:-:S03]  /*2a140*/  I2FP.F32.S32 R13, R13 ;  /* 0x0000000d000d7245 */ /* 0x002fc60000201400 */
[----:B------:R1:W-:Y:S01]  /*2a150*/  STL [R1+0x1dc], R14 ;  /* 0x0001dc0e01007387 */ /* 0x0003e20000100800 */
[----:B------:R-:W-:Y:S01]  /*2a160*/  FFMA.FTZ R9, R9, 1.1920928955078125e-07, R8 ;  /* 0x3400000009097823 */ /* 0x000fe20000010008 */
[----:B------:R-:W-:Y:S02]  /*2a170*/  FSEL R16, RZ, -23, P4 ;  /* 0xc1b80000ff107808 */ /* 0x000fe40002000000 */
[----:B------:R-:W2:Y:S01]  /*2a180*/  LDL.LU R4, [R1+0x19ec] ;  /* 0x0019ec0001047983 */ /* 0x000ea20000300800 */
[----:B------:R-:W-:Y:S02]  /*2a190*/  FSEL R26, RZ, -23, P5 ;  /* 0xc1b80000ff1a7808 */ /* 0x000fe40002800000 */
[----:B0-----:R-:W-:Y:S01]  /*2a1a0*/  I2FP.F32.S32 R17, R17 ;  /* 0x0000001100117245 */ /* 0x001fe20000201400 */
[----:B------:R0:W-:Y:S01]  /*2a1b0*/  STL [R1+0x3bc], R5 ;  /* 0x0003bc0501007387 */ /* 0x0001e20000100800 */
[----:B------:R-:W-:Y:S01]  /*2a1c0*/  FFMA.FTZ R13, R13, 1.1920928955078125e-07, R12 ;  /* 0x340000000d0d7823 */ /* 0x000fe2000001000c */
[----:B-1----:R-:W-:-:S02]  /*2a1d0*/  I2FP.F32.S32 R14, R14 ;  /* 0x0000000e000e7245 */ /* 0x002fc40000201400 */
[----:B------:R-:W-:Y:S01]  /*2a1e0*/  FFMA.FTZ R17, R17, 1.1920928955078125e-07, R16 ;  /* 0x3400000011117823 */ /* 0x000fe20000010010 */
[----:B0-----:R-:W2:Y:S02]  /*2a1f0*/  LDL.LU R5, [R1+0x19e8] ;  /* 0x0019e80001057983 */ /* 0x001ea40000300800 */
[----:B------:R-:W-:Y:S02]  /*2a200*/  FFMA.FTZ R14, R14, 1.1920928955078125e-07, R26 ;  /* 0x340000000e0e7823 */ /* 0x000fe4000001001a */
[----:B------:R-:W2:Y:S01]  /*2a210*/  LDL.LU R8, [R1+0x19e4] ;  /* 0x0019e40001087983 */ /* 0x000ea20000300800 */
[----:B------:R-:W-:-:S03]  /*2a220*/  MOV R26, R15 ;  /* 0x0000000f001a7202 */ /* 0x000fc60000000f00 */
[----:B------:R0:W-:Y:S04]  /*2a230*/  STL [R1+0x224], R9 ;  /* 0x0002240901007387 */ /* 0x0001e80000100800 */
[----:B0-----:R-:W2:Y:S04]  /*2a240*/  LDL.LU R9, [R1+0x19e0] ;  /* 0x0019e00001097983 */ /* 0x001ea80000300800 */
[----:B------:R-:W2:Y:S04]  /*2a250*/  LDL.LU R12, [R1+0x19dc] ;  /* 0x0019dc00010c7983 */ /* 0x000ea80000300800 */
[----:B------:R0:W-:Y:S01]  /*2a260*/  STL [R1+0x220], R13 ;  /* 0x0002200d01007387 */ /* 0x0001e20000100800 */
[----:B------:R-:W-:-:S03]  /*2a270*/  FSETP.GT.AND P2, PT, |R28|, 8.50705917302346158658e+37, PT ;  /* 0x7e8000001c00780b */ /* 0x000fc60003f44200 */
[----:B0-----:R-:W2:Y:S04]  /*2a280*/  LDL.LU R13, [R1+0x19d8] ;  /* 0x0019d800010d7983 */ /* 0x001ea80000300800 */
[----:B------:R-:W2:Y:S04]  /*2a290*/  LDL.LU R16, [R1+0x19d4] ;  /* 0x0019d40001107983 */ /* 0x000ea80000300800 */
[----:B------:R0:W-:Y:S04]  /*2a2a0*/  STL [R1+0x21c], R17 ;  /* 0x00021c1101007387 */ /* 0x0001e80000100800 */
[----:B0-----:R-:W2:Y:S04]  /*2a2b0*/  LDL.LU R17, [R1+0x19d0] ;  /* 0x0019d00001117983 */ /* 0x001ea80000300800 */
[----:B------:R0:W-:Y:S04]  /*2a2c0*/  STL [R1+0x1998], R26 ;  /* 0x0019981a01007387 */ /* 0x0001e80000100800 */
[----:B------:R1:W-:Y:S04]  /*2a2d0*/  STL [R1+0x218], R14 ;  /* 0x0002180e01007387 */ /* 0x0003e80000100800 */
[----:B0-----:R-:W3:Y:S04]  /*2a2e0*/  LDL.LU R26, [R1+0x5c] ;  /* 0x00005c00011a7983 */ /* 0x001ee80000300800 */
[----:B-1----:R-:W2:Y:S04]  /*2a2f0*/  LDL.LU R14, [R1+0x98] ;  /* 0x00009800010e7983 */ /* 0x002ea80000300800 */
[----:B------:R-:W2:Y:S04]  /*2a300*/  LDL.LU R15, [R1+0xa0] ;  /* 0x0000a000010f7983 */ /* 0x000ea80000300800 */
[----:B------:R0:W-:Y:S04]  /*2a310*/  STL [R1+0x199c], R28 ;  /* 0x00199c1c01007387 */ /* 0x0001e80000100800 */
[----:B0-----:R-:W4:Y:S01]  /*2a320*/  LDL.LU R28, [R1+0x60] ;  /* 0x00006000011c7983 */ /* 0x001f220000300800 */
[----:B------:R-:W-:-:S13]  /*2a330*/  FSETP.GT.AND P1, PT, |R29|, 8.50705917302346158658e+37, PT ;  /* 0x7e8000001d00780b */ /* 0x000fda0003f24200 */
[----:B------:R-:W-:Y:S01]  /*2a340*/  @P1 FMUL R20, R20, 0.25 ;  /* 0x3e80000014141820 */ /* 0x000fe20000400000 */
[----:B------:R-:W-:Y:S01]  /*2a350*/  @P1 FMUL R21, R21, 0.25 ;  /* 0x3e80000015151820 */ /* 0x000fe20000400000 */
[----:B------:R-:W-:Y:S01]  /*2a360*/  @P1 FMUL R24, R24, 0.25 ;  /* 0x3e80000018181820 */ /* 0x000fe20000400000 */
[----:B------:R-:W-:Y:S02]  /*2a370*/  @P1 FMUL R25, R25, 0.25 ;  /* 0x3e80000019191820 */ /* 0x000fe40000400000 */
[----:B------:R0:W-:Y:S04]  /*2a380*/  STL [R1+0x78], R20 ;  /* 0x0000781401007387 */ /* 0x0001e80000100800 */
[----:B0-----:R-:W2:Y:S04]  /*2a390*/  LDL.LU R20, [R1+0x19cc] ;  /* 0x0019cc0001147983 */ /* 0x001ea80000300800 */
[----:B------:R0:W-:Y:S04]  /*2a3a0*/  STL [R1+0x74], R21 ;  /* 0x0000741501007387 */ /* 0x0001e80000100800 */
[----:B0-----:R-:W2:Y:S04]  /*2a3b0*/  LDL.LU R21, [R1+0x19c8] ;  /* 0x0019c80001157983 */ /* 0x001ea80000300800 */
[----:B------:R0:W-:Y:S04]  /*2a3c0*/  STL [R1+0x70], R24 ;  /* 0x0000701801007387 */ /* 0x0001e80000100800 */
[----:B0-----:R-:W2:Y:S04]  /*2a3d0*/  LDL.LU R24, [R1+0x19c4] ;  /* 0x0019c40001187983 */ /* 0x001ea80000300800 */
[----:B------:R0:W-:Y:S04]  /*2a3e0*/  STL [R1+0x6c], R25 ;  /* 0x00006c1901007387 */ /* 0x0001e80000100800 */
[----:B0-----:R-:W2:Y:S01]  /*2a3f0*/  LDL.LU R25, [R1+0x19c0] ;  /* 0x0019c00001197983 */ /* 0x001ea20000300800 */
[----:B----4-:R-:W-:-:S05]  /*2a400*/  @P1 FMUL R28, R28, 0.25 ;  /* 0x3e8000001c1c1820 */ /* 0x010fca0000400000 */
[----:B------:R0:W-:Y:S04]  /*2a410*/  STL [R1+0x19b0], R28 ;  /* 0x0019b01c01007387 */ /* 0x0001e80000100800 */
[----:B0-----:R-:W4:Y:S04]  /*2a420*/  LDL R28, [R1+0x6c] ;  /* 0x00006c00011c7983 */ /* 0x001f280000100800 */
[----:B----4-:R0:W-:Y:S04]  /*2a430*/  STL [R1+0x19b4], R28 ;  /* 0x0019b41c01007387 */ /* 0x0101e80000100800 */
[----:B0-----:R-:W4:Y:S04]  /*2a440*/  LDL R28, [R1+0x70] ;  /* 0x00007000011c7983 */ /* 0x001f280000100800 */
[----:B----4-:R0:W-:Y:S04]  /*2a450*/  STL [R1+0x19b8], R28 ;  /* 0x0019b81c01007387 */ /* 0x0101e80000100800 */
[----:B0-----:R-:W4:Y:S01]  /*2a460*/  LDL R28, [R1+0x74] ;  /* 0x00007400011c7983 */ /* 0x001f220000100800 */
[----:B------:R-:W-:-:S03]  /*2a470*/  FSETP.GEU.AND P3, PT, |R29|, 1.175494350822287508e-38, PT ;  /* 0x008000001d00780b */ /* 0x000fc60003f6e200 */
[----:B----4-:R0:W-:Y:S04]  /*2a480*/  STL [R1+0x19bc], R28 ;  /* 0x0019bc1c01007387 */ /* 0x0101e80000100800 */
[----:B0-----:R-:W4:Y:S06]  /*2a490*/  LDL R28, [R1+0x78] ;  /* 0x00007800011c7983 */ /* 0x001f2c0000100800 */
[----:B----4-:R-:W-:-:S05]  /*2a4a0*/  @!P3 FMUL R28, R28, 16777216 ;  /* 0x4b8000001c1cb820 */ /* 0x010fca0000400000 */
[----:B------:R0:W-:Y:S04]  /*2a4b0*/  @!P3 STL [R1+0x78], R28 ;  /* 0x0000781c0100b387 */ /* 0x0001e80000100800 */
[----:B0-----:R-:W4:Y:S02]  /*2a4c0*/  LDL.LU R28, [R1+0x19bc] ;  /* 0x0019bc00011c7983 */ /* 0x001f240000300800 */
        /* <DEDUP_REMOVED lines=10> */
[----:B------:R0:W-:Y:S04]  /*2a570*/  STL [R1+0x19a0], R28 ;  /* 0x0019a01c01007387 */ /* 0x0001e80000100800 */
[----:B0-----:R-:W4:Y:S04]  /*2a580*/  LDL.LU R28, [R1+0x6c] ;  /* 0x00006c00011c7983 */ /* 0x001f280000300800 */
[----:B----4-:R0:W-:Y:S04]  /*2a590*/  STL [R1+0x19a4], R28 ;  /* 0x0019a41c01007387 */ /* 0x0101e80000100800 */
[----:B0-----:R-:W4:Y:S04]  /*2a5a0*/  LDL.LU R28, [R1+0x70] ;  /* 0x00007000011c7983 */ /* 0x001f280000300800 */
[----:B----4-:R0:W-:Y:S04]  /*2a5b0*/  STL [R1+0x19a8], R28 ;  /* 0x0019a81c01007387 */ /* 0x0101e80000100800 */
[----:B0-----:R-:W4:Y:S01]  /*2a5c0*/  LDL.LU R28, [R1+0x74] ;  /* 0x00007400011c7983 */ /* 0x001f220000300800 */
[----:B------:R-:W-:-:S04]  /*2a5d0*/  @P1 FMUL R29, R29, 0.25 ;  /* 0x3e8000001d1d1820 */ /* 0x000fc80000400000 */
[----:B------:R-:W-:-:S06]  /*2a5e0*/  @!P3 FMUL R29, R29, 16777216 ;  /* 0x4b8000001d1db820 */ /* 0x000fcc0000400000 */
[----:B------:R-:W0:Y:S01]  /*2a5f0*/  MUFU.RCP R29, R29 ;  /* 0x0000001d001d7308 */ /* 0x000e220000001000 */
[----:B----4-:R1:W-:Y:S04]  /*2a600*/  STL [R1+0x19ac], R28 ;  /* 0x0019ac1c01007387 */ /* 0x0103e80000100800 */
[----:B-1----:R-:W0:Y:S02]  /*2a610*/  LDL.LU R28, [R1+0x78] ;  /* 0x00007800011c7983 */ /* 0x002e240000300800 */
[----:B0-----:R-:W-:-:S05]  /*2a620*/  FMUL R28, R29, R28 ;  /* 0x0000001c1d1c7220 */ /* 0x001fca0000400000 */
[----:B------:R0:W-:Y:S04]  /*2a630*/  STL [R1+0x2a4], R28 ;  /* 0x0002a41c01007387 */ /* 0x0001e80000100800 */
[----:B0-----:R-:W4:Y:S02]  /*2a640*/  LDL.LU R28, [R1+0x19ac] ;  /* 0x0019ac00011c7983 */ /* 0x001f240000300800 */
[----:B----4-:R-:W-:-:S05]  /*2a650*/  FMUL R28, R29, R28 ;  /* 0x0000001c1d1c7220 */ /* 0x010fca0000400000 */
[----:B------:R0:W-:Y:S04]  /*2a660*/  STL [R1+0x29c], R28 ;  /* 0x00029c1c01007387 */ /* 0x0001e80000100800 */
[----:B0-----:R-:W4:Y:S02]  /*2a670*/  LDL.LU R28, [R1+0x19a8] ;  /* 0x0019a800011c7983 */ /* 0x001f240000300800 */
[----:B----4-:R-:W-:-:S05]  /*2a680*/  FMUL R28, R29, R28 ;  /* 0x0000001c1d1c7220 */ /* 0x010fca0000400000 */
[----:B------:R0:W-:Y:S04]  /*2a690*/  STL [R1+0x2a0], R28 ;  /* 0x0002a01c01007387 */ /* 0x0001e80000100800 */
[----:B0-----:R-:W4:Y:S02]  /*2a6a0*/  LDL.LU R28, [R1+0x19a4] ;  /* 0x0019a400011c7983 */ /* 0x001f240000300800 */
[----:B----4-:R-:W-:-:S05]  /*2a6b0*/  FMUL R28, R29, R28 ;  /* 0x0000001c1d1c7220 */ /* 0x010fca0000400000 */
[----:B------:R0:W-:Y:S04]  /*2a6c0*/  STL [R1+0x298], R28 ;  /* 0x0002981c01007387 */ /* 0x0001e80000100800 */
[----:B0-----:R-:W4:Y:S01]  /*2a6d0*/  LDL.LU R28, [R1+0x19a0] ;  /* 0x0019a000011c7983 */ /* 0x001f220000300800 */
[----:B---3--:R-:W-:-:S04]  /*2a6e0*/  @P1 FMUL R26, R26, 0.25 ;  /* 0x3e8000001a1a1820 */ /* 0x008fc80000400000 */
[----:B------:R-:W-:-:S04]  /*2a6f0*/  @!P3 FMUL R26, R26, 16777216 ;  /* 0x4b8000001a1ab820 */ /* 0x000fc80000400000 */
[----:B------:R-:W-:Y:S01]  /*2a700*/  FMUL R26, R29, R26 ;  /* 0x0000001a1d1a7220 */ /* 0x000fe20000400000 */
[----:B------:R-:W-:Y:S01]  /*2a710*/  @P1 FMUL R27, R27, 0.25 ;  /* 0x3e8000001b1b1820 */ /* 0x000fe20000400000 */
[----:B------:R-:W-:Y:S01]  /*2a720*/  @P1 FMUL R18, R18, 0.25 ;  /* 0x3e80000012121820 */ /* 0x000fe20000400000 */
[----:B--2---:R-:W-:Y:S02]  /*2a730*/  @P1 FMUL R19, R19, 0.25 ;  /* 0x3e80000013131820 */ /* 0x004fe40000400000 */
[----:B------:R-:W-:Y:S01]  /*2a740*/  @!P3 FMUL R27, R27, 16777216 ;  /* 0x4b8000001b1bb820 */ /* 0x000fe20000400000 */
[----:B------:R-:W-:Y:S01]  /*2a750*/  @P1 FMUL R22, R22, 0.25 ;  /* 0x3e80000016161820 */ /* 0x000fe20000400000 */
[----:B------:R-:W-:Y:S01]  /*2a760*/  @!P3 FMUL R18, R18, 16777216 ;  /* 0x4b8000001212b820 */ /* 0x000fe20000400000 */
[----:B------:R-:W-:Y:S01]  /*2a770*/  @P1 FMUL R23, R23, 0.25 ;  /* 0x3e80000017171820 */ /* 0x000fe20000400000 */
[----:B------:R-:W-:Y:S01]  /*2a780*/  @!P3 FMUL R19, R19, 16777216 ;  /* 0x4b8000001313b820 */ /* 0x000fe20000400000 */
[C---:B------:R-:W-:Y:S01]  /*2a790*/  FMUL R27, R29.reuse, R27 ;  /* 0x0000001b1d1b7220 */ /* 0x040fe20000400000 */
[----:B----4-:R-:W-:-:S05]  /*2a7a0*/  FMUL R28, R29, R28 ;  /* 0x0000001c1d1c7220 */ /* 0x010fca0000400000 */
[----:B------:R0:W-:Y:S04]  /*2a7b0*/  STL [R1+0x294], R28 ;  /* 0x0002941c01007387 */ /* 0x0001e80000100800 */
[----:B0-----:R-:W2:Y:S04]  /*2a7c0*/  LDL.LU R28, [R1+0x199c] ;  /* 0x00199c00011c7983 */ /* 0x001ea80000300800 */
[----:B------:R0:W-:Y:S04]  /*2a7d0*/  STL [R1+0x28c], R26 ;  /* 0x00028c1a01007387 */ /* 0x0001e80000100800 */
[----:B0-----:R-:W3:Y:S01]  /*2a7e0*/  LDL.LU R26, [R1+0x1998] ;  /* 0x00199800011a7983 */ /* 0x001ee20000300800 */
[----:B------:R-:W-:Y:S01]  /*2a7f0*/  @P1 FMUL R2, R2, 0.25 ;  /* 0x3e80000002021820 */ /* 0x000fe20000400000 */
[----:B------:R-:W-:Y:S01]  /*2a800*/  @!P3 FMUL R22, R22, 16777216 ;  /* 0x4b8000001616b820 */ /* 0x000fe20000400000 */
[----:B------:R-:W-:Y:S01]  /*2a810*/  FMUL R18, R29, R18 ;  /* 0x000000121d127220 */ /* 0x000fe20000400000 */
[----:B------:R-:W-:Y:S01]  /*2a820*/  @P1 FMUL R3, R3, 0.25 ;  /* 0x3e80000003031820 */ /* 0x000fe20000400000 */
[----:B------:R-:W-:Y:S01]  /*2a830*/  @!P3 FMUL R23, R23, 16777216 ;  /* 0x4b8000001717b820 */ /* 0x000fe20000400000 */
[C---:B------:R-:W-:Y:S01]  /*2a840*/  FMUL R19, R29.reuse, R19 ;  /* 0x000000131d137220 */ /* 0x040fe20000400000 */
[----:B------:R0:W-:Y:S01]  /*2a850*/  STL [R1+0x290], R27 ;  /* 0x0002901b01007387 */ /* 0x0001e20000100800 */
[----:B------:R-:W-:Y:S01]  /*2a860*/  @P1 FMUL R6, R6, 0.25 ;  /* 0x3e80000006061820 */ /* 0x000fe20000400000 */
[----:B------:R-:W-:Y:S01]  /*2a870*/  @!P3 FMUL R2, R2, 16777216 ;  /* 0x4b8000000202b820 */ /* 0x000fe20000400000 */
[----:B------:R-:W-:Y:S01]  /*2a880*/  FMUL R22, R29, R22 ;  /* 0x000000161d167220 */ /* 0x000fe20000400000 */
[----:B------:R-:W-:Y:S01]  /*2a890*/  @P1 FMUL R7, R7, 0.25 ;  /* 0x3e80000007071820 */ /* 0x000fe20000400000 */
[----:B------:R-:W-:Y:S01]  /*2a8a0*/  @!P3 FMUL R3, R3, 16777216 ;  /* 0x4b8000000303b820 */ /* 0x000fe20000400000 */
[----:B------:R-:W-:Y:S01]  /*2a8b0*/  FMUL R23, R29, R23 ;  /* 0x000000171d177220 */ /* 0x000fe20000400000 */
[----:B0-----:R-:W4:Y:S01]  /*2a8c0*/  LDL.LU R27, [R1+0x1994] ;  /* 0x00199400011b7983 */ /* 0x001f220000300800 */
[----:B------:R-:W-:-:S03]  /*2a8d0*/  @P1 FMUL R10, R10, 0.25 ;  /* 0x3e8000000a0a1820 */ /* 0x000fc60000400000 */
[----:B------:R0:W-:Y:S01]  /*2a8e0*/  STL [R1+0x288], R18 ;  /* 0x0002881201007387 */ /* 0x0001e20000100800 */
[----:B------:R-:W-:Y:S01]  /*2a8f0*/  @!P3 FMUL R6, R6, 16777216 ;  /* 0x4b8000000606b820 */ /* 0x000fe20000400000 */
[----:B------:R-:W-:Y:S01]  /*2a900*/  FMUL R2, R29, R2 ;  /* 0x000000021d027220 */ /* 0x000fe20000400000 */
[----:B------:R-:W-:Y:S01]  /*2a910*/  @P1 FMUL R11, R11, 0.25 ;  /* 0x3e8000000b0b1820 */ /* 0x000fe20000400000 */
[----:B------:R-:W-:Y:S01]  /*2a920*/  @!P3 FMUL R7, R7, 16777216 ;  /* 0x4b8000000707b820 */ /* 0x000fe20000400000 */
[C---:B------:R-:W-:Y:S01]  /*2a930*/  FMUL R3, R29.reuse, R3 ;  /* 0x000000031d037220 */ /* 0x040fe20000400000 */
[----:B0-----:R-:W2:Y:S04]  /*2a940*/  LDL.LU R18, [R1+0x1990] ;  /* 0x0019900001127983 */ /* 0x001ea80000300800 */
[----:B------:R0:W-:Y:S01]  /*2a950*/  STL [R1+0x284], R19 ;  /* 0x0002841301007387 */ /* 0x0001e20000100800 */
[----:B------:R-:W-:Y:S01]  /*2a960*/  @P1 FMUL R0, R0, 0.25 ;  /* 0x3e80000000001820 */ /* 0x000fe20000400000 */
[----:B------:R-:W-:Y:S01]  /*2a970*/  @!P3 FMUL R10, R10, 16777216 ;  /* 0x4b8000000a0ab820 */ /* 0x000fe20000400000 */
[----:B------:R-:W-:Y:S01]  /*2a980*/  FMUL R6, R29, R6 ;  /* 0x000000061d067220 */ /* 0x000fe20000400000 */
[----:B------:R-:W-:Y:S01]  /*2a990*/  @!P3 FMUL R11, R11, 16777216 ;  /* 0x4b8000000b0bb820 */ /* 0x000fe20000400000 */
[----:B0-----:R-:W4:Y:S04]  /*2a9a0*/  LDL.LU R19, [R1+0x198c] ;  /* 0x00198c0001137983 */ /* 0x001f280000300800 */
[----:B------:R0:W-:Y:S01]  /*2a9b0*/  STL [R1+0x280], R22 ;  /* 0x0002801601007387 */ /* 0x0001e20000100800 */
[C---:B------:R-:W-:Y:S01]  /*2a9c0*/  FMUL R7, R29.reuse, R7 ;  /* 0x000000071d077220 */ /* 0x040fe20000400000 */
[----:B------:R-:W-:Y:S01]  /*2a9d0*/  @!P3 FMUL R0, R0, 16777216 ;  /* 0x4b8000000000b820 */ /* 0x000fe20000400000 */
[C---:B------:R-:W-:Y:S01]  /*2a9e0*/  FMUL R10, R29.reuse, R10 ;  /* 0x0000000a1d0a7220 */ /* 0x040fe20000400000 */
[----:B0-----:R-:W4:Y:S04]  /*2a9f0*/  LDL.LU R22, [R1+0x1988] ;  /* 0x0019880001167983 */ /* 0x001f280000300800 */
[----:B------:R0:W-:Y:S01]  /*2aa00*/  STL [R1+0x27c], R23 ;  /* 0x00027c1701007387 */ /* 0x0001e20000100800 */
[----:B------:R-:W-:Y:S01]  /*2aa10*/  FMUL R11, R29, R11 ;  /* 0x0000000b1d0b7220 */ /* 0x000fe20000400000 */
[----:B------:R-:W-:-:S02]  /*2aa20*/  @P1 FMUL R4, R4, 0.25 ;  /* 0x3e80000004041820 */ /* 0x000fc40000400000 */
[----:B0-----:R-:W4:Y:S04]  /*2aa30*/  LDL.LU R23, [R1+0x1984] ;  /* 0x0019840001177983 */ /* 0x001f280000300800 */
[----:B------:R0:W-:Y:S01]  /*2aa40*/  STL [R1+0x278], R2 ;  /* 0x0002780201007387 */ /* 0x0001e20000100800 */
[----:B------:R-:W-:Y:S01]  /*2aa50*/  @P1 FMUL R5, R5, 0.25 ;  /* 0x3e80000005051820 */ /* 0x000fe20000400000 */
[----:B------:R-:W-:Y:S02]  /*2aa60*/  FMUL R0, R29, R0 ;  /* 0x000000001d007220 */ /* 0x000fe40000400000 */
[----:B0-----:R-:W4:Y:S04]  /*2aa70*/  LDL.LU R2, [R1+0x1980] ;  /* 0x0019800001027983 */ /* 0x001f280000300800 */
[----:B------:R0:W-:Y:S01]  /*2aa80*/  STL [R1+0x274], R3 ;  /* 0x0002740301007387 */ /* 0x0001e20000100800 */
[----:B------:R-:W-:Y:S01]  /*2aa90*/  @P1 FMUL R8, R8, 0.25 ;  /* 0x3e80000008081820 */ /* 0x000fe20000400000 */
[----:B------:R-:W-:-:S02]  /*2aaa0*/  @!P3 FMUL R4, R4, 16777216 ;  /* 0x4b8000000404b820 */ /* 0x000fc40000400000 */
[----:B0-----:R-:W4:Y:S04]  /*2aab0*/  LDL.LU R3, [R1+0x197c] ;  /* 0x00197c0001037983 */ /* 0x001f280000300800 */
[----:B------:R0:W-:Y:S01]  /*2aac0*/  STL [R1+0x26c], R6 ;  /* 0x00026c0601007387 */ /* 0x0001e20000100800 */
[----:B------:R-:W-:Y:S01]  /*2aad0*/  @P1 FMUL R9, R9, 0.25 ;  /* 0x3e80000009091820 */ /* 0x000fe20000400000 */
[----:B------:R-:W-:Y:S02]  /*2aae0*/  @!P3 FMUL R5, R5, 16777216 ;  /* 0x4b8000000505b820 */ /* 0x000fe40000400000 */
[----:B0-----:R-:W4:Y:S04]  /*2aaf0*/  LDL.LU R6, [R1+0x1978] ;  /* 0x0019780001067983 */ /* 0x001f280000300800 */
[----:B------:R0:W-:Y:S01]  /*2ab00*/  STL [R1+0x270], R7 ;  /* 0x0002700701007387 */ /* 0x0001e20000100800 */
[----:B------:R-:W-:Y:S01]  /*2ab10*/  @P1 FMUL R12, R12, 0.25 ;  /* 0x3e8000000c0c1820 */ /* 0x000fe20000400000 */
[----:B------:R-:W-:-:S02]  /*2ab20*/  @!P3 FMUL R8, R8, 16777216 ;  /* 0x4b8000000808b820 */ /* 0x000fc40000400000 */
[----:B0-----:R-:W4:Y:S04]  /*2ab30*/  LDL.LU R7, [R1+0x1974] ;  /* 0x0019740001077983 */ /* 0x001f280000300800 */
[----:B------:R0:W-:Y:S01]  /*2ab40*/  STL [R1+0x268], R10 ;  /* 0x0002680a01007387 */ /* 0x0001e20000100800 */
[----:B------:R-:W-:Y:S01]  /*2ab50*/  @!P3 FMUL R9, R9, 16777216 ;  /* 0x4b8000000909b820 */ /* 0x000fe20000400000 */
[----:B------:R-:W-:Y:S02]  /*2ab60*/  @!P3 FMUL R12, R12, 16777216 ;  /* 0x4b8000000c0cb820 */ /* 0x000fe40000400000 */
[----:B0-----:R-:W4:Y:S04]  /*2ab70*/  LDL.LU R10, [R1+0x1970] ;  /* 0x00197000010a7983 */ /* 0x001f280000300800 */
[----:B------:R0:W-:Y:S01]  /*2ab80*/  STL [R1+0x1f0], R11 ;  /* 0x0001f00b01007387 */ /* 0x0001e20000100800 */
[----:B------:R-:W-:Y:S01]  /*2ab90*/  FMUL R8, R29, R8 ;  /* 0x000000081d087220 */ /* 0x000fe20000400000 */
[----:B------:R-:W-:-:S02]  /*2aba0*/  @P1 FMUL R13, R13, 0.25 ;  /* 0x3e8000000d0d1820 */ /* 0x000fc40000400000 */
[----:B0-----:R-:W4:Y:S04]  /*2abb0*/  LDL.LU R11, [R1+0x196c] ;  /* 0x00196c00010b7983 */ /* 0x001f280000300800 */
[----:B------:R3:W-:Y:S01]  /*2abc0*/  STL [R1+0x1e8], R0 ;  /* 0x0001e80001007387 */ /* 0x0007e20000100800 */
[----:B------:R-:W-:Y:S01]  /*2abd0*/  @P1 FMUL R16, R16, 0.25 ;  /* 0x3e80000010101820 */ /* 0x000fe20000400000 */
[----:B------:R-:W-:Y:S01]  /*2abe0*/  @!P3 FMUL R13, R13, 16777216 ;  /* 0x4b8000000d0db820 */ /* 0x000fe20000400000 */
[----:B------:R-:W-:Y:S02]  /*2abf0*/  @P1 FMUL R17, R17, 0.25 ;  /* 0x3e80000011111820 */ /* 0x000fe40000400000 */
[----:B------:R-:W-:Y:S01]  /*2ac00*/  @!P3 FMUL R16, R16, 16777216 ;  /* 0x4b8000001010b820 */ /* 0x000fe20000400000 */
[----:B------:R-:W-:Y:S01]  /*2ac10*/  @P1 FMUL R20, R20, 0.25 ;  /* 0x3e80000014141820 */ /* 0x000fe20000400000 */
[----:B------:R-:W-:Y:S01]  /*2ac20*/  @!P3 FMUL R17, R17, 16777216 ;  /* 0x4b8000001111b820 */ /* 0x000fe20000400000 */
[----:B------:R-:W-:-:S02]  /*2ac30*/  @P1 FMUL R21, R21, 0.25 ;  /* 0x3e80000015151820 */ /* 0x000fc40000400000 */
[----:B------:R-:W-:Y:S01]  /*2ac40*/  @!P3 FMUL R20, R20, 16777216 ;  /* 0x4b8000001414b820 */ /* 0x000fe20000400000 */
[----:B------:R-:W-:Y:S01]  /*2ac50*/  @P1 FMUL R24, R24, 0.25 ;  /* 0x3e80000018181820 */ /* 0x000fe20000400000 */
[----:B------:R-:W-:Y:S01]  /*2ac60*/  @!P3 FMUL R21, R21, 16777216 ;  /* 0x4b8000001515b820 */ /* 0x000fe20000400000 */
[----:B------:R-:W-:Y:S02]  /*2ac70*/  @P1 FMUL R25, R25, 0.25 ;  /* 0x3e80000019191820 */ /* 0x000fe40000400000 */
[----:B------:R-:W-:Y:S01]  /*2ac80*/  @!P3 FMUL R24, R24, 16777216 ;  /* 0x4b8000001818b820 */ /* 0x000fe20000400000 */
[----:B------:R-:W-:Y:S01]  /*2ac90*/  @P1 FMUL R14, R14, 0.25 ;  /* 0x3e8000000e0e1820 */ /* 0x000fe20000400000 */
[----:B------:R-:W-:Y:S01]  /*2aca0*/  @!P3 FMUL R25, R25, 16777216 ;  /* 0x4b8000001919b820 */ /* 0x000fe20000400000 */
[----:B------:R-:W-:Y:S02]  /*2acb0*/  @P1 FMUL R15, R15, 0.25 ;  /* 0x3e8000000f0f1820 */ /* 0x000fe40000400000 */
[----:B------:R-:W-:-:S02]  /*2acc0*/  @!P3 FMUL R14, R14, 16777216 ;  /* 0x4b8000000e0eb820 */ /* 0x000fc40000400000 */
[----:B------:R-:W-:Y:S01]  /*2acd0*/  @!P3 FMUL R15, R15, 16777216 ;  /* 0x4b8000000f0fb820 */ /* 0x000fe20000400000 */
[----:B---3--:R-:W-:Y:S01]  /*2ace0*/  MOV R0, R26 ;  /* 0x0000001a00007202 */ /* 0x008fe20000000f00 */
[C---:B------:R-:W-:Y:S01]  /*2acf0*/  FMUL R26, R29.reuse, R4 ;  /* 0x000000041d1a7220 */ /* 0x040fe20000400000 */
[C---:B------:R-:W-:Y:S01]  /*2ad00*/  FMUL R4, R29.reuse, R5 ;  /* 0x000000051d047220 */ /* 0x040fe20000400000 */
[----:B------:R-:W-:-:S03]  /*2ad10*/  FMUL R5, R29, R9 ;  /* 0x000000091d057220 */ /* 0x000fc60000400000 */
[----:B------:R0:W-:Y:S04]  /*2ad20*/  STL [R1+0x1ec], R26 ;  /* 0x0001ec1a01007387 */ /* 0x0001e80000100800 */
[----:B------:R1:W-:Y:S04]  /*2ad30*/  STL [R1+0x1e4], R4 ;  /* 0x0001e40401007387 */ /* 0x0003e80000100800 */
[----:B------:R-:W-:Y:S04]  /*2ad40*/  STL [R1+0x1d0], R8 ;  /* 0x0001d00801007387 */ /* 0x000fe80000100800 */
[----:B0-----:R-:W3:Y:S01]  /*2ad50*/  LDL.LU R26, [R1+0x48] ;  /* 0x00004800011a7983 */ /* 0x001ee20000300800 */
[----:B-1----:R-:W-:-:S03]  /*2ad60*/  FMUL R4, R29, R12 ;  /* 0x0000000c1d047220 */ /* 0x002fc60000400000 */
[----:B------:R0:W-:Y:S04]  /*2ad70*/  STL [R1+0x1c8], R5 ;  /* 0x0001c80501007387 */ /* 0x0001e80000100800 */
[----:B------:R-:W3:Y:S04]  /*2ad80*/  LDL.LU R12, [R1+0x4] ;  /* 0x00000400010c7983 */ /* 0x000ee80000300800 */
[----:B------:R1:W-:Y:S01]  /*2ad90*/  STL [R1+0x1cc], R4 ;  /* 0x0001cc0401007387 */ /* 0x0003e20000100800 */
[C---:B0-----:R-:W-:Y:S01]  /*2ada0*/  FMUL R5, R29.reuse, R16 ;  /* 0x000000101d057220 */ /* 0x041fe20000400000 */
[----:B-1----:R-:W-:-:S02]  /*2adb0*/  FMUL R4, R29, R13 ;  /* 0x0000000d1d047220 */ /* 0x002fc40000400000 */
[----:B------:R-:W3:Y:S04]  /*2adc0*/  LDL.LU R13, [R1+0x8] ;  /* 0x00000800010d7983 */ /* 0x000ee80000300800 */
[----:B------:R0:W-:Y:S04]  /*2add0*/  STL [R1+0x1c4], R4 ;  /* 0x0001c40401007387 */ /* 0x0001e80000100800 */
[----:B------:R-:W3:Y:S01]  /*2ade0*/  LDL.LU R16, [R1+0x14] ;  /* 0x0000140001107983 */ /* 0x000ee20000300800 */
[----:B0-----:R-:W-:-:S03]  /*2adf0*/  FMUL R4, R29, R17 ;  /* 0x000000111d047220 */ /* 0x001fc60000400000 */
[----:B------:R0:W-:Y:S04]  /*2ae00*/  STL [R1+0x1c0], R5 ;  /* 0x0001c00501007387 */ /* 0x0001e80000100800 */
[----:B------:R-:W3:Y:S04]  /*2ae10*/  LDL.LU R17, [R1+0x18] ;  /* 0x0000180001117983 */ /* 0x000ee80000300800 */
[----:B------:R1:W-:Y:S01]  /*2ae20*/  STL [R1+0x1b8], R4 ;  /* 0x0001b80401007387 */ /* 0x0003e20000100800 */
[----:B0-----:R-:W-:-:S03]  /*2ae30*/  FMUL R5, R29, R20 ;  /* 0x000000141d057220 */ /* 0x001fc60000400000 */
[----:B------:R-:W3:Y:S01]  /*2ae40*/  LDL.LU R20, [R1+0x24] ;  /* 0x0000240001147983 */ /* 0x000ee20000300800 */
[----:B-1----:R-:W-:-:S03]  /*2ae50*/  FMUL R4, R29, R21 ;  /* 0x000000151d047220 */ /* 0x002fc60000400000 */
        /* <DEDUP_REMOVED lines=12> */
[----:B------:R-:W3:Y:S04]  /*2af20*/  LDL.LU R15, [R1+0x1964] ;  /* 0x00196400010f7983 */ /* 0x000ee80000300800 */
[----:B------:R-:W-:Y:S04]  /*2af30*/  STL [R1+0x98], R5 ;  /* 0x0000980501007387 */ /* 0x000fe80000100800 */
[----:B------:R0:W-:Y:S04]  /*2af40*/  STL [R1+0x1940], R0 ;  /* 0x0019400001007387 */ /* 0x0001e80000100800 */
[----:B------:R1:W-:Y:S04]  /*2af50*/  STL [R1+0x6c], R4 ;  /* 0x00006c0401007387 */ /* 0x0003e80000100800 */
[----:B0-----:R-:W3:Y:S01]  /*2af60*/  LDL.LU R0, [R1+0x58] ;  /* 0x0000580001007983 */ /* 0x001ee20000300800 */
[----:B--2---:R-:W-:-:S03]  /*2af70*/  @P2 FMUL R18, R18, 0.25 ;  /* 0x3e80000012122820 */ /* 0x004fc60000400000 */
[----:B------:R-:W2:Y:S01]  /*2af80*/  LDL.LU R29, [R1+0x44] ;  /* 0x00004400011d7983 */ /* 0x000ea20000300800 */
[----:B----4-:R-:W-:-:S03]  /*2af90*/  @P2 FMUL R19, R19, 0.25 ;  /* 0x3e80000013132820 */ /* 0x010fc60000400000 */
[----:B------:R-:W4:Y:S01]  /*2afa0*/  LDL.LU R9, [R1+0x94] ;  /* 0x0000940001097983 */ /* 0x000f220000300800 */
[----:B------:R-:W-:-:S03]  /*2afb0*/  FSETP.GT.AND P1, PT, |R27|, 8.50705917302346158658e+37, PT ;  /* 0x7e8000001b00780b */ /* 0x000fc60003f24200 */
[----:B------:R-:W4:Y:S01]  /*2afc0*/  LDL.LU R8, [R1+0x9c] ;  /* 0x00009c0001087983 */ /* 0x000f220000300800 */
[----:B------:R-:W-:-:S03]  /*2afd0*/  @P2 FMUL R22, R22, 0.25 ;  /* 0x3e80000016162820 */ /* 0x000fc60000400000 */
[----:B------:R-:W4:Y:S04]  /*2afe0*/  LDL.LU R5, [R1+0xa4] ;  /* 0x0000a40001057983 */ /* 0x000f280000300800 */
[----:B-1----:R-:W4:Y:S01]  /*2aff0*/  LDL.LU R4, [R1+0xa8] ;  /* 0x0000a80001047983 */ /* 0x002f220000300800 */
[----:B------:R-:W-:-:S03]  /*2b000*/  @P2 FMUL R23, R23, 0.25 ;  /* 0x3e80000017172820 */ /* 0x000fc60000400000 */
[----:B------:R0:W-:Y:S04]  /*2b010*/  STL [R1+0x1928], R27 ;  /* 0x0019281b01007387 */ /* 0x0001e80000100800 */
[----:B0-----:R-:W2:Y:S04]  /*2b020*/  LDL.LU R27, [R1+0x54] ;  /* 0x00005400011b7983 */ /* 0x001ea80000300800 */
[----:B------:R0:W-:Y:S04]  /*2b030*/  STL [R1+0x80], R18 ;  /* 0x0000801201007387 */ /* 0x0001e80000100800 */
[----:B0-----:R-:W4:Y:S04]  /*2b040*/  LDL.LU R18, [R1+0x1960] ;  /* 0x0019600001127983 */ /* 0x001f280000300800 */
[----:B------:R0:W-:Y:S04]  /*2b050*/  STL [R1+0x7c], R19 ;  /* 0x00007c1301007387 */ /* 0x0001e80000100800 */
[----:B0-----:R-:W4:Y:S04]  /*2b060*/  LDL.LU R19, [R1+0x195c] ;  /* 0x00195c0001137983 */ /* 0x001f280000300800 */
[----:B------:R0:W-:Y:S04]  /*2b070*/  STL [R1+0x68], R22 ;  /* 0x0000681601007387 */ /* 0x0001e80000100800 */
[----:B0-----:R-:W4:Y:S04]  /*2b080*/  LDL.LU R22, [R1+0x1958] ;  /* 0x0019580001167983 */ /* 0x001f280000300800 */
[----:B------:R0:W-:Y:S04]  /*2b090*/  STL [R1+0x64], R23 ;  /* 0x0000641701007387 */ /* 0x0001e80000100800 */
[----:B0-----:R-:W4:Y:S01]  /*2b0a0*/  LDL.LU R23, [R1+0x1954] ;  /* 0x0019540001177983 */ /* 0x001f220000300800 */
[----:B---3--:R-:W-:-:S05]  /*2b0b0*/  @P2 FMUL R0, R0, 0.25 ;  /* 0x3e80000000002820 */ /* 0x008fca0000400000 */
[----:B------:R0:W-:Y:S04]  /*2b0c0*/  STL [R1+0x1944], R0 ;  /* 0x0019440001007387 */ /* 0x0001e80000100800 */
[----:B0-----:R-:W3:Y:S04]  /*2b0d0*/  LDL R0, [R1+0x64] ;  /* 0x0000640001007983 */ /* 0x001ee80000100800 */
[----:B---3--:R0:W-:Y:S04]  /*2b0e0*/  STL [R1+0x1948], R0 ;  /* 0x0019480001007387 */ /* 0x0081e80000100800 */
[----:B0-----:R-:W3:Y:S04]  /*2b0f0*/  LDL R0, [R1+0x68] ;  /* 0x0000680001007983 */ /* 0x001ee80000100800 */
[----:B---3--:R0:W-:Y:S04]  /*2b100*/  STL [R1+0x194c], R0 ;  /* 0x00194c0001007387 */ /* 0x0081e80000100800 */
[----:B0-----:R-:W3:Y:S01]  /*2b110*/  LDL R0, [R1+0x7c] ;  /* 0x00007c0001007983 */ /* 0x001ee20000100800 */
[----:B------:R-:W-:-:S03]  /*2b120*/  FSETP.GEU.AND P3, PT, |R28|, 1.175494350822287508e-38, PT ;  /* 0x008000001c00780b */ /* 0x000fc60003f6e200 */
[----:B---3--:R0:W-:Y:S04]  /*2b130*/  STL [R1+0x1950], R0 ;  /* 0x0019500001007387 */ /* 0x0081e80000100800 */
[----:B0-----:R-:W3:Y:S06]  /*2b140*/  LDL R0, [R1+0x80] ;  /* 0x0000800001007983 */ /* 0x001eec0000100800 */
[----:B---3--:R-:W-:-:S05]  /*2b150*/  @!P3 FMUL R0, R0, 16777216 ;  /* 0x4b8000000000b820 */ /* 0x008fca0000400000 */
[----:B------:R0:W-:Y:S04]  /*2b160*/  @!P3 STL [R1+0x80], R0 ;  /* 0x000080000100b387 */ /* 0x0001e80000100800 */
[----:B0-----:R-:W3:Y:S02]  /*2b170*/  LDL.LU R0, [R1+0x1950] ;  /* 0x0019500001007983 */ /* 0x001ee40000300800 */
        /* <DEDUP_REMOVED lines=10> */
[----:B------:R0:W-:Y:S04]  /*2b220*/  STL [R1+0x58], R0 ;  /* 0x0000580001007387 */ /* 0x0001e80000100800 */
[----:B0-----:R-:W3:Y:S04]  /*2b230*/  LDL.LU R0, [R1+0x1940] ;  /* 0x0019400001007983 */ /* 0x001ee80000300800 */
[----:B---3--:R0:W-:Y:S04]  /*2b240*/  STL [R1+0x1934], R0 ;  /* 0x0019340001007387 */ /* 0x0081e80000100800 */
[----:B0-----:R-:W3:Y:S01]  /*2b250*/  LDL.LU R0, [R1+0x68] ;  /* 0x0000680001007983 */ /* 0x001ee20000300800 */
[----:B--2---:R-:W-:-:S03]  /*2b260*/  @P2 FMUL R27, R27, 0.25 ;  /* 0x3e8000001b1b2820 */ /* 0x004fc60000400000 */
[----:B---3--:R0:W-:Y:S04]  /*2b270*/  STL [R1+0x1938], R0 ;  /* 0x0019380001007387 */ /* 0x0081e80000100800 */
[----:B0-----:R-:W2:Y:S01]  /*2b280*/  LDL.LU R0, [R1+0x7c] ;  /* 0x00007c0001007983 */ /* 0x001ea20000300800 */
[----:B------:R-:W-:Y:S01]  /*2b290*/  @!P3 FMUL R27, R27, 16777216 ;  /* 0x4b8000001b1bb820 */ /* 0x000fe20000400000 */
[----:B------:R-:W-:-:S04]  /*2b2a0*/  @P2 FMUL R28, R28, 0.25 ;  /* 0x3e8000001c1c2820 */ /* 0x000fc80000400000 */
[----:B------:R-:W-:-:S06]  /*2b2b0*/  @!P3 FMUL R28, R28, 16777216 ;  /* 0x4b8000001c1cb820 */ /* 0x000fcc0000400000 */
[----:B------:R-:W0:Y:S01]  /*2b2c0*/  MUFU.RCP R28, R28 ;  /* 0x0000001c001c7308 */ /* 0x000e220000001000 */
[----:B--2---:R1:W-:Y:S04]  /*2b2d0*/  STL [R1+0x193c], R0 ;  /* 0x00193c0001007387 */ /* 0x0043e80000100800 */
[----:B-1----:R-:W0:Y:S04]  /*2b2e0*/  LDL.LU R0, [R1+0x80] ;  /* 0x0000800001007983 */ /* 0x002e280000300800 */
[----:B------:R1:W-:Y:S04]  /*2b2f0*/  STL [R1+0x192c], R27 ;  /* 0x00192c1b01007387 */ /* 0x0003e80000100800 */
[----:B-1----:R-:W2:Y:S01]  /*2b300*/  LDL.LU R27, [R1+0x58] ;  /* 0x00005800011b7983 */ /* 0x002ea20000300800 */
[----:B0-----:R-:W-:-:S03]  /*2b310*/  FMUL R0, R28, R0 ;  /* 0x000000001c007220 */ /* 0x001fc60000400000 */
[----:B--2---:R0:W-:Y:S04]  /*2b320*/  STL [R1+0x1930], R27 ;  /* 0x0019301b01007387 */ /* 0x0041e80000100800 */
[----:B0-----:R-:W2:Y:S04]  /*2b330*/  LDL.LU R27, [R1+0x64] ;  /* 0x00006400011b7983 */ /* 0x001ea80000300800 */
[----:B------:R0:W-:Y:S04]  /*2b340*/  STL [R1+0x264], R0 ;  /* 0x0002640001007387 */ /* 0x0001e80000100800 */
[----:B0-----:R-:W3:Y:S02]  /*2b350*/  LDL.LU R0, [R1+0x193c] ;  /* 0x00193c0001007983 */ /* 0x001ee40000300800 */
[----:B---3--:R-:W-:-:S05]  /*2b360*/  FMUL R0, R28, R0 ;  /* 0x000000001c007220 */ /* 0x008fca0000400000 */
[----:B------:R0:W-:Y:S04]  /*2b370*/  STL [R1+0x254], R0 ;  /* 0x0002540001007387 */ /* 0x0001e80000100800 */
[----:B0-----:R-:W3:Y:S01]  /*2b380*/  LDL.LU R0, [R1+0x1938] ;  /* 0x0019380001007983 */ /* 0x001ee20000300800 */
[C---:B--2---:R-:W-:Y:S01]  /*2b390*/  FMUL R27, R28.reuse, R27 ;  /* 0x0000001b1c1b7220 */ /* 0x044fe20000400000 */
[----:B---3--:R-:W-:-:S05]  /*2b3a0*/  FMUL R0, R28, R0 ;  /* 0x000000001c007220 */ /* 0x008fca0000400000 */
[----:B------:R0:W-:Y:S04]  /*2b3b0*/  STL [R1+0x260], R0 ;  /* 0x0002600001007387 */ /* 0x0001e80000100800 */
[----:B0-----:R-:W2:Y:S04]  /*2b3c0*/  LDL.LU R0, [R1+0x1934] ;  /* 0x0019340001007983 */ /* 0x001ea80000300800 */
[----:B------:R0:W-:Y:S04]  /*2b3d0*/  STL [R1+0x250], R27 ;  /* 0x0002501b01007387 */ /* 0x0001e80000100800 */
[----:B0-----:R-:W3:Y:S02]  /*2b3e0*/  LDL.LU R27, [R1+0x1930] ;  /* 0x00193000011b7983 */ /* 0x001ee40000300800 */
[----:B---3--:R-:W-:-:S05]  /*2b3f0*/  FMUL R27, R28, R27 ;  /* 0x0000001b1c1b7220 */ /* 0x008fca0000400000 */
[----:B------:R0:W-:Y:S04]  /*2b400*/  STL [R1+0x25c], R27 ;  /* 0x00025c1b01007387 */ /* 0x0001e80000100800 */
[----:B0-----:R-:W3:Y:S01]  /*2b410*/  LDL.LU R27, [R1+0x192c] ;  /* 0x00192c00011b7983 */ /* 0x001ee20000300800 */
[----:B------:R-:W-:Y:S01]  /*2b420*/  @P2 FMUL R26, R26, 0.25 ;  /* 0x3e8000001a1a2820 */ /* 0x000fe20000400000 */
[----:B------:R-:W-:-:S03]  /*2b430*/  @P2 FMUL R29, R29, 0.25 ;  /* 0x3e8000001d1d2820 */ /* 0x000fc60000400000 */
[----:B------:R-:W-:Y:S01]  /*2b440*/  @!P3 FMUL R26, R26, 16777216 ;  /* 0x4b8000001a1ab820 */ /* 0x000fe20000400000 */
[----:B------:R-:W-:Y:S01]  /*2b450*/  @!P3 FMUL R29, R29, 16777216 ;  /* 0x4b8000001d1db820 */ /* 0x000fe20000400000 */
[----:B------:R-:W-:Y:S01]  /*2b460*/  @P2 FMUL R25, R25, 0.25 ;  /* 0x3e80000019192820 */ /* 0x000fe20000400000 */
[----:B------:R-:W-:Y:S01]  /*2b470*/  @P2 FMUL R24, R24, 0.25 ;  /* 0x3e80000018182820 */ /* 0x000fe20000400000 */
[C---:B------:R-:W-:Y:S01]  /*2b480*/  FMUL R26, R28.reuse, R26 ;  /* 0x0000001a1c1a7220 */ /* 0x040fe20000400000 */
[----:B------:R-:W-:Y:S01]  /*2b490*/  @P2 FMUL R21, R21, 0.25 ;  /* 0x3e80000015152820 */ /* 0x000fe20000400000 */
[----:B------:R-:W-:Y:S01]  /*2b4a0*/  FMUL R29, R28, R29 ;  /* 0x0000001d1c1d7220 */ /* 0x000fe20000400000 */
[----:B------:R-:W-:Y:S01]  /*2b4b0*/  @P2 FMUL R20, R20, 0.25 ;  /* 0x3e80000014142820 */ /* 0x000fe20000400000 */
[----:B------:R-:W-:Y:S01]  /*2b4c0*/  @P2 FMUL R17, R17, 0.25 ;  /* 0x3e80000011112820 */ /* 0x000fe20000400000 */
[----:B------:R-:W-:Y:S01]  /*2b4d0*/  @!P3 FMUL R25, R25, 16777216 ;  /* 0x4b8000001919b820 */ /* 0x000fe20000400000 */
        /* <DEDUP_REMOVED lines=8> */
[----:B------:R-:W-:Y:S01]  /*2b560*/  @!P3 FMUL R16, R16, 16777216 ;  /* 0x4b8000001010b820 */ /* 0x000fe20000400000 */
        /* <DEDUP_REMOVED lines=8> */
[----:B------:R-:W-:Y:S01]  /*2b5f0*/  FMUL R2, R28, R2 ;  /* 0x000000021c027220 */ /* 0x000fe20000400000 */
[----:B------:R-:W-:Y:S01]  /*2b600*/  @P2 FMUL R10, R10, 0.25 ;  /* 0x3e8000000a0a2820 */ /* 0x000fe20000400000 */
[----:B------:R-:W-:Y:S01]  /*2b610*/  @P2 FMUL R11, R11, 0.25 ;  /* 0x3e8000000b0b2820 */ /* 0x000fe20000400000 */
[----:B------:R-:W-:Y:S01]  /*2b620*/  @!P3 FMUL R7, R7, 16777216 ;  /* 0x4b8000000707b820 */ /* 0x000fe20000400000 */
[----:B------:R-:W-:Y:S01]  /*2b630*/  @P2 FMUL R14, R14, 0.25 ;  /* 0x3e8000000e0e2820 */ /* 0x000fe20000400000 */
[----:B------:R-:W-:Y:S01]  /*2b640*/  @!P3 FMUL R10, R10, 16777216 ;  /* 0x4b8000000a0ab820 */ /* 0x000fe20000400000 */
[----:B------:R-:W-:Y:S01]  /*2b650*/  @!P3 FMUL R11, R11, 16777216 ;  /* 0x4b8000000b0bb820 */ /* 0x000fe20000400000 */
[----:B------:R-:W-:Y:S01]  /*2b660*/  @P2 FMUL R15, R15, 0.25 ;  /* 0x3e8000000f0f2820 */ /* 0x000fe20000400000 */
[----:B----4-:R-:W-:Y:S01]  /*2b670*/  @P2 FMUL R18, R18, 0.25 ;  /* 0x3e80000012122820 */ /* 0x010fe20000400000 */
[----:B------:R-:W-:Y:S01]  /*2b680*/  @!P3 FMUL R14, R14, 16777216 ;  /* 0x4b8000000e0eb820 */ /* 0x000fe20000400000 */
[----:B------:R-:W-:Y:S01]  /*2b690*/  @P2 FMUL R19, R19, 0.25 ;  /* 0x3e80000013132820 */ /* 0x000fe20000400000 */
[----:B------:R-:W-:Y:S01]  /*2b6a0*/  @!P3 FMUL R15, R15, 16777216 ;  /* 0x4b8000000f0fb820 */ /* 0x000fe20000400000 */
[----:B------:R-:W-:Y:S01]  /*2b6b0*/  @!P3 FMUL R18, R18, 16777216 ;  /* 0x4b8000001212b820 */ /* 0x000fe20000400000 */
[----:B------:R-:W-:Y:S01]  /*2b6c0*/  @P2 FMUL R22, R22, 0.25 ;  /* 0x3e80000016162820 */ /* 0x000fe20000400000 */
[----:B------:R-:W-:Y:S01]  /*2b6d0*/  @P2 FMUL R23, R23, 0.25 ;  /* 0x3e80000017172820 */ /* 0x000fe20000400000 */
[----:B------:R-:W-:Y:S01]  /*2b6e0*/  @!P3 FMUL R19, R19, 16777216 ;  /* 0x4b8000001313b820 */ /* 0x000fe20000400000 */
[----:B------:R-:W-:Y:S01]  /*2b6f0*/  @P2 FMUL R8, R8, 0.25 ;  /* 0x3e80000008082820 */ /* 0x000fe20000400000 */
[----:B------:R-:W-:Y:S01]  /*2b700*/  @P2 FMUL R9, R9, 0.25 ;  /* 0x3e80000009092820 */ /* 0x000fe20000400000 */
[----:B------:R-:W-:Y:S01]  /*2b710*/  @!P3 FMUL R22, R22, 16777216 ;  /* 0x4b8000001616b820 */ /* 0x000fe20000400000 */
[----:B------:R-:W-:Y:S01]  /*2b720*/  @!P3 FMUL R23, R23, 16777216 ;  /* 0x4b8000001717b820 */ /* 0x000fe20000400000 */
[----:B------:R-:W-:Y:S01]  /*2b730*/  @!P3 FMUL R8, R8, 16777216 ;  /* 0x4b8000000808b820 */ /* 0x000fe20000400000 */
[----:B------:R-:W-:Y:S01]  /*2b740*/  @!P3 FMUL R9, R9, 16777216 ;  /* 0x4b8000000909b820 */ /* 0x000fe20000400000 */
[----:B------:R-:W-:-:S04]  /*2b750*/  @P2 FMUL R5, R5, 0.25 ;  /* 0x3e80000005052820 */ /* 0x000fc80000400000 */
[----:B------:R-:W-:Y:S01]  /*2b760*/  @!P3 FMUL R5, R5, 16777216 ;  /* 0x4b8000000505b820 */ /* 0x000fe20000400000 */
[----:B---3--:R-:W-:-:S05]  /*2b770*/  FMUL R27, R28, R27 ;  /* 0x0000001b1c1b7220 */ /* 0x008fca0000400000 */
[----:B------:R0:W-:Y:S04]  /*2b780*/  STL [R1+0x244], R27 ;  /* 0x0002441b01007387 */ /* 0x0001e80000100800 */
[----:B0-----:R-:W3:Y:S04]  /*2b790*/  LDL.LU R27, [R1+0x1928] ;  /* 0x00192800011b7983 */ /* 0x001ee80000300800 */
[----:B------:R0:W-:Y:S04]  /*2b7a0*/  STL [R1+0x258], R26 ;  /* 0x0002581a01007387 */ /* 0x0001e80000100800 */
[----:B0-----:R-:W4:Y:S04]  /*2b7b0*/  LDL.LU R26, [R1+0x1924] ;  /* 0x00192400011a7983 */ /* 0x001f280000300800 */
[----:B------:R0:W-:Y:S02]  /*2b7c0*/  STL [R1+0x23c], R29 ;  /* 0x00023c1d01007387 */ /* 0x0001e40000100800 */
[C---:B0-----:R-:W-:Y:S01]  /*2b7d0*/  FMUL R29, R28.reuse, R25 ;  /* 0x000000191c1d7220 */ /* 0x041fe20000400000 */
[C---:B------:R-:W-:Y:S01]  /*2b7e0*/  FMUL R25, R28.reuse, R24 ;  /* 0x000000181c197220 */ /* 0x040fe20000400000 */
[C---:B------:R-:W-:Y:S01]  /*2b7f0*/  FMUL R24, R28.reuse, R21 ;  /* 0x000000151c187220 */ /* 0x040fe20000400000 */
[C---:B------:R-:W-:Y:S01]  /*2b800*/  FMUL R21, R28.reuse, R20 ;  /* 0x000000141c157220 */ /* 0x040fe20000400000 */
[C---:B------:R-:W-:Y:S01]  /*2b810*/  FMUL R20, R28.reuse, R17 ;  /* 0x000000111c147220 */ /* 0x040fe20000400000 */
[----:B------:R-:W-:Y:S01]  /*2b820*/  STL [R1+0x24c], R29 ;  /* 0x00024c1d01007387 */ /* 0x000fe20000100800 */
[C---:B------:R-:W-:Y:S01]  /*2b830*/  FMUL R17, R28.reuse, R16 ;  /* 0x000000101c117220 */ /* 0x040fe20000400000 */
[C---:B------:R-:W-:Y:S01]  /*2b840*/  FMUL R16, R28.reuse, R13 ;  /* 0x0000000d1c107220 */ /* 0x040fe20000400000 */
[C---:B------:R-:W-:Y:S01]  /*2b850*/  FMUL R13, R28.reuse, R12 ;  /* 0x0000000c1c0d7220 */ /* 0x040fe20000400000 */
[----:B------:R-:W-:Y:S04]  /*2b860*/  STL [R1+0x234], R25 ;  /* 0x0002341901007387 */ /* 0x000fe80000100800 */
[----:B------:R-:W-:Y:S01]  /*2b870*/  STL [R1+0x248], R24 ;  /* 0x0002481801007387 */ /* 0x000fe20000100800 */
[----:B------:R-:W-:-:S03]  /*2b880*/  FMUL R12, R28, R3 ;  /* 0x000000031c0c7220 */ /* 0x000fc60000400000 */
[----:B------:R-:W-:Y:S01]  /*2b890*/  STL [R1+0x230], R21 ;  /* 0x0002301501007387 */ /* 0x000fe20000100800 */
[----:B------:R-:W-:-:S03]  /*2b8a0*/  FMUL R3, R28, R6 ;  /* 0x000000061c037220 */ /* 0x000fc60000400000 */
[----:B------:R-:W-:Y:S04]  /*2b8b0*/  STL [R1+0x240], R20 ;  /* 0x0002401401007387 */ /* 0x000fe80000100800 */
[----:B------:R-:W-:Y:S04]  /*2b8c0*/  STL [R1+0x22c], R17 ;  /* 0x00022c1101007387 */ /* 0x000fe80000100800 */
[----:B------:R-:W-:Y:S04]  /*2b8d0*/  STL [R1+0x238], R16 ;  /* 0x0002381001007387 */ /* 0x000fe80000100800 */
[----:B------:R-:W-:Y:S04]  /*2b8e0*/  STL [R1+0x228], R13 ;  /* 0x0002280d01007387 */ /* 0x000fe80000100800 */
[----:B------:R0:W-:Y:S01]  /*2b8f0*/  STL [R1+0x60], R2 ;  /* 0x0000600201007387 */ /* 0x0001e20000100800 */
[----:B------:R-:W-:-:S03]  /*2b900*/  FMUL R6, R28, R10 ;  /* 0x0000000a1c067220 */ /* 0x000fc60000400000 */
[----:B------:R-:W-:Y:S01]  /*2b910*/  STL [R1+0x4c], R12 ;  /* 0x00004c0c01007387 */ /* 0x000fe20000100800 */
[----:B0-----:R-:W-:-:S03]  /*2b920*/  FMUL R2, R28, R7 ;  /* 0x000000071c027220 */ /* 0x001fc60000400000 */
[----:B------:R0:W-:Y:S04]  /*2b930*/  STL [R1+0x58], R3 ;  /* 0x0000580301007387 */ /* 0x0001e80000100800 */
[----:B------:R1:W-:Y:S01]  /*2b940*/  STL [R1+0x38], R2 ;  /* 0x0000380201007387 */ /* 0x0003e20000100800 */
[----:B0-----:R-:W-:-:S03]  /*2b950*/  FMUL R3, R28, R11 ;  /* 0x0000000b1c037220 */ /* 0x001fc60000400000 */
[----:B------:R0:W-:Y:S01]  /*2b960*/  STL [R1+0x34], R6 ;  /* 0x0000340601007387 */ /* 0x0001e20000100800 */
[----:B-1----:R-:W-:-:S03]  /*2b970*/  FMUL R2, R28, R14 ;  /* 0x0000000e1c027220 */ /* 0x002fc60000400000 */
[----:B------:R1:W-:Y:S04]  /*2b980*/  STL [R1+0x1c], R3 ;  /* 0x00001c0301007387 */ /* 0x0003e80000100800 */
[----:B------:R2:W-:Y:S01]  /*2b990*/  STL [R1+0x30], R2 ;  /* 0x0000300201007387 */ /* 0x0005e20000100800 */
[C---:B0-----:R-:W-:Y:S01]  /*2b9a0*/  FMUL R6, R28.reuse, R15 ;  /* 0x0000000f1c067220 */ /* 0x041fe20000400000 */
[----:B-1----:R-:W-:-:S04]  /*2b9b0*/  FMUL R3, R28, R18 ;  /* 0x000000121c037220 */ /* 0x002fc80000400000 */
[----:B------:R0:W-:Y:S01]  /*2b9c0*/  STL [R1+0x18], R6 ;  /* 0x0000180601007387 */ /* 0x0001e20000100800 */
[----:B--2---:R-:W-:-:S03]  /*2b9d0*/  FMUL R2, R28, R19 ;  /* 0x000000131c027220 */ /* 0x004fc60000400000 */
[----:B------:R1:W-:Y:S01]  /*2b9e0*/  STL [R1+0x14], R3 ;  /* 0x0000140301007387 */ /* 0x0003e20000100800 */
[----:B------:R-:W-:-:S03]  /*2b9f0*/  FMUL R29, R28, R8 ;  /* 0x000000081c1d7220 */ /* 0x000fc60000400000 */
[----:B------:R2:W-:Y:S01]  /*2ba00*/  STL [R1+0x10], R2 ;  /* 0x0000100201007387 */ /* 0x0005e20000100800 */
[C---:B0-----:R-:W-:Y:S01]  /*2ba10*/  FMUL R6, R28.reuse, R22 ;  /* 0x000000161c067220 */ /* 0x041fe20000400000 */
[----:B-1----:R-:W-:-:S04]  /*2ba20*/  FMUL R3, R28, R23 ;  /* 0x000000171c037220 */ /* 0x002fc80000400000 */
[----:B------:R-:W-:Y:S01]  /*2ba30*/  STL [R1+0xc], R6 ;  /* 0x00000c0601007387 */ /* 0x000fe20000100800 */
[----:B--2---:R-:W-:-:S03]  /*2ba40*/  FMUL R2, R28, R9 ;  /* 0x000000091c027220 */ /* 0x004fc60000400000 */
[----:B------:R-:W-:Y:S04]  /*2ba50*/  STL [R1+0x8], R3 ;  /* 0x0000080301007387 */ /* 0x000fe80000100800 */
[----:B------:R-:W-:Y:S04]  /*2ba60*/  STL [R1+0x1888], R29 ;  /* 0x0018881d01007387 */ /* 0x000fe80000100800 */
[----:B------:R0:W-:Y:S02]  /*2ba70*/  STL [R1+0x4], R2 ;  /* 0x0000040201007387 */ /* 0x0001e40000100800 */
[----:B0-----:R-:W-:-:S05]  /*2ba80*/  FMUL R2, R28, R5 ;  /* 0x000000051c027220 */ /* 0x001fca0000400000 */
[----:B------:R-:W-:Y:S04]  /*2ba90*/  STL [R1], R2 ;  /* 0x0000000201007387 */ /* 0x000fe80000100800 */
[----:B------:R-:W2:Y:S04]  /*2baa0*/  LDL.LU R29, [R1+0xd8] ;  /* 0x0000d800011d7983 */ /* 0x000ea80000300800 */
[----:B--2---:R0:W-:Y:S04]  /*2bab0*/  STL [R1+0x1904], R29 ;  /* 0x0019041d01007387 */ /* 0x0041e80000100800 */
[----:B0-----:R-:W2:Y:S04]  /*2bac0*/  LDL R29, [R1+0xcc] ;  /* 0x0000cc00011d7983 */ /* 0x001ea80000100800 */
        /* <DEDUP_REMOVED lines=11> */
[----:B0-----:R-:W2:Y:S01]  /*2bb80*/  LDL R29, [R1+0xb4] ;  /* 0x0000b400011d7983 */ /* 0x001ea20000100800 */
[----:B------:R-:W-:-:S04]  /*2bb90*/  @P2 FMUL R4, R4, 0.25 ;  /* 0x3e80000004042820 */ /* 0x000fc80000400000 */
[----:B------:R-:W-:Y:S01]  /*2bba0*/  @!P3 FMUL R4, R4, 16777216 ;  /* 0x4b8000000404b820 */ /* 0x000fe20000400000 */
[----:B------:R-:W-:Y:S01]  /*2bbb0*/  IMAD.MOV.U32 R3, RZ, RZ, R0 ;  /* 0x000000ffff037224 */ /* 0x000fe200078e0000 */
[----:B--2---:R0:W-:Y:S04]  /*2bbc0*/  STL [R1+0x1920], R29 ;  /* 0x0019201d01007387 */ /* 0x0041e80000100800 */
[----:B0-----:R-:W2:Y:S04]  /*2bbd0*/  LDL R29, [R1+0xb0] ;  /* 0x0000b000011d7983 */ /* 0x001ea80000100800 */
        /* <DEDUP_REMOVED lines=10> */
[----:B------:R-:W3:Y:S01]  /*2bc80*/  LDL.LU R9, [R1+0x114] ;  /* 0x0001140001097983 */ /* 0x000ee20000300800 */
[----:B------:R-:W-:-:S03]  /*2bc90*/  FMUL R28, R28, R4 ;  /* 0x000000041c1c7220 */ /* 0x000fc60000400000 */
        /* <DEDUP_REMOVED lines=12> */
[----:B----4-:R-:W-:-:S03]  /*2bd60*/  FSETP.GEU.AND P4, PT, |R26|, 1.175494350822287508e-38, PT ;  /* 0x008000001a00780b */ /* 0x010fc60003f8e200 */
[----:B------:R-:W4:Y:S01]  /*2bd70*/  LDL.LU R14, [R1+0x1a4] ;  /* 0x0001a400010e7983 */ /* 0x000f220000300800 */
[----:B------:R-:W-:-:S03]  /*2bd80*/  FSETP.GT.AND P2, PT, |R26|, 8.50705917302346158658e+37, PT ;  /* 0x7e8000001a00780b */ /* 0x000fc60003f44200 */
[----:B------:R0:W-:Y:S04]  /*2bd90*/  STL [R1+0x188c], R28 ;  /* 0x00188c1c01007387 */ /* 0x0001e80000100800 */
[----:B0-----:R-:W4:Y:S04]  /*2bda0*/  LDL.LU R28, [R1+0xd4] ;  /* 0x0000d400011c7983 */ /* 0x001f280000300800 */
[----:B------:R0:W-:Y:S04]  /*2bdb0*/  STL [R1+0x18e0], R26 ;  /* 0x0018e01a01007387 */ /* 0x0001e80000100800 */
[----:B0-----:R-:W3:Y:S01]  /*2bdc0*/  LDL.LU R26, [R1+0xd0] ;  /* 0x0000d000011a7983 */ /* 0x001ee20000300800 */
[----:B--2---:R-:W-:-:S05]  /*2bdd0*/  @P1 FMUL R29, R29, 0.25 ;  /* 0x3e8000001d1d1820 */ /* 0x004fca0000400000 */
[----:B------:R0:W-:Y:S04]  /*2bde0*/  @P1 STL [R1+0xb0], R29 ;  /* 0x0000b01d01001387 */ /* 0x0001e80000100800 */
[----:B0-----:R-:W2:Y:S02]  /*2bdf0*/  LDL.LU R29, [R1+0x1920] ;  /* 0x00192000011d7983 */ /* 0x001ea40000300800 */
        /* <DEDUP_REMOVED lines=17> */
[----:B0-----:R-:W2:Y:S01]  /*2bf10*/  LDL.LU R29, [R1+0x1908] ;  /* 0x00190800011d7983 */ /* 0x001ea20000300800 */
[----:B---3--:R-:W-:Y:S01]  /*2bf20*/  @P1 FMUL R26, R26, 0.25 ;  /* 0x3e8000001a1a1820 */ /* 0x008fe20000400000 */
[----:B--2---:R-:W-:-:S05]  /*2bf30*/  @P1 FMUL R29, R29, 0.25 ;  /* 0x3e8000001d1d1820 */ /* 0x004fca0000400000 */
[----:B------:R0:W-:Y:S04]  /*2bf40*/  @P1 STL [R1+0xcc], R29 ;  /* 0x0000cc1d01001387 */ /* 0x0001e80000100800 */
[----:B0-----:R-:W2:Y:S04]  /*2bf50*/  LDL.LU R29, [R1+0x1904] ;  /* 0x00190400011d7983 */ /* 0x001ea80000300800 */
[----:B------:R0:W-:Y:S04]  /*2bf60*/  STL [R1+0x18e4], R26 ;  /* 0x0018e41a01007387 */ /* 0x0001e80000100800 */
[----:B0-----:R-:W3:Y:S04]  /*2bf70*/  LDL R26, [R1+0xcc] ;  /* 0x0000cc00011a7983 */ /* 0x001ee80000100800 */
[----:B---3--:R0:W-:Y:S04]  /*2bf80*/  STL [R1+0x18e8], R26 ;  /* 0x0018e81a01007387 */ /* 0x0081e80000100800 */
        /* <DEDUP_REMOVED lines=37> */
[----:B0-----:R-:W3:Y:S01]  /*2c1e0*/  LDL.LU R26, [R1+0x18e4] ;  /* 0x0018e400011a7983 */ /* 0x001ee20000300800 */
[----:B----4-:R-:W-:-:S04]  /*2c1f0*/  @P1 FMUL R28, R28, 0.25 ;  /* 0x3e8000001c1c1820 */ /* 0x010fc80000400000 */
[----:B------:R-:W-:Y:S01]  /*2c200*/  @!P3 FMUL R28, R28, 16777216 ;  /* 0x4b8000001c1cb820 */ /* 0x000fe20000400000 */
[----:B---3--:R-:W-:-:S05]  /*2c210*/  @!P3 FMUL R26, R26, 16777216 ;  /* 0x4b8000001a1ab820 */ /* 0x008fca0000400000 */
[----:B------:R0:W-:Y:S04]  /*2c220*/  STL [R1+0xd0], R26 ;  /* 0x0000d01a01007387 */ /* 0x0001e80000100800 */
[----:B0-----:R-:W3:Y:S04]  /*2c230*/  LDL.LU R26, [R1+0x18e0] ;  /* 0x0018e000011a7983 */ /* 0x001ee80000300800 */
[----:B------:R0:W-:Y:S04]  /*2c240*/  STL [R1+0x18bc], R28 ;  /* 0x0018bc1c01007387 */ /* 0x0001e80000100800 */
[----:B0-----:R-:W4:Y:S04]  /*2c250*/  LDL.LU R28, [R1+0xcc] ;  /* 0x0000cc00011c7983 */ /* 0x001f280000300800 */
[----:B----4-:R0:W-:Y:S04]  /*2c260*/  STL [R1+0x18c0], R28 ;  /* 0x0018c01c01007387 */ /* 0x0101e80000100800 */
        /* <DEDUP_REMOVED lines=10> */
[----:B0-----:R-:W4:Y:S01]  /*2c310*/  LDL.LU R28, [R1+0xb4] ;  /* 0x0000b400011c7983 */ /* 0x001f220000300800 */
[----:B------:R-:W-:-:S04]  /*2c320*/  @P1 FMUL R27, R27, 0.25 ;  /* 0x3e8000001b1b1820 */ /* 0x000fc80000400000 */
[----:B------:R-:W-:Y:S01]  /*2c330*/  @!P3 FMUL R27, R27, 16777216 ;  /* 0x4b8000001b1bb820 */ /* 0x000fe20000400000 */
[----:B------:R-:W-:Y:S01]  /*2c340*/  @P1 FMUL R3, R3, 0.25 ;  /* 0x3e80000003031820 */ /* 0x000fe20000400000 */
[----:B----4-:R0:W-:Y:S04]  /*2c350*/  STL [R1+0x18d8], R28 ;  /* 0x0018d81c01007387 */ /* 0x0101e80000100800 */
[----:B0-----:R-:W4:Y:S01]  /*2c360*/  LDL.LU R28, [R1+0xb0] ;  /* 0x0000b000011c7983 */ /* 0x001f220000300800 */
[----:B------:R-:W0:Y:S01]  /*2c370*/  MUFU.RCP R27, R27 ;  /* 0x0000001b001b7308 */ /* 0x000e220000001000 */
[----:B------:R-:W-:Y:S01]  /*2c380*/  @!P3 FMUL R3, R3, 16777216 ;  /* 0x4b8000000303b820 */ /* 0x000fe20000400000 */
[----:B---3--:R-:W-:-:S04]  /*2c390*/  @P2 FMUL R26, R26, 0.25 ;  /* 0x3e8000001a1a2820 */ /* 0x008fc80000400000 */
[----:B------:R-:W-:Y:S01]  /*2c3a0*/  @!P4 FMUL R26, R26, 16777216 ;  /* 0x4b8000001a1ac820 */ /* 0x000fe20000400000 */
[----:B----4-:R1:W-:Y:S02]  /*2c3b0*/  STL [R1+0x18dc], R28 ;  /* 0x0018dc1c01007387 */ /* 0x0103e40000100800 */
[----:B-1----:R-:W-:Y:S02]  /*2c3c0*/  MOV R28, R3 ;  /* 0x00000003001c7202 */ /* 0x002fe40000000f00 */
[----:B------:R1:W3:Y:S03]  /*2c3d0*/  MUFU.RCP R3, R26 ;  /* 0x0000001a00037308 */ /* 0x0002e60000001000 */
[C---:B0-----:R-:W-:Y:S01]  /*2c3e0*/  FMUL R28, R27.reuse, R28 ;  /* 0x0000001c1b1c7220 */ /* 0x041fe20000400000 */
[----:B-1----:R-:W4:Y:S04]  /*2c3f0*/  LDL.LU R26, [R1+0xd0] ;  /* 0x0000d000011a7983 */ /* 0x002f280000300800 */
[----:B------:R0:W-:Y:S04]  /*2c400*/  STL [R1+0x214], R28 ;  /* 0x0002141c01007387 */ /* 0x0001e80000100800 */
[----:B0-----:R-:W2:Y:S02]  /*2c410*/  LDL.LU R28, [R1+0x18dc] ;  /* 0x0018dc00011c7983 */ /* 0x001ea40000300800 */
[----:B--2---:R-:W-:-:S05]  /*2c420*/  FMUL R28, R27, R28 ;  /* 0x0000001c1b1c7220 */ /* 0x004fca0000400000 */
        /* <DEDUP_REMOVED lines=19> */
[----:B0-----:R-:W2:Y:S01]  /*2c560*/  LDL.LU R28, [R1+0x18c0] ;  /* 0x0018c000011c7983 */ /* 0x001ea20000300800 */
[----:B------:R-:W-:Y:S01]  /*2c570*/  @P1 FMUL R29, R29, 0.25 ;  /* 0x3e8000001d1d1820 */ /* 0x000fe20000400000 */
[----:B--2---:R-:W-:-:S05]  /*2c580*/  FMUL R28, R27, R28 ;  /* 0x0000001c1b1c7220 */ /* 0x004fca0000400000 */
[----:B------:R0:W-:Y:S04]  /*2c590*/  STL [R1+0x1f4], R28 ;  /* 0x0001f41c01007387 */ /* 0x0001e80000100800 */
[----:B0-----:R-:W2:Y:S01]  /*2c5a0*/  LDL.LU R28, [R1+0x18bc] ;  /* 0x0018bc00011c7983 */ /* 0x001ea20000300800 */
[----:B------:R-:W-:Y:S01]  /*2c5b0*/  @P1 FMUL R23, R23, 0.25 ;  /* 0x3e80000017171820 */ /* 0x000fe20000400000 */
[----:B----4-:R-:W-:Y:S01]  /*2c5c0*/  FMUL R26, R27, R26 ;  /* 0x0000001a1b1a7220 */ /* 0x010fe20000400000 */
[----:B------:R-:W-:Y:S01]  /*2c5d0*/  @P1 FMUL R22, R22, 0.25 ;  /* 0x3e80000016161820 */ /* 0x000fe20000400000 */
[----:B------:R-:W-:Y:S01]  /*2c5e0*/  @!P3 FMUL R29, R29, 16777216 ;  /* 0x4b8000001d1db820 */ /* 0x000fe20000400000 */
[----:B------:R-:W-:Y:S01]  /*2c5f0*/  @P1 FMUL R19, R19, 0.25 ;  /* 0x3e80000013131820 */ /* 0x000fe20000400000 */
[----:B------:R-:W-:Y:S01]  /*2c600*/  @P1 FMUL R15, R15, 0.25 ;  /* 0x3e8000000f0f1820 */ /* 0x000fe20000400000 */
[----:B------:R-:W-:Y:S01]  /*2c610*/  @!P3 FMUL R23, R23, 16777216 ;  /* 0x4b8000001717b820 */ /* 0x000fe20000400000 */
[----:B------:R-:W-:Y:S01]  /*2c620*/  @P1 FMUL R18, R18, 0.25 ;  /* 0x3e80000012121820 */ /* 0x000fe20000400000 */
[----:B------:R0:W-:Y:S01]  /*2c630*/  STL [R1+0xc8], R26 ;  /* 0x0000c81a01007387 */ /* 0x0001e20000100800 */
[----:B------:R-:W-:Y:S01]  /*2c640*/  @P1 FMUL R11, R11, 0.25 ;  /* 0x3e8000000b0b1820 */ /* 0x000fe20000400000 */
[----:B------:R-:W-:Y:S01]  /*2c650*/  @!P3 FMUL R22, R22, 16777216 ;  /* 0x4b8000001616b820 */ /* 0x000fe20000400000 */
[----:B------:R-:W-:Y:S01]  /*2c660*/  @P1 FMUL R25, R25, 0.25 ;  /* 0x3e80000019191820 */ /* 0x000fe20000400000 */
[----:B------:R-:W-:Y:S01]  /*2c670*/  @!P3 FMUL R19, R19, 16777216 ;  /* 0x4b8000001313b820 */ /* 0x000fe20000400000 */
[----:B------:R-:W-:Y:S01]  /*2c680*/  @!P3 FMUL R15, R15, 16777216 ;  /* 0x4b8000000f0fb820 */ /* 0x000fe20000400000 */
[C---:B------:R-:W-:Y:S01]  /*2c690*/  FMUL R23, R27.reuse, R23 ;  /* 0x000000171b177220 */ /* 0x040fe20000400000 */
[----:B------:R-:W-:Y:S01]  /*2c6a0*/  @!P3 FMUL R18, R18, 16777216 ;  /* 0x4b8000001212b820 */ /* 0x000fe20000400000 */
[----:B0-----:R-:W-:Y:S01]  /*2c6b0*/  FMUL R26, R27, R29 ;  /* 0x0000001d1b1a7220 */ /* 0x001fe20000400000 */
[----:B------:R-:W-:Y:S01]  /*2c6c0*/  @P1 FMUL R24, R24, 0.25 ;  /* 0x3e80000018181820 */ /* 0x000fe20000400000 */
[----:B------:R-:W-:Y:S01]  /*2c6d0*/  @!P3 FMUL R11, R11, 16777216 ;  /* 0x4b8000000b0bb820 */ /* 0x000fe20000400000 */
[----:B------:R-:W-:Y:S01]  /*2c6e0*/  FMUL R22, R27, R22 ;  /* 0x000000161b167220 */ /* 0x000fe20000400000 */
[----:B------:R-:W-:Y:S01]  /*2c6f0*/  @P1 FMUL R10, R10, 0.25 ;  /* 0x3e8000000a0a1820 */ /* 0x000fe20000400000 */
[----:B------:R-:W-:Y:S01]  /*2c700*/  @!P3 FMUL R25, R25, 16777216 ;  /* 0x4b8000001919b820 */ /* 0x000fe20000400000 */
[C---:B------:R-:W-:Y:S01]  /*2c710*/  FMUL R19, R27.reuse, R19 ;  /* 0x000000131b137220 */ /* 0x040fe20000400000 */
[----:B------:R-:W-:Y:S01]  /*2c720*/  FMUL R18, R27, R18 ;  /* 0x000000121b127220 */ /* 0x000fe20000400000 */
[----:B------:R-:W-:Y:S01]  /*2c730*/  @P1 FMUL R13, R13, 0.25 ;  /* 0x3e8000000d0d1820 */ /* 0x000fe20000400000 */
[----:B------:R-:W-:Y:S01]  /*2c740*/  @!P3 FMUL R24, R24, 16777216 ;  /* 0x4b8000001818b820 */ /* 0x000fe20000400000 */
[----:B------:R-:W-:Y:S01]  /*2c750*/  @P1 FMUL R9, R9, 0.25 ;  /* 0x3e80000009091820 */ /* 0x000fe20000400000 */
[----:B------:R-:W-:Y:S01]  /*2c760*/  @!P3 FMUL R10, R10, 16777216 ;  /* 0x4b8000000a0ab820 */ /* 0x000fe20000400000 */
[----:B------:R-:W-:Y:S01]  /*2c770*/  FMUL R25, R27, R25 ;  /* 0x000000191b197220 */ /* 0x000fe20000400000 */
[----:B------:R-:W-:Y:S01]  /*2c780*/  @!P3 FMUL R13, R13, 16777216 ;  /* 0x4b8000000d0db820 */ /* 0x000fe20000400000 */
[----:B------:R-:W-:Y:S01]  /*2c790*/  FMUL R24, R27, R24 ;  /* 0x000000181b187220 */ /* 0x000fe20000400000 */
[----:B------:R-:W-:Y:S01]  /*2c7a0*/  @!P3 FMUL R9, R9, 16777216 ;  /* 0x4b8000000909b820 */ /* 0x000fe20000400000 */
[----:B--2---:R-:W-:-:S05]  /*2c7b0*/  FMUL R28, R27, R28 ;  /* 0x0000001c1b1c7220 */ /* 0x004fca0000400000 */
[----:B------:R-:W-:Y:S04]  /*2c7c0*/  STL [R1+0xcc], R28 ;  /* 0x0000cc1c01007387 */ /* 0x000fe80000100800 */
[----:B------:R0:W-:Y:S04]  /*2c7d0*/  STL [R1+0xc4], R26 ;  /* 0x0000c41a01007387 */ /* 0x0001e80000100800 */
[----:B------:R1:W-:Y:S01]  /*2c7e0*/  STL [R1+0xc0], R23 ;  /* 0x0000c01701007387 */ /* 0x0003e20000100800 */
[----:B0-----:R-:W-:-:S03]  /*2c7f0*/  FMUL R26, R27, R15 ;  /* 0x0000000f1b1a7220 */ /* 0x001fc60000400000 */
[----:B------:R-:W-:Y:S01]  /*2c800*/  STL [R1+0xbc], R22 ;  /* 0x0000bc1601007387 */ /* 0x000fe20000100800 */
[----:B-1----:R-:W-:-:S03]  /*2c810*/  FMUL R23, R27, R11 ;  /* 0x0000000b1b177220 */ /* 0x002fc60000400000 */
[----:B------:R0:W-:Y:S04]  /*2c820*/  STL [R1+0xb8], R19 ;  /* 0x0000b81301007387 */ /* 0x0001e80000100800 */
[----:B------:R-:W-:Y:S04]  /*2c830*/  STL [R1+0x1890], R26 ;  /* 0x0018901a01007387 */ /* 0x000fe80000100800 */
[----:B------:R1:W-:Y:S01]  /*2c840*/  STL [R1+0x94], R18 ;  /* 0x0000941201007387 */ /* 0x0003e20000100800 */
[----:B0-----:R-:W-:-:S03]  /*2c850*/  FMUL R19, R27, R10 ;  /* 0x0000000a1b137220 */ /* 0x001fc60000400000 */
[----:B------:R0:W-:Y:S04]  /*2c860*/  STL [R1+0x18b8], R23 ;  /* 0x0018b81701007387 */ /* 0x0001e80000100800 */
[----:B------:R-:W-:Y:S01]  /*2c870*/  STL [R1+0x1894], R25 ;  /* 0x0018941901007387 */ /* 0x000fe20000100800 */
[C---:B------:R-:W-:Y:S01]  /*2c880*/  FMUL R22, R27.reuse, R9 ;  /* 0x000000091b167220 */ /* 0x040fe20000400000 */
[----:B-1----:R-:W-:Y:S02]  /*2c890*/  FMUL R18, R27, R13 ;  /* 0x0000000d1b127220 */ /* 0x002fe40000400000 */
[----:B------:R-:W2:Y:S04]  /*2c8a0*/  LDL.LU R10, [R1+0x150] ;  /* 0x00015000010a7983 */ /* 0x000ea80000300800 */
[----:B------:R-:W4:Y:S04]  /*2c8b0*/  LDL.LU R29, [R1+0x178] ;  /* 0x00017800011d7983 */ /* 0x000f280000300800 */
[----:B------:R-:W-:Y:S04]  /*2c8c0*/  STL [R1+0x1898], R24 ;  /* 0x0018981801007387 */ /* 0x000fe80000100800 */
[----:B------:R-:W2:Y:S04]  /*2c8d0*/  LDL.LU R13, [R1+0x164] ;  /* 0x00016400010d7983 */ /* 0x000ea80000300800 */
[----:B------:R-:W4:Y:S04]  /*2c8e0*/  LDL.LU R9, [R1+0x174] ;  /* 0x0001740001097983 */ /* 0x000f280000300800 */
[----:B------:R-:W2:Y:S04]  /*2c8f0*/  LDL.LU R11, [R1+0x19c] ;  /* 0x00019c00010b7983 */ /* 0x000ea80000300800 */
[----:B------:R-:W2:Y:S01]  /*2c900*/  LDL.LU R28, [R1+0x1a0] ;  /* 0x0001a000011c7983 */ /* 0x000ea20000300800 */
[----:B------:R-:W-:Y:S01]  /*2c910*/  @P1 FMUL R21, R21, 0.25 ;  /* 0x3e80000015151820 */ /* 0x000fe20000400000 */
[----:B------:R-:W-:Y:S01]  /*2c920*/  @P1 FMUL R0, R0, 0.25 ;  /* 0x3e80000000001820 */ /* 0x000fe20000400000 */
[----:B------:R-:W-:Y:S01]  /*2c930*/  @P1 FMUL R2, R2, 0.25 ;  /* 0x3e80000002021820 */ /* 0x000fe20000400000 */
[----:B------:R-:W-:Y:S01]  /*2c940*/  @P2 FMUL R8, R8, 0.25 ;  /* 0x3e80000008082820 */ /* 0x000fe20000400000 */
[----:B------:R-:W-:Y:S01]  /*2c950*/  @P2 FMUL R7, R7, 0.25 ;  /* 0x3e80000007072820 */ /* 0x000fe20000400000 */
[----:B------:R-:W-:Y:S01]  /*2c960*/  @P1 FMUL R20, R20, 0.25 ;  /* 0x3e80000014141820 */ /* 0x000fe20000400000 */
[----:B------:R-:W-:Y:S01]  /*2c970*/  @P2 FMUL R12, R12, 0.25 ;  /* 0x3e8000000c0c2820 */ /* 0x000fe20000400000 */
[----:B------:R-:W-:Y:S01]  /*2c980*/  @P2 FMUL R6, R6, 0.25 ;  /* 0x3e80000006062820 */ /* 0x000fe20000400000 */
[----:B------:R-:W-:Y:S01]  /*2c990*/  @!P3 FMUL R21, R21, 16777216 ;  /* 0x4b8000001515b820 */ /* 0x000fe20000400000 */
[----:B------:R-:W-:Y:S01]  /*2c9a0*/  @!P3 FMUL R0, R0, 16777216 ;  /* 0x4b8000000000b820 */ /* 0x000fe20000400000 */
[----:B------:R-:W-:Y:S01]  /*2c9b0*/  @!P3 FMUL R2, R2, 16777216 ;  /* 0x4b8000000202b820 */ /* 0x000fe20000400000 */
[----:B------:R-:W-:Y:S01]  /*2c9c0*/  @!P4 FMUL R8, R8, 16777216 ;  /* 0x4b8000000808c820 */ /* 0x000fe20000400000 */
[----:B------:R-:W-:Y:S01]  /*2c9d0*/  @!P4 FMUL R7, R7, 16777216 ;  /* 0x4b8000000707c820 */ /* 0x000fe20000400000 */
        /* <DEDUP_REMOVED lines=8> */
[C---:B------:R-:W-:Y:S01]  /*2ca60*/  FMUL R21, R27.reuse, R21 ;  /* 0x000000151b157220 */ /* 0x040fe20000400000 */
[C---:B------:R-:W-:Y:S01]  /*2ca70*/  FMUL R0, R27.reuse, R0 ;  /* 0x000000001b007220 */ /* 0x040fe20000400000 */
[----:B------:R-:W-:Y:S01]  /*2ca80*/  FMUL R2, R27, R2 ;  /* 0x000000021b027220 */ /* 0x000fe20000400000 */
[C---:B---3--:R-:W-:Y:S01]  /*2ca90*/  FMUL R8, R3.reuse, R8 ;  /* 0x0000000803087220 */ /* 0x048fe20000400000 */
[----:B------:R-:W-:Y:S01]  /*2caa0*/  FMUL R7, R3, R7 ;  /* 0x0000000703077220 */ /* 0x000fe20000400000 */
[----:B------:R-:W-:Y:S01]  /*2cab0*/  @!P3 FMUL R5, R5, 16777216 ;  /* 0x4b8000000505b820 */ /* 0x000fe20000400000 */
[----:B------:R-:W-:Y:S01]  /*2cac0*/  @!P3 FMUL R17, R17, 16777216 ;  /* 0x4b8000001111b820 */ /* 0x000fe20000400000 */
[----:B------:R-:W-:Y:S01]  /*2cad0*/  @!P3 FMUL R4, R4, 16777216 ;  /* 0x4b8000000404b820 */ /* 0x000fe20000400000 */
[----:B------:R-:W-:Y:S01]  /*2cae0*/  @!P3 FMUL R16, R16, 16777216 ;  /* 0x4b8000001010b820 */ /* 0x000fe20000400000 */
[----:B------:R-:W-:Y:S01]  /*2caf0*/  @!P3 FMUL R14, R14, 16777216 ;  /* 0x4b8000000e0eb820 */ /* 0x000fe20000400000 */
[C---:B------:R-:W-:Y:S01]  /*2cb00*/  FMUL R12, R3.reuse, R12 ;  /* 0x0000000c030c7220 */ /* 0x040fe20000400000 */
[----:B------:R-:W-:Y:S01]  /*2cb10*/  FMUL R6, R3, R6 ;  /* 0x0000000603067220 */ /* 0x000fe20000400000 */
[C---:B------:R-:W-:Y:S01]  /*2cb20*/  FMUL R20, R27.reuse, R20 ;  /* 0x000000141b147220 */ /* 0x040fe20000400000 */
[----:B------:R-:W-:Y:S01]  /*2cb30*/  STL [R1+0x189c], R22 ;  /* 0x00189c1601007387 */ /* 0x000fe20000100800 */
[C---:B------:R-:W-:Y:S01]  /*2cb40*/  FMUL R5, R27.reuse, R5 ;  /* 0x000000051b057220 */ /* 0x040fe20000400000 */
[----:B------:R-:W-:-:S02]  /*2cb50*/  FMUL R17, R27, R17 ;  /* 0x000000111b117220 */ /* 0x000fc40000400000 */
[----:B------:R-:W-:Y:S01]  /*2cb60*/  STL [R1+0x18a0], R21 ;  /* 0x0018a01501007387 */ /* 0x000fe20000100800 */
[C---:B------:R-:W-:Y:S01]  /*2cb70*/  FMUL R4, R27.reuse, R4 ;  /* 0x000000041b047220 */ /* 0x040fe20000400000 */
[C---:B------:R-:W-:Y:S01]  /*2cb80*/  FMUL R16, R27.reuse, R16 ;  /* 0x000000101b107220 */ /* 0x040fe20000400000 */
[----:B------:R-:W-:Y:S01]  /*2cb90*/  F2FP.F16.F32.PACK_AB R8, R8, R7 ;  /* 0x000000070808723e */ /* 0x000fe200000000ff */
[----:B------:R-:W-:Y:S01]  /*2cba0*/  STL [R1+0x18a4], R0 ;  /* 0x0018a40001007387 */ /* 0x000fe20000100800 */
[----:B------:R-:W-:Y:S01]  /*2cbb0*/  FMUL R27, R27, R14 ;  /* 0x0000000e1b1b7220 */ /* 0x000fe20000400000 */
[----:B------:R-:W-:Y:S02]  /*2cbc0*/  F2FP.F16.F32.PACK_AB R12, R12, R6 ;  /* 0x000000060c0c723e */ /* 0x000fe400000000ff */
[----:B------:R-:W-:Y:S04]  /*2cbd0*/  STL [R1+0x18a8], R2 ;  /* 0x0018a80201007387 */ /* 0x000fe80000100800 */
[----:B------:R-:W-:Y:S04]  /*2cbe0*/  STL [R1+0x18ac], R20 ;  /* 0x0018ac1401007387 */ /* 0x000fe80000100800 */
[----:B------:R-:W3:Y:S04]  /*2cbf0*/  LDL.LU R14, [R1+0x17c] ;  /* 0x00017c00010e7983 */ /* 0x000ee80000300800 */
[----:B------:R-:W3:Y:S04]  /*2cc00*/  LDL.LU R15, [R1+0x15c] ;  /* 0x00015c00010f7983 */ /* 0x000ee80000300800 */
[----:B0-----:R-:W3:Y:S04]  /*2cc10*/  LDL.LU R23, [R1+0x188] ;  /* 0x0001880001177983 */ /* 0x001ee80000300800 */
[----:B------:R-:W-:Y:S04]  /*2cc20*/  STL [R1+0x18b0], R8 ;  /* 0x0018b00801007387 */ /* 0x000fe80000100800 */
[----:B------:R0:W-:Y:S04]  /*2cc30*/  STL [R1+0x18b4], R12 ;  /* 0x0018b40c01007387 */ /* 0x0001e80000100800 */
[----:B0-----:R-:W3:Y:S01]  /*2cc40*/  LDL.LU R12, [R1+0x180] ;  /* 0x00018000010c7983 */ /* 0x001ee20000300800 */
[----:B----4-:R-:W-:Y:S01]  /*2cc50*/  @P2 FMUL R9, R9, 0.25 ;  /* 0x3e80000009092820 */ /* 0x010fe20000400000 */
[----:B--2---:R-:W-:-:S03]  /*2cc60*/  @P2 FMUL R11, R11, 0.25 ;  /* 0x3e8000000b0b2820 */ /* 0x004fc60000400000 */
[----:B------:R-:W-:Y:S01]  /*2cc70*/  @!P4 FMUL R9, R9, 16777216 ;  /* 0x4b8000000909c820 */ /* 0x000fe20000400000 */
[----:B------:R-:W-:-:S03]  /*2cc80*/  @!P4 FMUL R11, R11, 16777216 ;  /* 0x4b8000000b0bc820 */ /* 0x000fc60000400000 */
[C---:B------:R-:W-:Y:S01]  /*2cc90*/  FMUL R9, R3.reuse, R9 ;  /* 0x0000000903097220 */ /* 0x040fe20000400000 */
[----:B------:R-:W-:-:S05]  /*2cca0*/  FMUL R11, R3, R11 ;  /* 0x0000000b030b7220 */ /* 0x000fca0000400000 */
[----:B------:R-:W-:Y:S02]  /*2ccb0*/  F2FP.F16.F32.PACK_AB R9, R9, R11 ;  /* 0x0000000b0909723e */ /* 0x000fe400000000ff */
[----:B------:R-:W2:Y:S01]  /*2ccc0*/  LDL.LU R11, [R1+0x154] ;  /* 0x00015400010b7983 */ /* 0x000ea20000300800 */
[----:B------:R-:W-:Y:S01]  /*2ccd0*/  @P2 FMUL R13, R13, 0.25 ;  /* 0x3e8000000d0d2820 */ /* 0x000fe20000400000 */
[----:B------:R-:W-:-:S03]  /*2cce0*/  @P2 FMUL R28, R28, 0.25 ;  /* 0x3e8000001c1c2820 */ /* 0x000fc60000400000 */
[----:B------:R-:W-:Y:S01]  /*2ccf0*/  @!P4 FMUL R13, R13, 16777216 ;  /* 0x4b8000000d0dc820 */ /* 0x000fe20000400000 */
[----:B------:R-:W-:-:S03]  /*2cd00*/  @!P4 FMUL R28, R28, 16777216 ;  /* 0x4b8000001c1cc820 */ /* 0x000fc60000400000 */
[C---:B------:R-:W-:Y:S01]  /*2cd10*/  FMUL R13, R3.reuse, R13 ;  /* 0x0000000d030d7220 */ /* 0x040fe20000400000 */
[----:B------:R-:W-:-:S05]  /*2cd20*/  FMUL R7, R3, R28 ;  /* 0x0000001c03077220 */ /* 0x000fca0000400000 */
[----:B------:R-:W-:Y:S02]  /*2cd30*/  F2FP.F16.F32.PACK_AB R13, R13, R7 ;  /* 0x000000070d0d723e */ /* 0x000fe400000000ff */
[----:B------:R-:W4:Y:S01]  /*2cd40*/  LDL.LU R7, [R1+0x1a8] ;  /* 0x0001a80001077983 */ /* 0x000f220000300800 */
[----:B------:R-:W-:Y:S01]  /*2cd50*/  @P2 FMUL R10, R10, 0.25 ;  /* 0x3e8000000a0a2820 */ /* 0x000fe20000400000 */
[----:B------:R-:W-:Y:S02]  /*2cd60*/  @P2 FMUL R29, R29, 0.25 ;  /* 0x3e8000001d1d2820 */ /* 0x000fe40000400000 */
[----:B------:R-:W4:Y:S01]  /*2cd70*/  LDL.LU R8, [R1+0xe8] ;  /* 0x0000e80001087983 */ /* 0x000f220000300800 */
[----:B------:R-:W-:Y:S01]  /*2cd80*/  @!P4 FMUL R10, R10, 16777216 ;  /* 0x4b8000000a0ac820 */ /* 0x000fe20000400000 */
[----:B------:R-:W-:Y:S01]  /*2cd90*/  @!P4 FMUL R29, R29, 16777216 ;  /* 0x4b8000001d1dc820 */ /* 0x000fe20000400000 */
[----:B------:R-:W-:Y:S01]  /*2cda0*/  F2FP.F16.F32.PACK_AB R17, R17, R4 ;  /* 0x000000041111723e */ /* 0x000fe200000000ff */
[----:B------:R-:W4:Y:S01]  /*2cdb0*/  LDL.LU R20, [R1+0x100] ;  /* 0x0001000001147983 */ /* 0x000f220000300800 */
[C---:B------:R-:W-:Y:S01]  /*2cdc0*/  FMUL R10, R3.reuse, R10 ;  /* 0x0000000a030a7220 */ /* 0x040fe20000400000 */
[----:B------:R-:W-:-:S02]  /*2cdd0*/  FMUL R6, R3, R29 ;  /* 0x0000001d03067220 */ /* 0x000fc40000400000 */
[----:B------:R-:W4:Y:S03]  /*2cde0*/  LDL.LU R2, [R1+0x10c] ;  /* 0x00010c0001027983 */ /* 0x000f260000300800 */
[----:B------:R-:W-:Y:S01]  /*2cdf0*/  F2FP.F16.F32.PACK_AB R10, R10, R6 ;  /* 0x000000060a0a723e */ /* 0x000fe200000000ff */
[----:B------:R-:W0:Y:S01]  /*2ce00*/  S2R R29, SR_TID.X ;  /* 0x00000000001d7919 */ /* 0x000e220000002100 */
[----:B------:R-:W-:Y:S01]  /*2ce10*/  F2FP.F16.F32.PACK_AB R16, R16, R27 ;  /* 0x0000001b1010723e */ /* 0x000fe200000000ff */
[----:B------:R-:W4:Y:S04]  /*2ce20*/  LDL.LU R0, [R1+0x110] ;  /* 0x0001100001007983 */ /* 0x000f280000300800 */
[----:B------:R-:W4:Y:S01]  /*2ce30*/  LDL.LU R21, [R1+0x11c] ;  /* 0x00011c0001157983 */ /* 0x000f220000300800 */
[----:B---3--:R-:W-:-:S03]  /*2ce40*/  @P2 FMUL R14, R14, 0.25 ;  /* 0x3e8000000e0e2820 */ /* 0x008fc60000400000 */
[----:B------:R-:W3:Y:S01]  /*2ce50*/  LDL.LU R22, [R1+0x130] ;  /* 0x0001300001167983 */ /* 0x000ee20000300800 */
[----:B------:R-:W-:Y:S01]  /*2ce60*/  @P2 FMUL R12, R12, 0.25 ;  /* 0x3e8000000c0c2820 */ /* 0x000fe20000400000 */
[----:B------:R-:W-:Y:S01]  /*2ce70*/  @P2 FMUL R23, R23, 0.25 ;  /* 0x3e80000017172820 */ /* 0x000fe20000400000 */
[----:B------:R-:W-:Y:S01]  /*2ce80*/  @P2 FMUL R15, R15, 0.25 ;  /* 0x3e8000000f0f2820 */ /* 0x000fe20000400000 */
[----:B------:R-:W-:Y:S01]  /*2ce90*/  @!P4 FMUL R14, R14, 16777216 ;  /* 0x4b8000000e0ec820 */ /* 0x000fe20000400000 */
[----:B------:R-:W-:Y:S01]  /*2cea0*/  @!P4 FMUL R12, R12, 16777216 ;  /* 0x4b8000000c0cc820 */ /* 0x000fe20000400000 */
[----:B------:R-:W3:Y:S03]  /*2ceb0*/  LDL.LU R24, [R1+0x138] ;  /* 0x0001380001187983 */ /* 0x000ee60000300800 */
[----:B------:R-:W-:Y:S01]  /*2cec0*/  FMUL R6, R3, R12 ;  /* 0x0000000c03067220 */ /* 0x000fe20000400000 */
[----:B------:R-:W-:Y:S01]  /*2ced0*/  @!P4 FMUL R23, R23, 16777216 ;  /* 0x4b8000001717c820 */ /* 0x000fe20000400000 */
[----:B------:R-:W-:Y:S01]  /*2cee0*/  @!P4 FMUL R15, R15, 16777216 ;  /* 0x4b8000000f0fc820 */ /* 0x000fe20000400000 */
[----:B------:R-:W-:Y:S01]  /*2cef0*/  FMUL R14, R3, R14 ;  /* 0x0000000e030e7220 */ /* 0x000fe20000400000 */
[----:B0-----:R-:W-:Y:S01]  /*2cf00*/  LOP3.LUT R27, R29, 0x1c, RZ, 0xc0, !PT ;  /* 0x0000001c1d1b7812 */ /* 0x001fe200078ec0ff */
[C---:B------:R-:W-:Y:S01]  /*2cf10*/  FMUL R4, R3.reuse, R23 ;  /* 0x0000001703047220 */ /* 0x040fe20000400000 */
[----:B------:R-:W3:Y:S01]  /*2cf20*/  LDL.LU R25, [R1+0x140] ;  /* 0x0001400001197983 */ /* 0x000ee20000300800 */
[----:B------:R-:W-:-:S03]  /*2cf30*/  FMUL R15, R3, R15 ;  /* 0x0000000f030f7220 */ /* 0x000fc60000400000 */
[----:B------:R-:W3:Y:S01]  /*2cf40*/  LDL.LU R26, [R1+0x144] ;  /* 0x00014400011a7983 */ /* 0x000ee20000300800 */
[----:B------:R-:W-:-:S03]  /*2cf50*/  F2FP.F16.F32.PACK_AB R18, R18, R5 ;  /* 0x000000051212723e */ /* 0x000fc600000000ff */
[----:B------:R-:W3:Y:S01]  /*2cf60*/  LDL.LU R28, [R1+0x160] ;  /* 0x00016000011c7983 */ /* 0x000ee20000300800 */
[----:B------:R-:W-:-:S03]  /*2cf70*/  SHF.L.U32 R12, R27, 0x2, RZ ;  /* 0x000000021b0c7819 */ /* 0x000fc600000006ff */
[----:B------:R-:W3:Y:S01]  /*2cf80*/  LDL.LU R29, [R1+0x168] ;  /* 0x00016800011d7983 */ /* 0x000ee20000300800 */
[----:B------:R-:W-:Y:S01]  /*2cf90*/  F2FP.F16.F32.PACK_AB R15, R15, R4 ;  /* 0x000000040f0f723e */ /* 0x000fe200000000ff */
[----:B--2---:R-:W-:-:S04]  /*2cfa0*/  @P2 FMUL R11, R11, 0.25 ;  /* 0x3e8000000b0b2820 */ /* 0x004fc80000400000 */
[----:B------:R-:W-:-:S04]  /*2cfb0*/  @!P4 FMUL R11, R11, 16777216 ;  /* 0x4b8000000b0bc820 */ /* 0x000fc80000400000 */
[----:B------:R-:W-:-:S05]  /*2cfc0*/  FMUL R11, R3, R11 ;  /* 0x0000000b030b7220 */ /* 0x000fca0000400000 */
[----:B------:R-:W-:Y:S02]  /*2cfd0*/  F2FP.F16.F32.PACK_AB R11, R11, R6 ;  /* 0x000000060b0b723e */ /* 0x000fe400000000ff */
[----:B------:R-:W0:Y:S01]  /*2cfe0*/  S2R R6, SR_TID.X ;  /* 0x0000000000067919 */ /* 0x000e220000002100 */
[----:B----4-:R-:W-:-:S04]  /*2cff0*/  @P2 FMUL R7, R7, 0.25 ;  /* 0x3e80000007072820 */ /* 0x010fc80000400000 */
[----:B------:R-:W-:-:S04]  /*2d000*/  @!P4 FMUL R7, R7, 16777216 ;  /* 0x4b8000000707c820 */ /* 0x000fc80000400000 */
[----:B------:R-:W-:-:S05]  /*2d010*/  FMUL R7, R3, R7 ;  /* 0x0000000703077220 */ /* 0x000fca0000400000 */
[----:B------:R-:W-:Y:S02]  /*2d020*/  F2FP.F16.F32.PACK_AB R14, R14, R7 ;  /* 0x000000070e0e723e */ /* 0x000fe400000000ff */
[----:B------:R-:W2:Y:S04]  /*2d030*/  LDL.LU R7, [R1+0x18c] ;  /* 0x00018c0001077983 */ /* 0x000ea80000300800 */
[----:B------:R-:W4:Y:S04]  /*2d040*/  LDL.LU R5, [R1+0x184] ;  /* 0x0001840001057983 */ /* 0x000f280000300800 */
[----:B------:R-:W3:Y:S04]  /*2d050*/  LDL.LU R27, [R1+0x12c] ;  /* 0x00012c00011b7983 */ /* 0x000ee80000300800 */
[----:B------:R-:W2:Y:S01]  /*2d060*/  LDL.LU R4, [R1+0x14c] ;  /* 0x00014c0001047983 */ /* 0x000ea20000300800 */
[C---:B0-----:R-:W-:Y:S01]  /*2d070*/  LOP3.LUT R23, R6.reuse, 0x18, RZ, 0xc0, !PT ;  /* 0x0000001806177812 */ /* 0x041fe200078ec0ff */
[----:B------:R-:W-:-:S05]  /*2d080*/  IMAD.SHL.U32 R6, R6, 0x20, RZ ;  /* 0x0000002006067824 */ /* 0x000fca00078e00ff */
[----:B------:R-:W-:-:S04]  /*2d090*/  LOP3.LUT R6, R6, 0xc60, RZ, 0xc0, !PT ;  /* 0x00000c6006067812 */ /* 0x000fc800078ec0ff */
[----:B------:R-:W-:Y:S02]  /*2d0a0*/  LEA R6, R23, R6, 0x9 ;  /* 0x0000000617067211 */ /* 0x000fe400078e48ff */
[----:B------:R-:W4:Y:S01]  /*2d0b0*/  LDL.LU R23, [R1+0x18b8] ;  /* 0x0018b80001177983 */ /* 0x000f220000300800 */
[----:B------:R-:W-:-:S04]  /*2d0c0*/  @P2 FMUL R8, R8, 0.25 ;  /* 0x3e80000008082820 */ /* 0x000fc80000400000 */
[----:B------:R-:W-:Y:S01]  /*2d0d0*/  @!P4 FMUL R8, R8, 16777216 ;  /* 0x4b8000000808c820 */ /* 0x000fe20000400000 */
[----:B------:R-:W-:-:S03]  /*2d0e0*/  LOP3.LUT R6, R6, R12, RZ, 0x3c, !PT ;  /* 0x0000000c06067212 */ /* 0x000fc600078e3cff */
[----:B------:R-:W-:Y:S01]  /*2d0f0*/  FMUL R8, R3, R8 ;  /* 0x0000000803087220 */ /* 0x000fe20000400000 */
[----:B----4-:R-:W-:Y:S02]  /*2d100*/  F2FP.F16.F32.PACK_AB R19, R23, R19 ;  /* 0x000000131713723e */ /* 0x010fe400000000ff */
[----:B------:R-:W4:Y:S04]  /*2d110*/  LDL.LU R23, [R1+0x124] ;  /* 0x0001240001177983 */ /* 0x000f280000300800 */
[----:B------:R-:W4:Y:S04]  /*2d120*/  LDL.LU R12, [R1+0x18b4] ;  /* 0x0018b400010c7983 */ /* 0x000f280000300800 */
[----:B------:R0:W-:Y:S04]  /*2d130*/  STL [R1+0x7c], R8 ;  /* 0x00007c0801007387 */ /* 0x0001e80000100800 */
[----:B0-----:R-:W4:Y:S01]  /*2d140*/  LDL.LU R8, [R1+0x18b0] ;  /* 0x0018b00001087983 */ /* 0x001f220000300800 */
[----:B------:R-:W-:Y:S01]  /*2d150*/  @P2 FMUL R20, R20, 0.25 ;  /* 0x3e80000014142820 */ /* 0x000fe20000400000 */
[----:B------:R-:W-:Y:S01]  /*2d160*/  @P2 FMUL R2, R2, 0.25 ;  /* 0x3e80000002022820 */ /* 0x000fe20000400000 */
[----:B------:R-:W-:-:S02]  /*2d170*/  @P2 FMUL R0, R0, 0.25 ;  /* 0x3e80000000002820 */ /* 0x000fc40000400000 */
[----:B------:R-:W-:Y:S01]  /*2d180*/  @!P4 FMUL R20, R20, 16777216 ;  /* 0x4b8000001414c820 */ /* 0x000fe20000400000 */
[----:B------:R-:W-:Y:S01]  /*2d190*/  @P2 FMUL R21, R21, 0.25 ;  /* 0x3e80000015152820 */ /* 0x000fe20000400000 */
[----:B------:R-:W-:Y:S01]  /*2d1a0*/  @!P4 FMUL R2, R2, 16777216 ;  /* 0x4b8000000202c820 */ /* 0x000fe20000400000 */
[----:B------:R-:W-:Y:S01]  /*2d1b0*/  @!P4 FMUL R0, R0, 16777216 ;  /* 0x4b8000000000c820 */ /* 0x000fe20000400000 */
[----:B------:R-:W-:Y:S01]  /*2d1c0*/  FMUL R20, R3, R20 ;  /* 0x0000001403147220 */ /* 0x000fe20000400000 */
[----:B---3--:R-:W-:Y:S01]  /*2d1d0*/  @P2 FMUL R27, R27, 0.25 ;  /* 0x3e8000001b1b2820 */ /* 0x008fe20000400000 */
[----:B------:R-:W-:Y:S01]  /*2d1e0*/  @!P4 FMUL R21, R21, 16777216 ;  /* 0x4b8000001515c820 */ /* 0x000fe20000400000 */
[C---:B------:R-:W-:Y:S01]  /*2d1f0*/  FMUL R2, R3.reuse, R2 ;  /* 0x0000000203027220 */ /* 0x040fe20000400000 */
[----:B------:R-:W-:Y:S01]  /*2d200*/  @P2 FMUL R22, R22, 0.25 ;  /* 0x3e80000016162820 */ /* 0x000fe20000400000 */
[----:B------:R-:W-:Y:S01]  /*2d210*/  FMUL R0, R3, R0 ;  /* 0x0000000003007220 */ /* 0x000fe20000400000 */
[----:B------:R0:W-:Y:S01]  /*2d220*/  STL [R1+0x74], R20 ;  /* 0x0000741401007387 */ /* 0x0001e20000100800 */
[----:B------:R-:W-:Y:S01]  /*2d230*/  @P2 FMUL R24, R24, 0.25 ;  /* 0x3e80000018182820 */ /* 0x000fe20000400000 */
[----:B------:R-:W-:Y:S01]  /*2d240*/  @!P4 FMUL R27, R27, 16777216 ;  /* 0x4b8000001b1bc820 */ /* 0x000fe20000400000 */
[----:B------:R-:W-:Y:S01]  /*2d250*/  FMUL R21, R3, R21 ;  /* 0x0000001503157220 */ /* 0x000fe20000400000 */
[----:B------:R-:W-:Y:S01]  /*2d260*/  @P2 FMUL R25, R25, 0.25 ;  /* 0x3e80000019192820 */ /* 0x000fe20000400000 */
[----:B------:R-:W-:Y:S01]  /*2d270*/  @!P4 FMUL R22, R22, 16777216 ;  /* 0x4b8000001616c820 */ /* 0x000fe20000400000 */
[----:B------:R-:W-:Y:S01]  /*2d280*/  @P2 FMUL R26, R26, 0.25 ;  /* 0x3e8000001a1a2820 */ /* 0x000fe20000400000 */
[----:B0-----:R-:W3:Y:S01]  /*2d290*/  LDL.LU R20, [R1+0x18ac] ;  /* 0x0018ac0001147983 */ /* 0x001ee20000300800 */
[----:B------:R-:W-:-:S03]  /*2d2a0*/  @!P4 FMUL R24, R24, 16777216 ;  /* 0x4b8000001818c820 */ /* 0x000fc60000400000 */
[----:B------:R0:W-:Y:S01]  /*2d2b0*/  STL [R1+0x70], R2 ;  /* 0x0000700201007387 */ /* 0x0001e20000100800 */
[----:B------:R-:W-:Y:S01]  /*2d2c0*/  FMUL R27, R3, R27 ;  /* 0x0000001b031b7220 */ /* 0x000fe20000400000 */
[----:B--2---:R-:W-:Y:S01]  /*2d2d0*/  @P2 FMUL R4, R4, 0.25 ;  /* 0x3e80000004042820 */ /* 0x004fe20000400000 */
[----:B------:R-:W-:Y:S01]  /*2d2e0*/  @!P4 FMUL R25, R25, 16777216 ;  /* 0x4b8000001919c820 */ /* 0x000fe20000400000 */
[C---:B------:R-:W-:Y:S01]  /*2d2f0*/  FMUL R22, R3.reuse, R22 ;  /* 0x0000001603167220 */ /* 0x040fe20000400000 */
[----:B0-----:R-:W3:Y:S04]  /*2d300*/  LDL.LU R2, [R1+0x18a8] ;  /* 0x0018a80001027983 */ /* 0x001ee80000300800 */
[----:B------:R0:W-:Y:S01]  /*2d310*/  STL [R1+0x68], R0 ;  /* 0x0000680001007387 */ /* 0x0001e20000100800 */
[----:B------:R-:W-:Y:S01]  /*2d320*/  @P2 FMUL R28, R28, 0.25 ;  /* 0x3e8000001c1c2820 */ /* 0x000fe20000400000 */
[----:B------:R-:W-:Y:S01]  /*2d330*/  @!P4 FMUL R26, R26, 16777216 ;  /* 0x4b8000001a1ac820 */ /* 0x000fe20000400000 */
[----:B------:R-:W-:Y:S01]  /*2d340*/  FMUL R24, R3, R24 ;  /* 0x0000001803187220 */ /* 0x000fe20000400000 */
[----:B------:R-:W-:Y:S01]  /*2d350*/  @P2 FMUL R29, R29, 0.25 ;  /* 0x3e8000001d1d2820 */ /* 0x000fe20000400000 */
[----:B0-----:R-:W2:Y:S04]  /*2d360*/  LDL.LU R0, [R1+0x18a4] ;  /* 0x0018a40001007983 */ /* 0x001ea80000300800 */
[----:B------:R0:W-:Y:S01]  /*2d370*/  STL [R1+0x5c], R21 ;  /* 0x00005c1501007387 */ /* 0x0001e20000100800 */
[----:B------:R-:W-:Y:S01]  /*2d380*/  @!P4 FMUL R4, R4, 16777216 ;  /* 0x4b8000000404c820 */ /* 0x000fe20000400000 */
[----:B------:R-:W-:Y:S01]  /*2d390*/  FMUL R25, R3, R25 ;  /* 0x0000001903197220 */ /* 0x000fe20000400000 */
[----:B------:R-:W-:Y:S01]  /*2d3a0*/  @P2 FMUL R5, R5, 0.25 ;  /* 0x3e80000005052820 */ /* 0x000fe20000400000 */
[----:B------:R-:W-:Y:S01]  /*2d3b0*/  @!P4 FMUL R28, R28, 16777216 ;  /* 0x4b8000001c1cc820 */ /* 0x000fe20000400000 */
[----:B0-----:R-:W2:Y:S01]  /*2d3c0*/  LDL.LU R21, [R1+0x18a0] ;  /* 0x0018a00001157983 */ /* 0x001ea20000300800 */
[----:B------:R-:W-:Y:S01]  /*2d3d0*/  FMUL R26, R3, R26 ;  /* 0x0000001a031a7220 */ /* 0x000fe20000400000 */
[----:B------:R-:W-:Y:S01]  /*2d3e0*/  @!P4 FMUL R29, R29, 16777216 ;  /* 0x4b8000001d1dc820 */ /* 0x000fe20000400000 */
[----:B------:R-:W-:Y:S01]  /*2d3f0*/  FMUL R4, R3, R4 ;  /* 0x0000000403047220 */ /* 0x000fe20000400000 */
[----:B------:R-:W-:Y:S01]  /*2d400*/  @P2 FMUL R7, R7, 0.25 ;  /* 0x3e80000007072820 */ /* 0x000fe20000400000 */
[----:B------:R-:W-:Y:S01]  /*2d410*/  @!P4 FMUL R5, R5, 16777216 ;  /* 0x4b8000000505c820 */ /* 0x000fe20000400000 */
[C---:B------:R-:W-:Y:S01]  /*2d420*/  FMUL R28, R3.reuse, R28 ;  /* 0x0000001c031c7220 */ /* 0x040fe20000400000 */
[----:B------:R-:W-:Y:S01]  /*2d430*/  FMUL R29, R3, R29 ;  /* 0x0000001d031d7220 */ /* 0x000fe20000400000 */
[----:B------:R-:W-:Y:S01]  /*2d440*/  @!P4 FMUL R7, R7, 16777216 ;  /* 0x4b8000000707c820 */ /* 0x000fe20000400000 */
[----:B------:R-:W-:Y:S01]  /*2d450*/  FMUL R5, R3, R5 ;  /* 0x0000000503057220 */ /* 0x000fe20000400000 */
[----:B------:R-:W-:Y:S01]  /*2d460*/  STS.128 [R6+UR6+0x80], R16 ;  /* 0x0000801006007988 */ /* 0x000fe20008000c06 */
[----:B----4-:R-:W-:-:S04]  /*2d470*/  @P2 FMUL R23, R23, 0.25 ;  /* 0x3e80000017172820 */ /* 0x010fc80000400000 */
[----:B------:R-:W-:-:S04]  /*2d480*/  @!P4 FMUL R23, R23, 16777216 ;  /* 0x4b8000001717c820 */ /* 0x000fc80000400000 */
[----:B------:R-:W-:-:S05]  /*2d490*/  FMUL R23, R3, R23 ;  /* 0x0000001703177220 */ /* 0x000fca0000400000 */
[----:B------:R0:W-:Y:S04]  /*2d4a0*/  STL [R1+0x54], R23 ;  /* 0x0000541701007387 */ /* 0x0001e80000100800 */
[----:B0-----:R-:W4:Y:S04]  /*2d4b0*/  LDL.LU R23, [R1+0x1ac] ;  /* 0x0001ac0001177983 */ /* 0x001f280000300800 */
[----:B------:R0:W-:Y:S04]  /*2d4c0*/  STL [R1+0x50], R27 ;  /* 0x0000501b01007387 */ /* 0x0001e80000100800 */
[----:B0-----:R-:W4:Y:S04]  /*2d4d0*/  LDL R27, [R1+0x90] ;  /* 0x00009000011b7983 */ /* 0x001f280000100800 */
[----:B------:R0:W-:Y:S04]  /*2d4e0*/  STL [R1+0x48], R22 ;  /* 0x0000481601007387 */ /* 0x0001e80000100800 */
[----:B0-----:R-:W4:Y:S04]  /*2d4f0*/  LDL.LU R22, [R1+0x189c] ;  /* 0x00189c0001167983 */ /* 0x001f280000300800 */
[----:B------:R0:W-:Y:S01]  /*2d500*/  STL [R1+0x44], R24 ;  /* 0x0000441801007387 */ /* 0x0001e20000100800 */
[----:B------:R-:W-:-:S03]  /*2d510*/  FMUL R3, R3, R7 ;  /* 0x0000000703037220 */ /* 0x000fc60000400000 */
[----:B0-----:R-:W4:Y:S04]  /*2d520*/  LDL.LU R24, [R1+0x1898] ;  /* 0x0018980001187983 */ /* 0x001f280000300800 */
[----:B------:R0:W-:Y:S04]  /*2d530*/  STL [R1+0x3c], R25 ;  /* 0x00003c1901007387 */ /* 0x0001e80000100800 */
        /* <DEDUP_REMOVED lines=8> */
[----:B------:R-:W-:Y:S04]  /*2d5c0*/  STS.128 [R6+UR6], R8 ;  /* 0x0000000806007988 */ /* 0x000fe80008000c06 */
[----:B0-----:R-:W4:Y:S04]  /*2d5d0*/  LDL.LU R29, [R1+0x1888] ;  /* 0x00188800011d7983 */ /* 0x001f280000300800 */
[----:B------:R0:W-:Y:S04]  /*2d5e0*/  STL [R1+0x20], R5 ;  /* 0x0000200501007387 */ /* 0x0001e80000100800 */
[----:B------:R-:W-:Y:S04]  /*2d5f0*/  STS.128 [R6+UR6+0x200], R12 ;  /* 0x0002000c06007988 */ /* 0x000fe80008000c06 */
[----:B0-----:R-:W4:Y:S04]  /*2d600*/  LDL.LU R5, [R1+0x60] ;  /* 0x0000600001057983 */ /* 0x001f280000300800 */
[----:B------:R-:W4:Y:S04]  /*2d610*/  LDL.LU R7, [R1+0x58] ;  /* 0x0000580001077983 */ /* 0x000f280000300800 */
[----:B------:R0:W-:Y:S04]  /*2d620*/  STL [R1+0x1884], R3 ;  /* 0x0018840301007387 */ /* 0x0001e80000100800 */
[----:B0-----:R-:W4:Y:S04]  /*2d630*/  LDL.LU R3, [R1+0x34] ;  /* 0x0000340001037983 */ /* 0x001f280000300800 */
[----:B------:R-:W4:Y:S04]  /*2d640*/  LDL.LU R9, [R1+0x8] ;  /* 0x0000080001097983 */ /* 0x000f280000300800 */
[----:B------:R-:W4:Y:S04]  /*2d650*/  LDL.LU R10, [R1+0x18] ;  /* 0x00001800010a7983 */ /* 0x000f280000300800 */
[----:B------:R-:W4:Y:S04]  /*2d660*/  LDL.LU R11, [R1+0x38] ;  /* 0x00003800010b7983 */ /* 0x000f280000300800 */
[----:B------:R-:W4:Y:S04]  /*2d670*/  LDL.LU R12, [R1] ;  /* 0x00000000010c7983 */ /* 0x000f280000300800 */
[----:B------:R-:W4:Y:S04]  /*2d680*/  LDL.LU R13, [R1+0xc] ;  /* 0x00000c00010d7983 */ /* 0x000f280000300800 */
[----:B------:R-:W4:Y:S04]  /*2d690*/  LDL.LU R14, [R1+0x1c] ;  /* 0x00001c00010e7983 */ /* 0x000f280000300800 */
[----:B------:R-:W4:Y:S04]  /*2d6a0*/  LDL.LU R15, [R1+0x4c] ;  /* 0x00004c00010f7983 */ /* 0x000f280000300800 */
[----:B------:R-:W4:Y:S04]  /*2d6b0*/  LDL.LU R17, [R1+0x4] ;  /* 0x0000040001117983 */ /* 0x000f280000300800 */
[----:B------:R-:W4:Y:S04]  /*2d6c0*/  LDL.LU R18, [R1+0x10] ;  /* 0x0000100001127983 */ /* 0x000f280000300800 */
[----:B------:R-:W4:Y:S01]  /*2d6d0*/  LDL.LU R19, [R1+0x14] ;  /* 0x0000140001137983 */ /* 0x000f220000300800 */
[----:B--2---:R-:W-:-:S02]  /*2d6e0*/  F2FP.F16.F32.PACK_AB R21, R21, R0 ;  /* 0x000000001515723e */ /* 0x004fc400000000ff */
[----:B---3--:R-:W-:Y:S02]  /*2d6f0*/  F2FP.F16.F32.PACK_AB R20, R2, R20 ;  /* 0x000000140214723e */ /* 0x008fe400000000ff */
[----:B----4-:R-:W-:Y:S02]  /*2d700*/  IADD3 R0, R27, -R23, RZ ;  /* 0x800000171b007210 */ /* 0x010fe40007ffe0ff */
[----:B------:R-:W0:Y:S01]  /*2d710*/  S2R R27, SR_TID.X ;  /* 0x00000000001b7919 */ /* 0x000e220000002100 */
[----:B------:R-:W-:Y:S02]  /*2d720*/  F2FP.F16.F32.PACK_AB R22, R24, R22 ;  /* 0x000000161816723e */ /* 0x000fe400000000ff */
[----:B0-----:R-:W-:-:S04]  /*2d730*/  SHF.R.U32.HI R27, RZ, 0x5, R27 ;  /* 0x00000005ff1b7819 */ /* 0x001fc8000001161b */
[----:B------:R-:W-:Y:S02]  /*2d740*/  SGXT.U32 R27, R27, 0x2 ;  /* 0x000000021b1b781a */ /* 0x000fe40000000000 */
[----:B------:R-:W-:-:S05]  /*2d750*/  F2FP.F16.F32.PACK_AB R23, R26, R25 ;  /* 0x000000191a17723e */ /* 0x000fca00000000ff */
[----:B------:R0:W-:Y:S01]  /*2d760*/  STS.128 [R6+UR6+0x280], R20 ;  /* 0x0002801406007988 */ /* 0x0001e20008000c06 */
[----:B------:R-:W-:-:S03]  /*2d770*/  F2FP.F16.F32.PACK_AB R8, R29, R28 ;  /* 0x0000001c1d08723e */ /* 0x000fc600000000ff */
[----:B------:R-:W2:Y:S04]  /*2d780*/  LDL.LU R28, [R1+0x1e4] ;  /* 0x0001e400011c7983 */ /* 0x000ea80000300800 */
[----:B------:R-:W3:Y:S04]  /*2d790*/  LDL.LU R29, [R1+0x1d0] ;  /* 0x0001d000011d7983 */ /* 0x000ee80000300800 */
[----:B------:R-:W3:Y:S04]  /*2d7a0*/  LDL.LU R25, [R1+0x1cc] ;  /* 0x0001cc0001197983 */ /* 0x000ee80000300800 */
[----:B------:R-:W4:Y:S01]  /*2d7b0*/  LDL.LU R26, [R1+0x1f0] ;  /* 0x0001f000011a7983 */ /* 0x000f220000300800 */
[----:B------:R-:W-:-:S02]  /*2d7c0*/  F2FP.F16.F32.PACK_AB R9, R18, R9 ;  /* 0x000000091209723e */ /* 0x000fc400000000ff */
[----:B------:R-:W1:Y:S01]  /*2d7d0*/  LDC R18, c[0x0][0x278] ;  /* 0x00009e00ff127b82 */ /* 0x000e620000000800 */
[----:B------:R-:W-:Y:S02]  /*2d7e0*/  F2FP.F16.F32.PACK_AB R10, R14, R10 ;  /* 0x0000000a0e0a723e */ /* 0x000fe400000000ff */
[----:B------:R-:W-:Y:S02]  /*2d7f0*/  F2FP.F16.F32.PACK_AB R14, R3, R4 ;  /* 0x00000004030e723e */ /* 0x000fe400000000ff */
[----:B------:R-:W4:Y:S01]  /*2d800*/  LDL.LU R4, [R1+0x1ec] ;  /* 0x0001ec0001047983 */ /* 0x000f220000300800 */
[----:B------:R-:W-:Y:S02]  /*2d810*/  F2FP.F16.F32.PACK_AB R11, R15, R11 ;  /* 0x0000000b0f0b723e */ /* 0x000fe400000000ff */
[----:B------:R-:W-:Y:S01]  /*2d820*/  F2FP.F16.F32.PACK_AB R15, R5, R7 ;  /* 0x00000007050f723e */ /* 0x000fe200000000ff */
[----:B------:R-:W4:Y:S01]  /*2d830*/  LDL.LU R3, [R1+0x8c] ;  /* 0x00008c0001037983 */ /* 0x000f220000300800 */
[----:B------:R-:W-:-:S03]  /*2d840*/  F2FP.F16.F32.PACK_AB R12, R17, R12 ;  /* 0x0000000c110c723e */ /* 0x000fc600000000ff */
[----:B------:R-:W4:Y:S01]  /*2d850*/  LDL.LU R7, [R1+0x1d4] ;  /* 0x0001d40001077983 */ /* 0x000f220000300800 */
[----:B------:R-:W-:-:S03]  /*2d860*/  F2FP.F16.F32.PACK_AB R13, R19, R13 ;  /* 0x0000000d130d723e */ /* 0x000fc600000000ff */
[----:B------:R-:W4:Y:S04]  /*2d870*/  LDL.LU R24, [R1+0x1d8] ;  /* 0x0001d80001187983 */ /* 0x000f280000300800 */
[----:B------:R-:W4:Y:S04]  /*2d880*/  LDL R5, [R1+0x88] ;  /* 0x0000880001057983 */ /* 0x000f280000100800 */
[----:B------:R-:W4:Y:S01]  /*2d890*/  LDL.LU R17, [R1+0x1dc] ;  /* 0x0001dc0001117983 */ /* 0x000f220000300800 */
[----:B-1----:R-:W-:-:S03]  /*2d8a0*/  IMAD R27, R27, R18, RZ ;  /* 0x000000121b1b7224 */ /* 0x002fc600078e02ff */
[----:B------:R-:W4:Y:S04]  /*2d8b0*/  LDL R19, [R1+0x84] ;  /* 0x0000840001137983 */ /* 0x000f280000100800 */
[----:B0-----:R-:W2:Y:S04]  /*2d8c0*/  LDL.LU R20, [R1+0x1bc] ;  /* 0x0001bc0001147983 */ /* 0x001ea80000300800 */
[----:B------:R-:W4:Y:S04]  /*2d8d0*/  LDL.LU R21, [R1+0x1c8] ;  /* 0x0001c80001157983 */ /* 0x000f280000300800 */
[----:B------:R-:W4:Y:S04]  /*2d8e0*/  LDL.LU R22, [R1+0x1c4] ;  /* 0x0001c40001167983 */ /* 0x000f280000300800 */
[----:B------:R-:W3:Y:S04]  /*2d8f0*/  LDL.LU R23, [R1+0x1e8] ;  /* 0x0001e80001177983 */ /* 0x000ee80000300800 */
[----:B------:R0:W-:Y:S04]  /*2d900*/  STS.128 [R6+UR6+0x100], R8 ;  /* 0x0001000806007988 */ /* 0x0001e80008000c06 */
[----:B------:R-:W-:Y:S04]  /*2d910*/  STS.128 [R6+UR6+0x300], R12 ;  /* 0x0003000c06007988 */ /* 0x000fe80008000c06 */
[----:B0-----:R-:W4:Y:S01]  /*2d920*/  LDL.LU R8, [R1+0x98] ;  /* 0x0000980001087983 */ /* 0x001f220000300800 */
[----:B------:R-:W-:-:S03]  /*2d930*/  LEA R9, R18, R27, 0x2 ;  /* 0x0000001b12097211 */ /* 0x000fc600078e10ff */
[----:B------:R-:W2:Y:S04]  /*2d940*/  LDL.LU R10, [R1+0x1b4] ;  /* 0x0001b400010a7983 */ /* 0x000ea80000300800 */
[----:B------:R-:W3:Y:S04]  /*2d950*/  LDL.LU R11, [R1+0x1c0] ;  /* 0x0001c000010b7983 */ /* 0x000ee80000300800 */
[----:B------:R0:W-:Y:S04]  /*2d960*/  STL [R1+0x1850], R27 ;  /* 0x0018501b01007387 */ /* 0x0001e80000100800 */
[----:B0-----:R-:W2:Y:S04]  /*2d970*/  LDL.LU R27, [R1+0x1b8] ;  /* 0x0001b800011b7983 */ /* 0x001ea80000300800 */
[----:B------:R-:W4:Y:S04]  /*2d980*/  LDL.LU R13, [R1+0x78] ;  /* 0x00007800010d7983 */ /* 0x000f280000300800 */
[----:B------:R-:W4:Y:S04]  /*2d990*/  LDL.LU R14, [R1+0x6c] ;  /* 0x00006c00010e7983 */ /* 0x000f280000300800 */
[----:B------:R-:W3:Y:S01]  /*2d9a0*/  LDL.LU R15, [R1+0x1b0] ;  /* 0x0001b000010f7983 */ /* 0x000ee20000300800 */
[----:B------:R-:W-:-:S02]  /*2d9b0*/  IMAD.MOV.U32 R16, RZ, RZ, 0x3dc6b27f ;  /* 0x3dc6b27fff107424 */ /* 0x000fc400078e00ff */
[----:B------:R-:W-:-:S04]  /*2d9c0*/  FADD R0, R0, -1 ;  /* 0xbf80000000007421 */ /* 0x000fc80000000000 */
[----:B------:R-:W-:-:S04]  /*2d9d0*/  FFMA.FTZ R2, R0, R16, -0.16845393180847167969 ;  /* 0xbe2c7f3000027423 */ /* 0x000fc80000010010 */
[----:B------:R-:W-:-:S04]  /*2d9e0*/  FFMA.FTZ R2, R0, R2, 0.1716887056827545166 ;  /* 0x3e2fcf2a00027423 */ /* 0x000fc80000010002 */
[----:B------:R-:W-:Y:S01]  /*2d9f0*/  FFMA.FTZ R2, R0, R2, -0.17900948226451873779 ;  /* 0xbe374e4300027423 */ /* 0x000fe20000010002 */
[----:B------:R-:W-:-:S03]  /*2da00*/  LEA R9, R18, R9, 0x2 ;  /* 0x0000000912097211 */ /* 0x000fc600078e10ff */
[----:B------:R-:W-:-:S04]  /*2da10*/  FFMA.FTZ R2, R0, R2, 0.20512372255325317383 ;  /* 0x3e520bf400027423 */ /* 0x000fc80000010002 */
[C---:B------:R-:W-:Y:S01]  /*2da20*/  FFMA.FTZ R2, R0.reuse, R2, -0.24046532809734344482 ;  /* 0xbe763c8b00027423 */ /* 0x040fe20000010002 */
[----:B------:R3:W-:Y:S03]  /*2da30*/  STL [R1+0x34], R9 ;  /* 0x0000340901007387 */ /* 0x0007e60000100800 */
[----:B------:R-:W-:-:S04]  /*2da40*/  FFMA.FTZ R2, R0, R2, 0.28857114911079406738 ;  /* 0x3e93bf9900027423 */ /* 0x000fc80000010002 */
[----:B------:R-:W-:-:S04]  /*2da50*/  FFMA.FTZ R2, R0, R2, -0.36067417263984680176 ;  /* 0xbeb8aa4900027423 */ /* 0x000fc80000010002 */
[----:B------:R-:W-:-:S04]  /*2da60*/  FFMA.FTZ R2, R0, R2, 0.48089820146560668945 ;  /* 0x3ef6384a00027423 */ /* 0x000fc80000010002 */
[----:B------:R-:W-:Y:S01]  /*2da70*/  FFMA.FTZ R2, R0, R2, -0.72134751081466674805 ;  /* 0xbf38aa3b00027423 */ /* 0x000fe20000010002 */
[----:B----4-:R-:W-:Y:S02]  /*2da80*/  F2FP.F16.F32.PACK_AB R12, R13, R14 ;  /* 0x0000000e0d0c723e */ /* 0x010fe400000000ff */
[----:B--2---:R-:W-:Y:S01]  /*2da90*/  F2FP.F16.F32.PACK_AB R13, R27, R10 ;  /* 0x0000000a1b0d723e */ /* 0x004fe200000000ff */
[C---:B------:R-:W-:Y:S01]  /*2daa0*/  IMAD R10, R18.reuse, 0x4, R9 ;  /* 0x00000004120a7824 */ /* 0x040fe200078e0209 */
[----:B---3--:R-:W-:Y:S02]  /*2dab0*/  F2FP.F16.F32.PACK_AB R9, R11, R20 ;  /* 0x000000140b09723e */ /* 0x008fe400000000ff */
[----:B------:R-:W-:Y:S02]  /*2dac0*/  F2FP.F16.F32.PACK_AB R8, R15, R8 ;  /* 0x000000080f08723e */ /* 0x000fe400000000ff */
[C---:B------:R-:W-:Y:S02]  /*2dad0*/  LEA R11, R18.reuse, R10, 0x2 ;  /* 0x0000000a120b7211 */ /* 0x040fe400078e10ff */
[----:B------:R-:W-:Y:S01]  /*2dae0*/  F2FP.F16.F32.PACK_AB R15, R23, R28 ;  /* 0x0000001c170f723e */ /* 0x000fe200000000ff */
[----:B------:R0:W-:Y:S01]  /*2daf0*/  STL [R1+0x30], R10 ;  /* 0x0000300a01007387 */ /* 0x0001e20000100800 */
[----:B------:R-:W-:-:S03]  /*2db00*/  LEA R28, R18, R11, 0x2 ;  /* 0x0000000b121c7211 */ /* 0x000fc600078e10ff */
[----:B------:R1:W-:Y:S01]  /*2db10*/  STL [R1+0xb4], R11 ;  /* 0x0000b40b01007387 */ /* 0x0003e20000100800 */
[----:B0-----:R-:W-:Y:S02]  /*2db20*/  F2FP.F16.F32.PACK_AB R10, R29, R25 ;  /* 0x000000191d0a723e */ /* 0x001fe400000000ff */
[----:B-1----:R-:W-:Y:S01]  /*2db30*/  F2FP.F16.F32.PACK_AB R11, R26, R4 ;  /* 0x000000041a0b723e */ /* 0x002fe200000000ff */
[----:B------:R-:W-:Y:S01]  /*2db40*/  IMAD R26, R18, 0x4, R28 ;  /* 0x00000004121a7824 */ /* 0x000fe200078e021c */
[----:B------:R-:W-:-:S03]  /*2db50*/  IADD3 R4, R3, -R7, RZ ;  /* 0x8000000703047210 */ /* 0x000fc60007ffe0ff */
[----:B------:R0:W-:Y:S01]  /*2db60*/  STS.128 [R6+UR6+0x380], R8 ;  /* 0x0003800806007988 */ /* 0x0001e20008000c06 */
[----:B------:R-:W-:Y:S01]  /*2db70*/  LEA R7, R18, R26, 0x2 ;  /* 0x0000001a12077211 */ /* 0x000fe200078e10ff */
[----:B0-----:R-:W-:Y:S01]  /*2db80*/  FMUL R10, R0, R2 ;  /* 0x00000002000a7220 */ /* 0x001fe20000400000 */
[----:B------:R-:W-:Y:S02]  /*2db90*/  IMAD.IADD R2, R5, 0x1, -R24 ;  /* 0x0000000105027824 */ /* 0x000fe400078e0a18 */
[----:B------:R-:W-:Y:S01]  /*2dba0*/  LEA R5, R18, R7, 0x2 ;  /* 0x0000000712057211 */ /* 0x000fe200078e10ff */
[----:B------:R-:W-:-:S04]  /*2dbb0*/  FMUL R10, R0, R10 ;  /* 0x0000000a000a7220 */ /* 0x000fc80000400000 */
[----:B------:R-:W-:Y:S01]  /*2dbc0*/  FFMA.FTZ R10, R0, 1.4426950216293334961, R10 ;  /* 0x3fb8aa3b000a7823 */ /* 0x000fe2000001000a */
[----:B------:R-:W-:Y:S01]  /*2dbd0*/  FADD R0, R2, -1 ;  /* 0xbf80000002007421 */ /* 0x000fe20000000000 */
[----:B------:R-:W-:Y:S02]  /*2dbe0*/  IMAD R2, R18, 0x4, R5 ;  /* 0x0000000412027824 */ /* 0x000fe400078e0205 */
[----:B------:R-:W-:-:S03]  /*2dbf0*/  FADD R9, R4, -1 ;  /* 0xbf80000004097421 */ /* 0x000fc60000000000 */
[C---:B------:R-:W-:Y:S01]  /*2dc00*/  LEA R4, R18.reuse, R2, 0x2 ;  /* 0x0000000212047211 */ /* 0x040fe200078e10ff */
[----:B------:R-:W-:Y:S03]  /*2dc10*/  STL [R1+0x184c], R28 ;  /* 0x00184c1c01007387 */ /* 0x000fe60000100800 */
[C---:B------:R-:W-:Y:S01]  /*2dc20*/  LEA R29, R18.reuse, R4, 0x2 ;  /* 0x00000004121d7211 */ /* 0x040fe200078e10ff */
[----:B------:R-:W-:Y:S04]  /*2dc30*/  STL [R1+0x1854], R26 ;  /* 0x0018541a01007387 */ /* 0x000fe80000100800 */
[----:B------:R0:W-:Y:S04]  /*2dc40*/  STL [R1+0x1858], R7 ;  /* 0x0018580701007387 */ /* 0x0001e80000100800 */
[----:B------:R-:W-:Y:S01]  /*2dc50*/  STL [R1+0x1848], R5 ;  /* 0x0018480501007387 */ /* 0x000fe20000100800 */
[----:B0-----:R-:W-:-:S03]  /*2dc60*/  IMAD R7, R18, 0x4, R29 ;  /* 0x0000000412077824 */ /* 0x001fc600078e021d */
[----:B------:R0:W-:Y:S04]  /*2dc70*/  STL [R1+0x1844], R2 ;  /* 0x0018440201007387 */ /* 0x0001e80000100800 */
[----:B------:R-:W-:Y:S01]  /*2dc80*/  STL [R1+0x1840], R4 ;  /* 0x0018400401007387 */ /* 0x000fe20000100800 */
[----:B0-----:R-:W-:-:S03]  /*2dc90*/  LEA R2, R18, R7, 0x2 ;  /* 0x0000000712027211 */ /* 0x001fc600078e10ff */
[----:B------:R0:W-:Y:S01]  /*2dca0*/  STL [R1+0x183c], R29 ;  /* 0x00183c1d01007387 */ /* 0x0001e20000100800 */
[----:B------:R-:W-:-:S03]  /*2dcb0*/  IADD3 R8, R19, -R17, RZ ;  /* 0x8000001113087210 */ /* 0x000fc60007ffe0ff */
[----:B------:R1:W-:Y:S04]  /*2dcc0*/  STL [R1+0x4], R2 ;  /* 0x0000040201007387 */ /* 0x0003e80000100800 */
[----:B------:R-:W2:Y:S04]  /*2dcd0*/  LDL.LU R17, [R1+0x224] ;  /* 0x0002240001117983 */ /* 0x000ea80000300800 */
[----:B0-----:R-:W3:Y:S01]  /*2dce0*/  LDL.LU R29, [R1+0x88] ;  /* 0x00008800011d7983 */ /* 0x001ee20000300800 */
[----:B-1----:R-:W-:-:S05]  /*2dcf0*/  LEA R2, R18, R2, 0x2 ;  /* 0x0000000212027211 */ /* 0x002fca00078e10ff */
[----:B------:R-:W-:Y:S04]  /*2dd00*/  STL [R1+0x8], R2 ;  /* 0x0000080201007387 */ /* 0x000fe80000100800 */
[----:B------:R-:W4:Y:S01]  /*2dd10*/  LDL.LU R19, [R1+0x220] ;  /* 0x0002200001137983 */ /* 0x000f220000300800 */
[----:B------:R-:W-:-:S05]  /*2dd20*/  F2FP.F16.F32.PACK_AB R14, R21, R22 ;  /* 0x00000016150e723e */ /* 0x000fca00000000ff */
[----:B------:R0:W-:Y:S01]  /*2dd30*/  STS.128 [R6+UR6+0x180], R12 ;  /* 0x0001800c06007988 */ /* 0x0001e20008000c06 */
[----:B------:R-:W-:Y:S01]  /*2dd40*/  FADD R8, R8, -1 ;  /* 0xbf80000008087421 */ /* 0x000fe20000000000 */
[----:B0-----:R-:W-:-:S04]  /*2dd50*/  FFMA.FTZ R13, R9, R16, -0.16845393180847167969 ;  /* 0xbe2c7f30090d7423 */ /* 0x001fc80000010010 */
[----:B------:R-:W-:-:S04]  /*2dd60*/  FFMA.FTZ R13, R9, R13, 0.1716887056827545166 ;  /* 0x3e2fcf2a090d7423 */ /* 0x000fc8000001000d */
[----:B------:R-:W-:Y:S01]  /*2dd70*/  FFMA.FTZ R13, R9, R13, -0.17900948226451873779 ;  /* 0xbe374e43090d7423 */ /* 0x000fe2000001000d */
[----:B------:R-:W-:-:S03]  /*2dd80*/  FFMA.FTZ R12, R0, R16, -0.16845393180847167969 ;  /* 0xbe2c7f30000c7423 */ /* 0x000fc60000010010 */
[C---:B------:R-:W-:Y:S01]  /*2dd90*/  FFMA.FTZ R13, R9.reuse, R13, 0.20512372255325317383 ;  /* 0x3e520bf4090d7423 */ /* 0x040fe2000001000d */
[----:B------:R-:W-:Y:S01]  /*2dda0*/  FFMA.FTZ R11, R8, R16, -0.16845393180847167969 ;  /* 0xbe2c7f30080b7423 */ /* 0x000fe20000010010 */
[----:B------:R-:W-:Y:S02]  /*2ddb0*/  FFMA.FTZ R12, R0, R12, 0.1716887056827545166 ;  /* 0x3e2fcf2a000c7423 */ /* 0x000fe4000001000c */
[C---:B------:R-:W-:Y:S01]  /*2ddc0*/  FFMA.FTZ R13, R9.reuse, R13, -0.24046532809734344482 ;  /* 0xbe763c8b090d7423 */ /* 0x040fe2000001000d */
[----:B------:R-:W-:Y:S02]  /*2ddd0*/  IMAD R2, R18, 0x4, R2 ;  /* 0x0000000412027824 */ /* 0x000fe400078e0202 */
[----:B------:R-:W-:Y:S01]  /*2dde0*/  FFMA.FTZ R11, R8, R11, 0.1716887056827545166 ;  /* 0x3e2fcf2a080b7423 */ /* 0x000fe2000001000b */
[C---:B------:R-:W-:Y:S01]  /*2ddf0*/  FFMA.FTZ R13, R9.reuse, R13, 0.28857114911079406738 ;  /* 0x3e93bf99090d7423 */ /* 0x040fe2000001000d */
[----:B------:R-:W-:Y:S01]  /*2de00*/  FFMA.FTZ R12, R0, R12, -0.17900948226451873779 ;  /* 0xbe374e43000c7423 */ /* 0x000fe2000001000c */
[----:B------:R0:W-:Y:S02]  /*2de10*/  STL [R1+0xc], R2 ;  /* 0x00000c0201007387 */ /* 0x0001e40000100800 */
[----:B------:R-:W-:Y:S01]  /*2de20*/  FFMA.FTZ R13, R9, R13, -0.36067417263984680176 ;  /* 0xbeb8aa49090d7423 */ /* 0x000fe2000001000d */
[----:B------:R-:W-:Y:S01]  /*2de30*/  FFMA.FTZ R11, R8, R11, -0.17900948226451873779 ;  /* 0xbe374e43080b7423 */ /* 0x000fe2000001000b */
[----:B------:R-:W-:-:S02]  /*2de40*/  FFMA.FTZ R12, R0, R12, 0.20512372255325317383 ;  /* 0x3e520bf4000c7423 */ /* 0x000fc4000001000c */
[----:B------:R-:W-:Y:S01]  /*2de50*/  FFMA.FTZ R13, R9, R13, 0.48089820146560668945 ;  /* 0x3ef6384a090d7423 */ /* 0x000fe2000001000d */
[----:B0-----:R-:W-:Y:S01]  /*2de60*/  LEA R2, R18, R2, 0x2 ;  /* 0x0000000212027211 */ /* 0x001fe200078e10ff */
[----:B------:R-:W-:Y:S01]  /*2de70*/  FFMA.FTZ R11, R8, R11, 0.20512372255325317383 ;  /* 0x3e520bf4080b7423 */ /* 0x000fe2000001000b */
[----:B------:R-:W-:-:S03]  /*2de80*/  FFMA.FTZ R12, R0, R12, -0.24046532809734344482 ;  /* 0xbe763c8b000c7423 */ /* 0x000fc6000001000c */
[----:B------:R0:W-:Y:S01]  /*2de90*/  STL [R1+0x1c], R2 ;  /* 0x00001c0201007387 */ /* 0x0001e20000100800 */
[C---:B------:R-:W-:Y:S01]  /*2dea0*/  FFMA.FTZ R13, R9.reuse, R13, -0.72134751081466674805 ;  /* 0xbf38aa3b090d7423 */ /* 0x040fe2000001000d */
[----:B------:R-:W-:Y:S01]  /*2deb0*/  FFMA.FTZ R11, R8, R11, -0.24046532809734344482 ;  /* 0xbe763c8b080b7423 */ /* 0x000fe2000001000b */
[----:B------:R-:W-:Y:S01]  /*2dec0*/  FFMA.FTZ R12, R0, R12, 0.28857114911079406738 ;  /* 0x3e93bf99000c7423 */ /* 0x000fe2000001000c */
[----:B0-----:R-:W-:Y:S01]  /*2ded0*/  LEA R2, R18, R2, 0x2 ;  /* 0x0000000212027211 */ /* 0x001fe200078e10ff */
[----:B------:R-:W-:Y:S01]  /*2dee0*/  FMUL R13, R9, R13 ;  /* 0x0000000d090d7220 */ /* 0x000fe20000400000 */
[----:B------:R-:W-:-:S03]  /*2def0*/  FFMA.FTZ R11, R8, R11, 0.28857114911079406738 ;  /* 0x3e93bf99080b7423 */ /* 0x000fc6000001000b */
[----:B------:R0:W-:Y:S01]  /*2df00*/  STL [R1+0x18], R2 ;  /* 0x0000180201007387 */ /* 0x0001e20000100800 */
[----:B------:R-:W-:Y:S01]  /*2df10*/  FFMA.FTZ R12, R0, R12, -0.36067417263984680176 ;  /* 0xbeb8aa49000c7423 */ /* 0x000fe2000001000c */
[----:B------:R-:W-:Y:S01]  /*2df20*/  FMUL R13, R9, R13 ;  /* 0x0000000d090d7220 */ /* 0x000fe20000400000 */
[----:B------:R-:W-:Y:S01]  /*2df30*/  FFMA.FTZ R11, R8, R11, -0.36067417263984680176 ;  /* 0xbeb8aa49080b7423 */ /* 0x000fe2000001000b */
[----:B0-----:R-:W-:Y:S02]  /*2df40*/  IMAD R2, R18, 0x4, R2 ;  /* 0x0000000412027824 */ /* 0x001fe400078e0202 */
[----:B------:R-:W-:-:S03]  /*2df50*/  FFMA.FTZ R12, R0, R12, 0.48089820146560668945 ;  /* 0x3ef6384a000c7423 */ /* 0x000fc6000001000c */
[----:B------:R0:W-:Y:S01]  /*2df60*/  STL [R1+0x14], R2 ;  /* 0x0000140201007387 */ /* 0x0001e20000100800 */
[----:B------:R-:W-:Y:S01]  /*2df70*/  FFMA.FTZ R9, R9, 1.4426950216293334961, R13 ;  /* 0x3fb8aa3b09097823 */ /* 0x000fe2000001000d */
[----:B------:R-:W-:Y:S01]  /*2df80*/  FFMA.FTZ R11, R8, R11, 0.48089820146560668945 ;  /* 0x3ef6384a080b7423 */ /* 0x000fe2000001000b */
[----:B------:R-:W-:Y:S01]  /*2df90*/  FFMA.FTZ R12, R0, R12, -0.72134751081466674805 ;  /* 0xbf38aa3b000c7423 */ /* 0x000fe2000001000c */
[----:B------:R-:W3:Y:S04]  /*2dfa0*/  LDL.LU R16, [R1+0x84] ;  /* 0x0000840001107983 */ /* 0x000ee80000300800 */
[----:B------:R-:W3:Y:S01]  /*2dfb0*/  LDL.LU R13, [R1+0x90] ;  /* 0x00009000010d7983 */ /* 0x000ee20000300800 */
[----:B0-----:R-:W-:Y:S01]  /*2dfc0*/  LEA R2, R18, R2, 0x2 ;  /* 0x0000000212027211 */ /* 0x001fe200078e10ff */
[----:B------:R-:W-:Y:S01]  /*2dfd0*/  FFMA.FTZ R11, R8, R11, -0.72134751081466674805 ;  /* 0xbf38aa3b080b7423 */ /* 0x000fe2000001000b */
[----:B------:R-:W-:-:S03]  /*2dfe0*/  FMUL R12, R0, R12 ;  /* 0x0000000c000c7220 */ /* 0x000fc60000400000 */
[----:B------:R0:W-:Y:S01]  /*2dff0*/  STL [R1+0x10], R2 ;  /* 0x0000100201007387 */ /* 0x0001e20000100800 */
[----:B------:R-:W-:Y:S01]  /*2e000*/  FMUL R11, R8, R11 ;  /* 0x0000000b080b7220 */ /* 0x000fe20000400000 */
[----:B------:R-:W-:Y:S01]  /*2e010*/  FMUL R12, R0, R12 ;  /* 0x0000000c000c7220 */ /* 0x000fe20000400000 */
[----:B0-----:R-:W-:-:S05]  /*2e020*/  LEA R2, R18, R2, 0x2 ;  /* 0x0000000212027211 */ /* 0x001fca00078e10ff */
[----:B------:R0:W-:Y:S01]  /*2e030*/  STL [R1+0x64], R2 ;  /* 0x0000640201007387 */ /* 0x0001e20000100800 */
[----:B------:R-:W-:Y:S01]  /*2e040*/  FMUL R11, R8, R11 ;  /* 0x0000000b080b7220 */ /* 0x000fe20000400000 */
[----:B------:R-:W-:Y:S01]  /*2e050*/  FFMA.FTZ R0, R0, 1.4426950216293334961, R12 ;  /* 0x3fb8aa3b00007823 */ /* 0x000fe2000001000c */
[----:B0-----:R-:W-:Y:S02]  /*2e060*/  IMAD R2, R18, 0x4, R2 ;  /* 0x0000000412027824 */ /* 0x001fe400078e0202 */
[----:B------:R-:W-:-:S03]  /*2e070*/  FFMA.FTZ R8, R8, 1.4426950216293334961, R11 ;  /* 0x3fb8aa3b08087823 */ /* 0x000fc6000001000b */
[----:B------:R0:W-:Y:S01]  /*2e080*/  STL [R1+0x6c], R2 ;  /* 0x00006c0201007387 */ /* 0x0001e20000100800 */
[----:B--2---:R-:W-:-:S03]  /*2e090*/  FADD R12, R17, R10 ;  /* 0x0000000a110c7221 */ /* 0x004fc60000000000 */
[----:B------:R-:W2:Y:S01]  /*2e0a0*/  LDL.LU R10, [R1+0x21c] ;  /* 0x00021c00010a7983 */ /* 0x000ea20000300800 */
[----:B----4-:R-:W-:-:S03]  /*2e0b0*/  FADD R11, R19, R9 ;  /* 0x00000009130b7221 */ /* 0x010fc60000000000 */
[----:B------:R-:W4:Y:S01]  /*2e0c0*/  LDL.LU R9, [R1+0x218] ;  /* 0x0002180001097983 */ /* 0x000f220000300800 */
[----:B------:R-:W-:-:S05]  /*2e0d0*/  LEA R4, R18, R2, 0x2 ;  /* 0x0000000212047211 */ /* 0x000fca00078e10ff */
[----:B------:R1:W-:Y:S04]  /*2e0e0*/  STL [R1+0x78], R4 ;  /* 0x0000780401007387 */ /* 0x0003e80000100800 */
        /* <DEDUP_REMOVED lines=15> */
[----:B------:R-:W4:Y:S01]  /*2e1e0*/  LDL R19, [R1+0x370] ;  /* 0x0003700001137983 */ /* 0x000f220000100800 */
[----:B------:R-:W-:-:S02]  /*2e1f0*/  ISETP.GE.U32.AND P6, PT, R3, 0x7f800000, PT ;  /* 0x7f8000000300780c */ /* 0x000fc40003fc6070 */
[----:B-1----:R-:W-:-:S05]  /*2e200*/  LEA R4, R18, R4, 0x2 ;  /* 0x0000000412047211 */ /* 0x002fca00078e10ff */
[----:B------:R0:W-:Y:S01]  /*2e210*/  STL [R1+0x80], R4 ;  /* 0x0000800401007387 */ /* 0x0001e20000100800 */
[----:B---3--:R-:W-:Y:S02]  /*2e220*/  ISETP.GE.U32.AND P2, PT, R13, 0x7f800000, PT ;  /* 0x7f8000000d00780c */ /* 0x008fe40003f46070 */
[----:B0-----:R-:W-:Y:S02]  /*2e230*/  LEA R4, R18, R4, 0x2 ;  /* 0x0000000412047211 */ /* 0x001fe400078e10ff */
[----:B------:R-:W-:-:S03]  /*2e240*/  FSETP.NEU.AND P3, PT, R3, RZ, PT ;  /* 0x000000ff0300720b */ /* 0x000fc60003f6d000 */
[----:B------:R0:W-:Y:S01]  /*2e250*/  STL [R1+0x9c], R4 ;  /* 0x00009c0401007387 */ /* 0x0001e20000100800 */
[----:B--2---:R-:W-:-:S05]  /*2e260*/  FADD R10, R10, R0 ;  /* 0x000000000a0a7221 */ /* 0x004fca0000000000 */
[----:B------:R-:W-:-:S04]  /*2e270*/  @P2 IMAD.MOV.U32 R0, RZ, RZ, 0x7f800000 ;  /* 0x7f800000ff002424 */ /* 0x000fc800078e00ff */
[----:B------:R-:W-:Y:S01]  /*2e280*/  @P2 FFMA.FTZ R12, R13, R0, +INF ;  /* 0x7f8000000d0c2423 */ /* 0x000fe20000010000 */
[----:B----4-:R-:W-:Y:S01]  /*2e290*/  FADD R9, R9, R8 ;  /* 0x0000000809097221 */ /* 0x010fe20000000000 */
[----:B------:R-:W-:-:S03]  /*2e2a0*/  @P6 MOV R8, 0x7f800000 ;  /* 0x7f80000000086802 */ /* 0x000fc60000000f00 */
[----:B------:R-:W-:Y:S02]  /*2e2b0*/  STL [R1+0x3b4], R12 ;  /* 0x0003b40c01007387 */ /* 0x000fe40000100800 */
[----:B------:R-:W-:Y:S02]  /*2e2c0*/  @P6 FFMA.FTZ R11, R3, R8, +INF ;  /* 0x7f800000030b6423 */ /* 0x000fe40000010008 */
[----:B------:R-:W2:Y:S01]  /*2e2d0*/  LDL.LU R3, [R1+0x1884] ;  /* 0x0018840001037983 */ /* 0x000ea20000300800 */
[----:B------:R-:W-:Y:S01]  /*2e2e0*/  BAR.SYNC.DEFER_BLOCKING 0x0 ;  /* 0x0000000000007b1d */ /* 0x000fe20000010000 */
[----:B------:R-:W-:Y:S02]  /*2e2f0*/  ISETP.GE.U32.AND P1, PT, R29, 0x7f800000, PT ;  /* 0x7f8000001d00780c */ /* 0x000fe40003f26070 */
[----:B------:R-:W-:Y:S01]  /*2e300*/  ISETP.GE.U32.AND P5, PT, R16, 0x7f800000, PT ;  /* 0x7f8000001000780c */ /* 0x000fe20003fa6070 */
[----:B0-----:R-:W-:-:S05]  /*2e310*/  IMAD R4, R18, 0x4, R4 ;  /* 0x0000000412047824 */ /* 0x001fca00078e0204 */
[----:B------:R0:W-:Y:S05]  /*2e320*/  STL [R1+0x98], R4 ;  /* 0x0000980401007387 */ /* 0x0001ea0000100800 */
[----:B------:R-:W-:Y:S02]  /*2e330*/  @P1 MOV R0, 0x7f800000 ;  /* 0x7f80000000001802 */ /* 0x000fe40000000f00 */
[----:B------:R-:W-:Y:S01]  /*2e340*/  @P5 MOV R8, 0x7f800000 ;  /* 0x7f80000000085802 */ /* 0x000fe20000000f00 */
[----:B0-----:R-:W-:Y:S02]  /*2e350*/  IMAD R4, R18, 0x4, R4 ;  /* 0x0000000412047824 */ /* 0x001fe400078e0204 */
[----:B------:R-:W-:-:S02]  /*2e360*/  @P1 FFMA.FTZ R10, R29, R0, +INF ;  /* 0x7f8000001d0a1423 */ /* 0x000fc40000010000 */
[----:B------:R-:W-:Y:S01]  /*2e370*/  @P5 FFMA.FTZ R9, R16, R8, +INF ;  /* 0x7f80000010095423 */ /* 0x000fe20000010008 */
[----:B------:R-:W-:Y:S01]  /*2e380*/  STL [R1+0x3b0], R11 ;  /* 0x0003b00b01007387 */ /* 0x000fe20000100800 */
[----:B------:R-:W-:-:S03]  /*2e390*/  FSETP.NEU.AND P4, PT, R13, RZ, PT ;  /* 0x000000ff0d00720b */ /* 0x000fc60003f8d000 */
[----:B------:R-:W-:Y:S01]  /*2e3a0*/  STL [R1+0xb0], R4 ;  /* 0x0000b00401007387 */ /* 0x000fe20000100800 */
[----:B------:R-:W-:-:S03]  /*2e3b0*/  F2FP.F16.F32.PACK_AB R13, R14, R15 ;  /* 0x0000000f0e0d723e */ /* 0x000fc600000000ff */
[----:B------:R0:W-:Y:S04]  /*2e3c0*/  STL [R1+0x3ac], R10 ;  /* 0x0003ac0a01007387 */ /* 0x0001e80000100800 */
[----:B------:R1:W-:Y:S01]  /*2e3d0*/  STL [R1+0x3a8], R9 ;  /* 0x0003a80901007387 */ /* 0x0003e20000100800 */
[----:B0-----:R-:W-:Y:S02]  /*2e3e0*/  F2FP.F16.F32.PACK_AB R10, R27, R20 ;  /* 0x000000141b0a723e */ /* 0x001fe400000000ff */
[----:B-1----:R-:W-:Y:S02]  /*2e3f0*/  F2FP.F16.F32.PACK_AB R9, R26, R28 ;  /* 0x0000001c1a09723e */ /* 0x002fe400000000ff */
[----:B------:R-:W-:Y:S02]  /*2e400*/  F2FP.F16.F32.PACK_AB R11, R23, R25 ;  /* 0x00000019170b723e */ /* 0x000fe400000000ff */
[----:B------:R-:W-:-:S02]  /*2e410*/  F2FP.F16.F32.PACK_AB R15, R24, R17 ;  /* 0x00000011180f723e */ /* 0x000fc400000000ff */
[----:B------:R-:W0:Y:S01]  /*2e420*/  LDS.128 R24, [R19+UR6] ;  /* 0x0000000613187984 */ /* 0x000e220008000c00 */
[----:B------:R-:W-:-:S05]  /*2e430*/  LEA R0, R18, R4, 0x2 ;  /* 0x0000000412007211 */ /* 0x000fca00078e10ff */
[----:B------:R1:W-:Y:S02]  /*2e440*/  STL [R1+0xa0], R0 ;  /* 0x0000a00001007387 */ /* 0x0003e40000100800 */
[----:B-1----:R-:W-:-:S05]  /*2e450*/  LEA R0, R18, R0, 0x2 ;  /* 0x0000000012007211 */ /* 0x002fca00078e10ff */
[----:B------:R1:W-:Y:S02]  /*2e460*/  STL [R1+0xa8], R0 ;  /* 0x0000a80001007387 */ /* 0x0003e40000100800 */
[----:B-1----:R-:W-:-:S05]  /*2e470*/  IMAD R0, R18, 0x4, R0 ;  /* 0x0000000412007824 */ /* 0x002fca00078e0200 */
[----:B------:R-:W-:Y:S04]  /*2e480*/  STL [R1+0xa4], R0 ;  /* 0x0000a40001007387 */ /* 0x000fe80000100800 */
[----:B0-----:R-:W-:Y:S04]  /*2e490*/  STL [R1+0xf4], R25 ;  /* 0x0000f41901007387 */ /* 0x001fe80000100800 */
[----:B------:R-:W-:Y:S01]  /*2e4a0*/  STL.64 [R1+0xf8], R26 ;  /* 0x0000f81a01007387 */ /* 0x000fe20000100a00 */
[----:B------:R-:W-:Y:S02]  /*2e4b0*/  LEA R20, R18, R0, 0x2 ;  /* 0x0000000012147211 */ /* 0x000fe400078e10ff */
[----:B------:R-:W-:-:S02]  /*2e4c0*/  FSETP.NEU.AND P2, PT, R29, RZ, PT ;  /* 0x000000ff1d00720b */ /* 0x000fc40003f4d000 */
[----:B------:R-:W-:Y:S02]  /*2e4d0*/  FSETP.NEU.AND P1, PT, R16, RZ, PT ;  /* 0x000000ff1000720b */ /* 0x000fe40003f2d000 */
[----:B------:R-:W-:Y:S02]  /*2e4e0*/  F2FP.F16.F32.PACK_AB R12, R5, R7 ;  /* 0x00000007050c723e */ /* 0x000fe400000000ff */
[----:B--2---:R-:W-:Y:S02]  /*2e4f0*/  F2FP.F16.F32.PACK_AB R8, R2, R3 ;  /* 0x000000030208723e */ /* 0x004fe400000000ff */
[----:B------:R-:W-:Y:S02]  /*2e500*/  MOV R2, R24 ;  /* 0x0000001800027202 */ /* 0x000fe40000000f00 */
[----:B------:R-:W0:Y:S01]  /*2e510*/  LDS.128 R24, [R19+UR6+0x400] ;  /* 0x0004000613187984 */ /* 0x000e220008000c00 */
[----:B------:R-:W-:-:S05]  /*2e520*/  LOP3.LUT R3, R19, 0x40, RZ, 0x3c, !PT ;  /* 0x0000004013037812 */ /* 0x000fca00078e3cff */
[----:B------:R-:W-:Y:S04]  /*2e530*/  STL [R1+0x3b8], R3 ;  /* 0x0003b80301007387 */ /* 0x000fe80000100800 */
[----:B------:R-:W-:Y:S04]  /*2e540*/  STL [R1+0xac], R20 ;  /* 0x0000ac1401007387 */ /* 0x000fe80000100800 */
[----:B------:R-:W-:Y:S04]  /*2e550*/  STL [R1+0x185c], R2 ;  /* 0x00185c0201007387 */ /* 0x000fe80000100800 */
[----:B0-----:R-:W-:Y:S01]  /*2e560*/  STL [R1+0xe4], R25 ;  /* 0x0000e41901007387 */ /* 0x001fe20000100800 */
[----:B------:R-:W-:-:S03]  /*2e570*/  IMAD.MOV.U32 R29, RZ, RZ, R24 ;  /* 0x000000ffff1d7224 */ /* 0x000fc600078e0018 */
[----:B------:R-:W-:Y:S04]  /*2e580*/  STL.64 [R1+0xe8], R26 ;  /* 0x0000e81a01007387 */ /* 0x000fe80000100a00 */
[----:B------:R-:W0:Y:S04]  /*2e590*/  LDS.128 R24, [R19+UR6+0x800] ;  /* 0x0008000613187984 */ /* 0x000e280008000c00 */
[----:B------:R-:W1:Y:S04]  /*2e5a0*/  LDS.128 R16, [R19+UR6+0xc00] ;  /* 0x000c000613107984 */ /* 0x000e680008000c00 */
[----:B------:R-:W-:Y:S04]  /*2e5b0*/  STL [R1+0x1860], R29 ;  /* 0x0018601d01007387 */ /* 0x000fe80000100800 */
[----:B0-----:R-:W-:Y:S04]  /*2e5c0*/  STL [R1+0x110], R24 ;  /* 0x0001101801007387 */ /* 0x001fe80000100800 */
[----:B------:R0:W-:Y:S02]  /*2e5d0*/  STL.64 [R1+0x118], R26 ;  /* 0x0001181a01007387 */ /* 0x0001e40000100a00 */
[----:B0-----:R-:W-:-:S05]  /*2e5e0*/  MOV R26, R25 ;  /* 0x00000019001a7202 */ /* 0x001fca0000000f00 */
[----:B------:R-:W-:Y:S04]  /*2e5f0*/  STL [R1+0x1874], R26 ;  /* 0x0018741a01007387 */ /* 0x000fe80000100800 */
[----:B-1----:R-:W-:Y:S04]  /*2e600*/  STL.64 [R1+0x140], R16 ;  /* 0x0001401001007387 */ /* 0x002fe80000100a00 */
[----:B------:R-:W-:Y:S04]  /*2e610*/  STL.64 [R1+0x148], R18 ;  /* 0x0001481201007387 */ /* 0x000fe80000100a00 */
[----:B------:R-:W0:Y:S04]  /*2e620*/  LDS.128 R16, [R3+UR6+0x400] ;  /* 0x0004000603107984 */ /* 0x000e280008000c00 */
[----:B------:R-:W1:Y:S01]  /*2e630*/  LDS.128 R24, [R3+UR6] ;  /* 0x0000000603187984 */ /* 0x000e620008000c00 */
[----:B0-----:R-:W-:-:S03]  /*2e640*/  MOV R5, R16 ;  /* 0x0000001000057202 */ /* 0x001fc60000000f00 */
[----:B------:R-:W-:Y:S04]  /*2e650*/  STL.64 [R1+0x100], R16 ;  /* 0x0001001001007387 */ /* 0x000fe80000100a00 */
[----:B-1----:R-:W-:Y:S04]  /*2e660*/  STL.64 [R1+0xd0], R24 ;  /* 0x0000d01801007387 */ /* 0x002fe80000100a00 */
[----:B------:R0:W-:Y:S04]  /*2e670*/  STL.64 [R1+0xd8], R26 ;  /* 0x0000d81a01007387 */ /* 0x0001e80000100a00 */
[----:B------:R-:W-:Y:S04]  /*2e680*/  STL.64 [R1+0x108], R18 ;  /* 0x0001081201007387 */ /* 0x000fe80000100a00 */
[----:B------:R-:W-:Y:S04]  /*2e690*/  STL [R1+0x1864], R5 ;  /* 0x0018640501007387 */ /* 0x000fe80000100800 */
[----:B0-----:R-:W2:Y:S04]  /*2e6a0*/  LDL.LU R26, [R1+0x200] ;  /* 0x00020000011a7983 */ /* 0x001ea80000300800 */
[----:B------:R-:W0:Y:S04]  /*2e6b0*/  LDS.128 R16, [R3+UR6+0x800] ;  /* 0x0008000603107984 */ /* 0x000e280008000c00 */
[----:B--2---:R1:W-:Y:S04]  /*2e6c0*/  STL [R1+0x1878], R26 ;  /* 0x0018781a01007387 */ /* 0x0043e80000100800 */
[----:B0-----:R-:W-:Y:S04]  /*2e6d0*/  STL.64 [R1+0x130], R16 ;  /* 0x0001301001007387 */ /* 0x001fe80000100a00 */
[----:B------:R-:W-:Y:S04]  /*2e6e0*/  STL.64 [R1+0x138], R18 ;  /* 0x0001381201007387 */ /* 0x000fe80000100a00 */
[----:B-1----:R-:W2:Y:S04]  /*2e6f0*/  LDL.LU R26, [R1+0x1f4] ;  /* 0x0001f400011a7983 */ /* 0x002ea80000300800 */
[----:B------:R-:W0:Y:S01]  /*2e700*/  LDS.128 R16, [R3+UR6+0xc00] ;  /* 0x000c000603107984 */ /* 0x000e220008000c00 */
[----:B------:R-:W-:Y:S06]  /*2e710*/  BAR.SYNC.DEFER_BLOCKING 0x0 ;  /* 0x0000000000007b1d */ /* 0x000fec0000010000 */
[----:B--2---:R1:W-:Y:S04]  /*2e720*/  STL [R1+0x187c], R26 ;  /* 0x00187c1a01007387 */ /* 0x0043e80000100800 */
[----:B-1----:R-:W2:Y:S01]  /*2e730*/  LDL.LU R26, [R1+0xc0] ;  /* 0x0000c000011a7983 */ /* 0x002ea20000300800 */
[----:B0-----:R-:W-:Y:S01]  /*2e740*/  MOV R4, R16 ;  /* 0x0000001000047202 */ /* 0x001fe20000000f00 */
[----:B------:R-:W-:-:S02]  /*2e750*/  IMAD.MOV.U32 R7, RZ, RZ, R17 ;  /* 0x000000ffff077224 */ /* 0x000fc400078e0011 */
[----:B------:R-:W-:Y:S04]  /*2e760*/  STS.128 [R6+UR6], R8 ;  /* 0x0000000806007988 */ /* 0x000fe80008000c06 */
[----:B--2---:R0:W-:Y:S04]  /*2e770*/  STL [R1+0x1880], R26 ;  /* 0x0018801a01007387 */ /* 0x0041e80000100800 */
[----:B0-----:R-:W2:Y:S04]  /*2e780*/  LDL.LU R26, [R1+0xbc] ;  /* 0x0000bc00011a7983 */ /* 0x001ea80000300800 */
[----:B------:R-:W3:Y:S04]  /*2e790*/  LDL.LU R28, [R1+0x1fc] ;  /* 0x0001fc00011c7983 */ /* 0x000ee80000300800 */
[----:B------:R-:W4:Y:S04]  /*2e7a0*/  LDL.LU R0, [R1+0x208] ;  /* 0x0002080001007983 */ /* 0x000f280000300800 */
[----:B------:R-:W4:Y:S04]  /*2e7b0*/  LDL.LU R25, [R1+0x214] ;  /* 0x0002140001197983 */ /* 0x000f280000300800 */
[----:B------:R-:W4:Y:S04]  /*2e7c0*/  LDL.LU R24, [R1+0x20c] ;  /* 0x00020c0001187983 */ /* 0x000f280000300800 */
[----:B------:R0:W-:Y:S04]  /*2e7d0*/  STL [R1+0x120], R16 ;  /* 0x0001201001007387 */ /* 0x0001e80000100800 */
[----:B------:R1:W-:Y:S04]  /*2e7e0*/  STL.64 [R1+0x128], R18 ;  /* 0x0001281201007387 */ /* 0x0003e80000100a00 */
[----:B0-----:R-:W4:Y:S04]  /*2e7f0*/  LDL.LU R16, [R1+0x228] ;  /* 0x0002280001107983 */ /* 0x001f280000300800 */
[----:B------:R-:W4:Y:S04]  /*2e800*/  LDL.LU R2, [R1+0x234] ;  /* 0x0002340001027983 */ /* 0x000f280000300800 */
[----:B------:R-:W4:Y:S04]  /*2e810*/  LDL.LU R17, [R1+0x230] ;  /* 0x0002300001117983 */ /* 0x000f280000300800 */
[----:B------:R-:W4:Y:S04]  /*2e820*/  LDL.LU R3, [R1+0x244] ;  /* 0x0002440001037983 */ /* 0x000f280000300800 */
[----:B-1----:R-:W4:Y:S04]  /*2e830*/  LDL.LU R18, [R1+0x23c] ;  /* 0x00023c0001127983 */ /* 0x002f280000300800 */
[----:B------:R-:W4:Y:S04]  /*2e840*/  LDL.LU R23, [R1+0x254] ;  /* 0x0002540001177983 */ /* 0x000f280000300800 */
[----:B------:R-:W4:Y:S04]  /*2e850*/  LDL.LU R19, [R1+0x250] ;  /* 0x0002500001137983 */ /* 0x000f280000300800 */
[----:B------:R-:W-:Y:S04]  /*2e860*/  STL [R1+0x186c], R4 ;  /* 0x00186c0401007387 */ /* 0x000fe80000100800 */
[----:B------:R0:W-:Y:S04]  /*2e870*/  STL [R1+0x1868], R7 ;  /* 0x0018680701007387 */ /* 0x0001e80000100800 */
[----:B------:R-:W2:Y:S01]  /*2e880*/  LDL.LU R8, [R1+0x94] ;  /* 0x0000940001087983 */ /* 0x000ea20000300800 */
[----:B------:R-:W-:-:S03]  /*2e890*/  F2FP.F16.F32.PACK_AB R14, R21, R22 ;  /* 0x00000016150e723e */ /* 0x000fc600000000ff */
[----:B------:R-:W3:Y:S01]  /*2e8a0*/  LDL.LU R9, [R1+0xc4] ;  /* 0x0000c40001097983 */ /* 0x000ee20000300800 */
[----:B0-----:R-:W0:Y:S03]  /*2e8b0*/  LDC R7, c[0x0][0x278] ;  /* 0x00009e00ff077b82 */ /* 0x001e260000000800 */
[----:B------:R-:W4:Y:S04]  /*2e8c0*/  LDL.LU R10, [R1+0x1f8] ;  /* 0x0001f800010a7983 */ /* 0x000f280000300800 */
[----:B------:R-:W4:Y:S04]  /*2e8d0*/  LDL.LU R11, [R1+0x210] ;  /* 0x00021000010b7983 */ /* 0x000f280000300800 */
[----:B------:R1:W-:Y:S04]  /*2e8e0*/  STS.128 [R6+UR6+0x200], R12 ;  /* 0x0002000c06007988 */ /* 0x0003e80008000c06 */
[----:B-1----:R-:W3:Y:S01]  /*2e8f0*/  LDL.LU R12, [R1+0xb8] ;  /* 0x0000b800010c7983 */ /* 0x002ee20000300800 */
[----:B0-----:R-:W-:-:S03]  /*2e900*/  LEA R4, R7, R20, 0x2 ;  /* 0x0000001407047211 */ /* 0x001fc600078e10ff */
        /* <DEDUP_REMOVED lines=9> */
[----:B--2---:R-:W-:-:S03]  /*2e9a0*/  F2FP.F16.F32.PACK_AB R8, R26, R8 ;  /* 0x000000081a08723e */ /* 0x004fc600000000ff */
[----:B------:R-:W3:Y:S02]  /*2e9b0*/  LDL.LU R26, [R1+0x1880] ;  /* 0x00188000011a7983 */ /* 0x000ee40000300800 */
[----:B---3--:R-:W-:Y:S02]  /*2e9c0*/  F2FP.F16.F32.PACK_AB R12, R26, R12 ;  /* 0x0000000c1a0c723e */ /* 0x008fe400000000ff */
[----:B------:R-:W2:Y:S01]  /*2e9d0*/  LDL.LU R26, [R1+0x187c] ;  /* 0x00187c00011a7983 */ /* 0x000ea20000300800 */
[----:B----4-:R-:W-:Y:S01]  /*2e9e0*/  F2FP.F16.F32.PACK_AB R9, R15, R9 ;  /* 0x000000090f09723e */ /* 0x010fe200000000ff */
[----:B------:R-:W-:Y:S01]  /*2e9f0*/  IMAD R15, R7, 0x4, R4 ;  /* 0x00000004070f7824 */ /* 0x000fe200078e0204 */
[----:B--2---:R-:W-:Y:S02]  /*2ea00*/  F2FP.F16.F32.PACK_AB R13, R26, R13 ;  /* 0x0000000d1a0d723e */ /* 0x004fe400000000ff */
[----:B------:R-:W2:Y:S01]  /*2ea10*/  LDL.LU R26, [R1+0x1878] ;  /* 0x00187800011a7983 */ /* 0x000ea20000300800 */
[----:B------:R-:W-:-:S02]  /*2ea20*/  F2FP.F16.F32.PACK_AB R14, R14, R28 ;  /* 0x0000001c0e0e723e */ /* 0x000fc400000000ff */
[----:B------:R-:W-:Y:S02]  /*2ea30*/  LEA R28, R7, R15, 0x2 ;  /* 0x0000000f071c7211 */ /* 0x000fe400078e10ff */
[----:B------:R-:W-:Y:S02]  /*2ea40*/  F2FP.F16.F32.PACK_AB R11, R11, R0 ;  /* 0x000000000b0b723e */ /* 0x000fe400000000ff */
[----:B------:R-:W-:Y:S02]  /*2ea50*/  LEA R0, R7, R28, 0x2 ;  /* 0x0000001c07007211 */ /* 0x000fe400078e10ff */
[----:B------:R-:W-:Y:S02]  /*2ea60*/  F2FP.F16.F32.PACK_AB R18, R3, R18 ;  /* 0x000000120312723e */ /* 0x000fe400000000ff */
[----:B------:R-:W-:Y:S02]  /*2ea70*/  F2FP.F16.F32.PACK_AB R19, R23, R19 ;  /* 0x000000131713723e */ /* 0x000fe400000000ff */
[----:B--2---:R-:W-:-:S02]  /*2ea80*/  F2FP.F16.F32.PACK_AB R10, R26, R10 ;  /* 0x0000000a1a0a723e */ /* 0x004fc400000000ff */
[----:B------:R-:W2:Y:S04]  /*2ea90*/  LDL.LU R26, [R1+0x1874] ;  /* 0x00187400011a7983 */ /* 0x000ea80000300800 */
[----:B------:R0:W-:Y:S02]  /*2eaa0*/  STL [R1+0x8c], R15 ;  /* 0x00008c0f01007387 */ /* 0x0001e40000100800 */
[----:B0-----:R-:W-:Y:S02]  /*2eab0*/  F2FP.F16.F32.PACK_AB R15, R25, R24 ;  /* 0x00000018190f723e */ /* 0x001fe400000000ff */
[----:B------:R-:W0:Y:S02]  /*2eac0*/  LDC.64 R24, c[0x0][0x228] ;  /* 0x00008a00ff187b82 */ /* 0x000e240000000a00 */
[----:B0-----:R0:W-:Y:S04]  /*2ead0*/  STL [R1+0x1870], R25 ;  /* 0x0018701901007387 */ /* 0x0011e80000100800 */
[----:B0-----:R-:W3:Y:S04]  /*2eae0*/  LDL.LU R25, [R1+0x22c] ;  /* 0x00022c0001197983 */ /* 0x001ee80000300800 */
[----:B------:R0:W-:Y:S04]  /*2eaf0*/  STL [R1+0x94], R0 ;  /* 0x0000940001007387 */ /* 0x0001e80000100800 */
[----:B------:R-:W4:Y:S04]  /*2eb00*/  LDL.LU R3, [R1+0x264] ;  /* 0x0002640001037983 */ /* 0x000f280000300800 */
[----:B------:R-:W4:Y:S01]  /*2eb10*/  LDL.LU R23, [R1+0x260] ;  /* 0x0002600001177983 */ /* 0x000f220000300800 */
[----:B------:R-:W-:Y:S01]  /*2eb20*/  F2FP.F16.F32.PACK_AB R17, R2, R17 ;  /* 0x000000110211723e */ /* 0x000fe200000000ff */
[----:B------:R-:W-:-:S02]  /*2eb30*/  IMAD R2, R7, 0x4, R0 ;  /* 0x0000000407027824 */ /* 0x000fc400078e0200 */
[----:B0-----:R-:W0:Y:S03]  /*2eb40*/  S2R R0, SR_CTAID.X ;  /* 0x0000000000007919 */ /* 0x001e260000002500 */
[----:B------:R1:W-:Y:S02]  /*2eb50*/  STL [R1+0x90], R2 ;  /* 0x0000900201007387 */ /* 0x0003e40000100800 */
[----:B-1----:R-:W-:-:S05]  /*2eb60*/  LEA R2, R7, R2, 0x2 ;  /* 0x0000000207027211 */ /* 0x002fca00078e10ff */
[----:B------:R1:W-:Y:S01]  /*2eb70*/  STL [R1+0x7c], R2 ;  /* 0x00007c0201007387 */ /* 0x0003e20000100800 */
[----:B------:R-:W-:Y:S01]  /*2eb80*/  F2FP.F16.F32.PACK_AB R20, R5, R20 ;  /* 0x000000140514723e */ /* 0x000fe200000000ff */
[----:B-1----:R-:W-:Y:S01]  /*2eb90*/  IMAD R2, R7, 0x4, R2 ;  /* 0x0000000407027824 */ /* 0x002fe200078e0202 */
[----:B0-----:R-:W-:Y:S01]  /*2eba0*/  SHF.L.U32 R0, R0, 0x5, RZ ;  /* 0x0000000500007819 */ /* 0x001fe200000006ff */
[----:B------:R0:W-:Y:S01]  /*2ebb0*/  STS.128 [R6+UR6+0x80], R8 ;  /* 0x0000800806007988 */ /* 0x0001e20008000c06 */
[----:B------:R-:W-:-:S03]  /*2ebc0*/  F2FP.F16.F32.PACK_AB R21, R29, R21 ;  /* 0x000000151d15723e */ /* 0x000fc600000000ff */
[----:B------:R-:W-:Y:S04]  /*2ebd0*/  STL [R1+0x68], R2 ;  /* 0x0000680201007387 */ /* 0x000fe80000100800 */
[----:B------:R-:W2:Y:S04]  /*2ebe0*/  LDL.LU R5, [R1+0x26c] ;  /* 0x00026c0001057983 */ /* 0x000ea80000300800 */
[----:B------:R-:W-:Y:S04]  /*2ebf0*/  STS.128 [R6+UR6+0x280], R12 ;  /* 0x0002800c06007988 */ /* 0x000fe80008000c06 */
[----:B0-----:R-:W2:Y:S04]  /*2ec00*/  LDL.LU R8, [R1+0x268] ;  /* 0x0002680001087983 */ /* 0x001ea80000300800 */
[----:B------:R-:W2:Y:S01]  /*2ec10*/  LDL.LU R29, [R1+0x274] ;  /* 0x00027400011d7983 */ /* 0x000ea20000300800 */
[----:B------:R-:W-:Y:S01]  /*2ec20*/  F2FP.F16.F32.PACK_AB R22, R27, R22 ;  /* 0x000000161b16723e */ /* 0x000fe200000000ff */
[----:B------:R-:W-:-:S04]  /*2ec30*/  UIMAD UR4, UR7, UR4, URZ ;  /* 0x00000004070472a4 */ /* 0x000fc8000f8e023f */
[----:B------:R-:W-:Y:S01]  /*2ec40*/  USHF.L.U32 UR8, UR4, 0x1, URZ ;  /* 0x0000000104087899 */ /* 0x000fe2000800063f */
[----:B---3--:R-:W-:Y:S02]  /*2ec50*/  F2FP.F16.F32.PACK_AB R16, R25, R16 ;  /* 0x000000101910723e */ /* 0x008fe400000000ff */
[----:B------:R-:W0:Y:S03]  /*2ec60*/  S2R R25, SR_TID.X ;  /* 0x0000000000197919 */ /* 0x000e260000002100 */
[----:B------:R2:W-:Y:S01]  /*2ec70*/  STS.128 [R6+UR6+0x100], R16 ;  /* 0x0001001006007988 */ /* 0x0005e20008000c06 */
[----:B----4-:R-:W-:Y:S02]  /*2ec80*/  F2FP.F16.F32.PACK_AB R23, R3, R23 ;  /* 0x000000170317723e */ /* 0x010fe400000000ff */
[----:B--2---:R-:W-:Y:S02]  /*2ec90*/  MOV R19, R26 ;  /* 0x0000001a00137202 */ /* 0x004fe40000000f00 */
[----:B0-----:R-:W-:-:S02]  /*2eca0*/  LOP3.LUT R0, R0, 0x1f, R25, 0xf8, !PT ;  /* 0x0000001f00007812 */ /* 0x001fc400078ef819 */
[----:B------:R-:W-:-:S05]  /*2ecb0*/  LEA R25, R7, R2, 0x2 ;  /* 0x0000000207197211 */ /* 0x000fca00078e10ff */
[----:B------:R0:W-:Y:S04]  /*2ecc0*/  STL [R1+0x74], R25 ;  /* 0x0000741901007387 */ /* 0x0001e80000100800 */
[----:B------:R-:W2:Y:S04]  /*2ecd0*/  LDL.LU R12, [R1+0x270] ;  /* 0x00027000010c7983 */ /* 0x000ea80000300800 */
[----:B------:R-:W3:Y:S04]  /*2ece0*/  LDL.LU R2, [R1+0x280] ;  /* 0x0002800001027983 */ /* 0x000ee80000300800 */
[----:B------:R-:W3:Y:S04]  /*2ecf0*/  LDL.LU R9, [R1+0x278] ;  /* 0x0002780001097983 */ /* 0x000ee80000300800 */
[----:B------:R-:W4:Y:S04]  /*2ed00*/  LDL.LU R16, [R1+0x284] ;  /* 0x0002840001107983 */ /* 0x000f280000300800 */
[----:B------:R-:W4:Y:S04]  /*2ed10*/  LDL.LU R13, [R1+0x27c] ;  /* 0x00027c00010d7983 */ /* 0x000f280000300800 */
[----:B------:R-:W4:Y:S01]  /*2ed20*/  LDL.LU R26, [R1+0x28c] ;  /* 0x00028c00011a7983 */ /* 0x000f220000300800 */
[----:B------:R-:W-:-:S03]  /*2ed30*/  IMAD.MOV.U32 R18, RZ, RZ, R28 ;  /* 0x000000ffff127224 */ /* 0x000fc600078e001c */
[----:B------:R-:W4:Y:S04]  /*2ed40*/  LDL.LU R10, [R1+0x288] ;  /* 0x00028800010a7983 */ /* 0x000f280000300800 */
[----:B------:R-:W4:Y:S04]  /*2ed50*/  LDL.LU R27, [R1+0x29c] ;  /* 0x00029c00011b7983 */ /* 0x000f280000300800 */
[----:B------:R-:W4:Y:S01]  /*2ed60*/  LDL.LU R11, [R1+0x298] ;  /* 0x00029800010b7983 */ /* 0x000f220000300800 */
[----:B------:R-:W-:-:S03]  /*2ed70*/  LEA R7, R7, R25, 0x2 ;  /* 0x0000001907077211 */ /* 0x000fc600078e10ff */
[----:B------:R-:W4:Y:S04]  /*2ed80*/  LDL.LU R14, [R1+0x294] ;  /* 0x00029400010e7983 */ /* 0x000f280000300800 */
[----:B------:R-:W4:Y:S04]  /*2ed90*/  LDL.LU R28, [R1+0x290] ;  /* 0x00029000011c7983 */ /* 0x000f280000300800 */
[----:B------:R1:W-:Y:S04]  /*2eda0*/  STS.128 [R6+UR6+0x300], R20 ;  /* 0x0003001406007988 */ /* 0x0003e80008000c06 */
[----:B------:R-:W4:Y:S04]  /*2edb0*/  LDL.LU R17, [R1+0x2a4] ;  /* 0x0002a40001117983 */ /* 0x000f280000300800 */
[----:B------:R-:W4:Y:S04]  /*2edc0*/  LDL.LU R15, [R1+0x2a0] ;  /* 0x0002a000010f7983 */ /* 0x000f280000300800 */
[----:B0-----:R-:W4:Y:S01]  /*2edd0*/  LDL.LU R25, [R1+0x1870] ;  /* 0x0018700001197983 */ /* 0x001f220000300800 */
[----:B-1----:R-:W0:Y:S01]  /*2ede0*/  LDC R22, c[0x0][0x278] ;  /* 0x00009e00ff167b82 */ /* 0x002e220000000800 */
[----:B------:R-:W-:-:S05]  /*2edf0*/  IMAD R0, R0, UR5, RZ ;  /* 0x0000000500007c24 */ /* 0x000fca000f8e02ff */
[----:B------:R-:W-:Y:S01]  /*2ee00*/  SHF.L.U32 R3, R0, 0x1, RZ ;  /* 0x0000000100037819 */ /* 0x000fe200000006ff */
[----:B------:R-:W-:-:S03]  /*2ee10*/  IMAD.MOV.U32 R23, RZ, RZ, R4 ;  /* 0x000000ffff177224 */ /* 0x000fc600078e0004 */
[----:B------:R-:W-:Y:S02]  /*2ee20*/  IADD3 R3, P5, P6, R3, UR8, R24 ;  /* 0x0000000803037c10 */ /* 0x000fe4000febe018 */
[----:B------:R-:W4:Y:S04]  /*2ee30*/  LDL.LU R24, [R1+0x144] ;  /* 0x0001440001187983 */ /* 0x000f280000300800 */
[----:B------:R1:W-:Y:S04]  /*2ee40*/  STL [R1+0x70], R7 ;  /* 0x0000700701007387 */ /* 0x0003e80000100800 */
[----:B------:R-:W4:Y:S04]  /*2ee50*/  LDL.LU R4, [R1+0x186c] ;  /* 0x00186c0001047983 */ /* 0x000f280000300800 */
[----:B------:R-:W4:Y:S01]  /*2ee60*/  LDL.LU R20, [R1+0x34] ;  /* 0x0000340001147983 */ /* 0x000f220000300800 */
[----:B0-----:R-:W-:-:S03]  /*2ee70*/  LEA R21, R22, R7, 0x2 ;  /* 0x0000000716157211 */ /* 0x001fc600078e10ff */
[----:B-1----:R-:W4:Y:S01]  /*2ee80*/  LDL.LU R7, [R1+0x1868] ;  /* 0x0018680001077983 */ /* 0x002f220000300800 */
[----:B------:R-:W-:Y:S01]  /*2ee90*/  UIMAD.WIDE UR4, UR4, 0x2, URZ ;  /* 0x00000002040478a5 */ /* 0x000fe2000f8e023f */
[----:B------:R-:W-:Y:S01]  /*2eea0*/  IMAD.HI R0, R0, 0x2, RZ ;  /* 0x0000000200007827 */ /* 0x000fe200078e02ff */
[----:B------:R-:W-:-:S05]  /*2eeb0*/  F2FP.F16.F32.PACK_AB R8, R5, R8 ;  /* 0x000000080508723e */ /* 0x000fca00000000ff */
[----:B------:R-:W-:Y:S01]  /*2eec0*/  ULDC UR4, c[0x0][0x27c] ;  /* 0x00009f0000047ab9 */ /* 0x000fe20000000800 */
[----:B--2---:R-:W-:Y:S02]  /*2eed0*/  F2FP.F16.F32.PACK_AB R12, R29, R12 ;  /* 0x0000000c1d0c723e */ /* 0x004fe400000000ff */
[----:B---3--:R-:W-:Y:S02]  /*2eee0*/  F2FP.F16.F32.PACK_AB R9, R2, R9 ;  /* 0x000000090209723e */ /* 0x008fe400000000ff */
[----:B----4-:R-:W-:Y:S02]  /*2eef0*/  F2FP.F16.F32.PACK_AB R13, R16, R13 ;  /* 0x0000000d100d723e */ /* 0x010fe400000000ff */
[----:B------:R-:W-:Y:S02]  /*2ef00*/  F2FP.F16.F32.PACK_AB R10, R26, R10 ;  /* 0x0000000a1a0a723e */ /* 0x000fe400000000ff */
[----:B------:R-:W-:Y:S02]  /*2ef10*/  IADD3.X R0, R0, UR5, R25, P5, P6 ;  /* 0x0000000500007c10 */ /* 0x000fe4000afec419 */
[----:B------:R-:W2:Y:S04]  /*2ef20*/  LDL.LU R25, [R1+0x134] ;  /* 0x0001340001197983 */ /* 0x000ea80000300800 */
[----:B------:R0:W-:Y:S04]  /*2ef30*/  STL [R1+0x60], R21 ;  /* 0x0000601501007387 */ /* 0x0001e80000100800 */
[----:B------:R-:W3:Y:S04]  /*2ef40*/  LDL.LU R5, [R1+0x1864] ;  /* 0x0018640001057983 */ /* 0x000ee80000300800 */
[----:B------:R-:W4:Y:S01]  /*2ef50*/  LDL.LU R29, [R1+0x1860] ;  /* 0x00186000011d7983 */ /* 0x000f220000300800 */
[----:B0-----:R-:W-:-:S03]  /*2ef60*/  LEA R21, R22, R21, 0x2 ;  /* 0x0000001516157211 */ /* 0x001fc600078e10ff */
[----:B------:R-:W3:Y:S02]  /*2ef70*/  LDL.LU R2, [R1+0x185c] ;  /* 0x00185c0001027983 */ /* 0x000ee40000300800 */
[----:B------:R-:W-:Y:S02]  /*2ef80*/  IMAD R16, R22, 0x4, R21 ;  /* 0x0000000416107824 */ /* 0x000fe400078e0215 */
[----:B------:R0:W-:Y:S01]  /*2ef90*/  STL [R1+0x1820], R21 ;  /* 0x0018201501007387 */ /* 0x0001e20000100800 */
[----:B------:R-:W-:Y:S02]  /*2efa0*/  F2FP.F16.F32.PACK_AB R11, R27, R11 ;  /* 0x0000000b1b0b723e */ /* 0x000fe400000000ff */
[----:B0-----:R-:W-:Y:S02]  /*2efb0*/  MOV R21, R7 ;  /* 0x0000000700157202 */ /* 0x001fe40000000f00 */
[----:B------:R-:W4:Y:S04]  /*2efc0*/  LDL.LU R7, [R1+0x1858] ;  /* 0x0018580001077983 */ /* 0x000f280000300800 */
[----:B------:R-:W4:Y:S04]  /*2efd0*/  LDL.LU R26, [R1+0x1854] ;  /* 0x00185400011a7983 */ /* 0x000f280000300800 */
[----:B------:R-:W3:Y:S01]  /*2efe0*/  LDL.LU R27, [R1+0x1850] ;  /* 0x00185000011b7983 */ /* 0x000ee20000300800 */
[----:B------:R-:W-:-:S02]  /*2eff0*/  F2FP.F16.F32.PACK_AB R15, R17, R15 ;  /* 0x0000000f110f723e */ /* 0x000fc400000000ff */
[----:B------:R-:W-:Y:S01]  /*2f000*/  F2FP.F16.F32.PACK_AB R14, R14, R28 ;  /* 0x0000001c0e0e723e */ /* 0x000fe200000000ff */
[----:B------:R0:W-:Y:S04]  /*2f010*/  STS.128 [R6+UR6+0x180], R8 ;  /* 0x0001800806007988 */ /* 0x0001e80008000c06 */
[----:B------:R-:W-:Y:S01]  /*2f020*/  STS.128 [R6+UR6+0x380], R12 ;  /* 0x0003800c06007988 */ /* 0x000fe20008000c06 */
[----:B------:R-:W-:-:S05]  /*2f030*/  LEA R28, R22, R16, 0x2 ;  /* 0x00000010161c7211 */ /* 0x000fca00078e10ff */
[----:B------:R1:W-:Y:S01]  /*2f040*/  STL [R1+0x58], R28 ;  /* 0x0000581c01007387 */ /* 0x0003e20000100800 */
[----:B0-----:R-:W-:-:S03]  /*2f050*/  IMAD R10, R22, 0x4, R28 ;  /* 0x00000004160a7824 */ /* 0x001fc600078e021c */
[----:B-1----:R-:W4:Y:S02]  /*2f060*/  LDL.LU R28, [R1+0x184c] ;  /* 0x00184c00011c7983 */ /* 0x002f240000300800 */
[----:B------:R-:W-:Y:S02]  /*2f070*/  LEA R12, R22, R10, 0x2 ;  /* 0x0000000a160c7211 */ /* 0x000fe400078e10ff */
[----:B------:R-:W-:Y:S04]  /*2f080*/  STL [R1+0x54], R10 ;  /* 0x0000540a01007387 */ /* 0x000fe80000100800 */
[----:B------:R-:W4:Y:S04]  /*2f090*/  LDL.LU R6, [R1+0x30] ;  /* 0x0000300001067983 */ /* 0x000f280000300800 */
[----:B------:R-:W4:Y:S01]  /*2f0a0*/  LDL.LU R15, [R1+0x110] ;  /* 0x00011000010f7983 */ /* 0x000f220000300800 */
[----:B------:R-:W-:Y:S01]  /*2f0b0*/  BAR.SYNC.DEFER_BLOCKING 0x0 ;  /* 0x0000000000007b1d */ /* 0x000fe20000010000 */
[----:B--2---:R-:W-:-:S07]  /*2f0c0*/  IMAD.MOV.U32 R17, RZ, RZ, R25 ;  /* 0x000000ffff117224 */ /* 0x004fce00078e0019 */
[----:B------:R-:W3:Y:S01]  /*2f0d0*/  LDC R25, c[0x0][0x278] ;  /* 0x00009e00ff197b82 */ /* 0x000ee20000000800 */
[----:B------:R-:W-:Y:S02]  /*2f0e0*/  MOV R11, R17 ;  /* 0x00000011000b7202 */ /* 0x000fe40000000f00 */
[----:B---3--:R-:W-:Y:S02]  /*2f0f0*/  LEA R25, R25, R27, 0x2 ;  /* 0x0000001b19197211 */ /* 0x008fe400078e10ff */
[-C--:B------:R-:W-:Y:S02]  /*2f100*/  LEA R16, P5, R27, R3.reuse, 0x1 ;  /* 0x000000031b107211 */ /* 0x080fe400078a08ff */
[----:B------:R-:W-:Y:S02]  /*2f110*/  LEA R8, P6, R25, R3, 0x1 ;  /* 0x0000000319087211 */ /* 0x000fe400078c08ff */
[-C--:B------:R-:W-:Y:S02]  /*2f120*/  LEA.HI.X.SX32 R17, R27, R0.reuse, 0x1, P5 ;  /* 0x000000001b117211 */ /* 0x080fe400028f0eff */
[----:B------:R-:W-:-:S02]  /*2f130*/  LEA.HI.X.SX32 R9, R25, R0, 0x1, P6 ;  /* 0x0000000019097211 */ /* 0x000fc400030f0eff */
[----:B------:R-:W2:Y:S04]  /*2f140*/  LDL R25, [R1+0x130] ;  /* 0x0001300001197983 */ /* 0x000ea80000100800 */
[----:B------:R-:W-:Y:S04]  /*2f150*/  STL [R1+0x50], R12 ;  /* 0x0000500c01007387 */ /* 0x000fe80000100800 */
[----:B------:R0:W-:Y:S04]  /*2f160*/  STG.E.U16 desc[UR10][R16.64], R2 ;  /* 0x0000000210007986 */ /* 0x0001e8000c10150a */
[----:B0-----:R-:W3:Y:S04]  /*2f170*/  LDL.LU R16, [R1+0xb4] ;  /* 0x0000b40001107983 */ /* 0x001ee80000300800 */
[----:B------:R-:W2:Y:S01]  /*2f180*/  LDL.LU R17, [R1+0xd0] ;  /* 0x0000d00001117983 */ /* 0x000ea20000300800 */
[-C--:B------:R-:W-:Y:S01]  /*2f190*/  LEA R10, P5, R20, R3.reuse, 0x1 ;  /* 0x00000003140a7211 */ /* 0x080fe200078a08ff */
[----:B------:R-:W-:Y:S01]  /*2f1a0*/  IMAD R27, R22, 0x4, R12 ;  /* 0x00000004161b7824 */ /* 0x000fe200078e020c */
[----:B----4-:R-:W-:-:S02]  /*2f1b0*/  LEA R12, P6, R6, R3, 0x1 ;  /* 0x00000003060c7211 */ /* 0x010fc400078c08ff */
[----:B------:R-:W-:Y:S02]  /*2f1c0*/  MOV R14, R11 ;  /* 0x0000000b000e7202 */ /* 0x000fe40000000f00 */
[-C--:B------:R-:W-:Y:S02]  /*2f1d0*/  LEA.HI.X.SX32 R11, R20, R0.reuse, 0x1, P5 ;  /* 0x00000000140b7211 */ /* 0x080fe400028f0eff */
[----:B------:R-:W-:Y:S02]  /*2f1e0*/  LEA.HI.X.SX32 R13, R6, R0, 0x1, P6 ;  /* 0x00000000060d7211 */ /* 0x000fe400030f0eff */
[----:B------:R-:W-:-:S05]  /*2f1f0*/  LEA R20, R22, R27, 0x2 ;  /* 0x0000001b16147211 */ /* 0x000fca00078e10ff */
[----:B------:R-:W-:Y:S04]  /*2f200*/  STL [R1+0x1824], R20 ;  /* 0x0018241401007387 */ /* 0x000fe80000100800 */
[----:B--2---:R3:W-:Y:S04]  /*2f210*/  STG.E.U16 desc[UR10][R8.64], R17 ;  /* 0x0000001108007986 */ /* 0x0047e8000c10150a */
[----:B------:R-:W-:Y:S04]  /*2f220*/  STG.E.U16 desc[UR10][R10.64], R29 ;  /* 0x0000001d0a007986 */ /* 0x000fe8000c10150a */
[----:B------:R0:W-:Y:S01]  /*2f230*/  STG.E.U16 desc[UR10][R12.64], R5 ;  /* 0x000000050c007986 */ /* 0x0001e2000c10150a */
[----:B---3--:R-:W-:-:S04]  /*2f240*/  LEA R8, P5, R16, R3, 0x1 ;  /* 0x0000000310087211 */ /* 0x008fc800078a08ff */
[-C--:B------:R-:W-:Y:S02]  /*2f250*/  LEA.HI.X.SX32 R9, R16, R0.reuse, 0x1, P5 ;  /* 0x0000000010097211 */ /* 0x080fe400028f0eff */
[C---:B0-----:R-:W-:Y:S01]  /*2f260*/  LEA R12, P5, R26.reuse, R3, 0x1 ;  /* 0x000000031a0c7211 */ /* 0x041fe200078a08ff */
[----:B------:R-:W2:Y:S03]  /*2f270*/  LDL.LU R5, [R1+0x1848] ;  /* 0x0018480001057983 */ /* 0x000ea60000300800 */
[----:B------:R-:W-:Y:S02]  /*2f280*/  LEA.HI.X.SX32 R13, R26, R0, 0x1, P5 ;  /* 0x000000001a0d7211 */ /* 0x000fe400028f0eff */
[----:B------:R-:W3:Y:S01]  /*2f290*/  LDL.LU R26, [R1+0x140] ;  /* 0x00014000011a7983 */ /* 0x000ee20000300800 */
[----:B------:R-:W-:-:S05]  /*2f2a0*/  LEA R6, R22, R20, 0x2 ;  /* 0x0000001416067211 */ /* 0x000fca00078e10ff */
[----:B------:R-:W-:Y:S01]  /*2f2b0*/  IMAD R6, R22, 0x4, R6 ;  /* 0x0000000416067824 */ /* 0x000fe200078e0206 */
[----:B------:R-:W-:-:S04]  /*2f2c0*/  LEA R10, P6, R28, R3, 0x1 ;  /* 0x000000031c0a7211 */ /* 0x000fc800078c08ff */
[----:B------:R-:W-:Y:S02]  /*2f2d0*/  LEA R16, R22, R6, 0x2 ;  /* 0x0000000616107211 */ /* 0x000fe400078e10ff */
[-C--:B------:R-:W-:Y:S02]  /*2f2e0*/  LEA.HI.X.SX32 R11, R28, R0.reuse, 0x1, P6 ;  /* 0x000000001c0b7211 */ /* 0x080fe400030f0eff */
[C---:B------:R-:W-:Y:S01]  /*2f2f0*/  LEA R6, P6, R7.reuse, R3, 0x1 ;  /* 0x0000000307067211 */ /* 0x040fe200078c08ff */
[----:B------:R0:W-:Y:S03]  /*2f300*/  STL [R1+0x40], R16 ;  /* 0x0000401001007387 */ /* 0x0001e60000100800 */
[----:B------:R-:W-:Y:S01]  /*2f310*/  LEA.HI.X.SX32 R7, R7, R0, 0x1, P6 ;  /* 0x0000000007077211 */ /* 0x000fe200030f0eff */
[----:B------:R-:W-:Y:S01]  /*2f320*/  STG.E.U16 desc[UR10][R8.64], R15 ;  /* 0x0000000f08007986 */ /* 0x000fe2000c10150a */
[----:B0-----:R-:W-:-:S03]  /*2f330*/  LEA R16, R22, R16, 0x2 ;  /* 0x0000001016107211 */ /* 0x001fc600078e10ff */
[----:B------:R0:W-:Y:S04]  /*2f340*/  STG.E.U16 desc[UR10][R10.64], R25 ;  /* 0x000000190a007986 */ /* 0x0001e8000c10150a */
[----:B------:R-:W-:Y:S01]  /*2f350*/  STL [R1+0x3c], R16 ;  /* 0x00003c1001007387 */ /* 0x000fe20000100800 */
[----:B0-----:R-:W-:Y:S01]  /*2f360*/  IMAD R10, R22, 0x4, R16 ;  /* 0x00000004160a7824 */ /* 0x001fe200078e0210 */
[----:B------:R-:W-:Y:S02]  /*2f370*/  PRMT R11, R2, 0x7632, R11 ;  /* 0x00007632020b7816 */ /* 0x000fe4000000000b */
[----:B------:R-:W4:Y:S01]  /*2f380*/  LDL.LU R2, [R1+0x1844] ;  /* 0x0018440001027983 */ /* 0x000f220000300800 */
[----:B--2---:R-:W-:-:S03]  /*2f390*/  LEA R8, P5, R5, R3, 0x1 ;  /* 0x0000000305087211 */ /* 0x004fc600078a08ff */
[----:B---3--:R-:W-:Y:S01]  /*2f3a0*/  STG.E.U16 desc[UR10][R12.64], R26 ;  /* 0x0000001a0c007986 */ /* 0x008fe2000c10150a */
[----:B------:R-:W-:-:S03]  /*2f3b0*/  LEA.HI.X.SX32 R9, R5, R0, 0x1, P5 ;  /* 0x0000000005097211 */ /* 0x000fc600028f0eff */
[----:B------:R0:W-:Y:S04]  /*2f3c0*/  STG.E.U16 desc[UR10][R6.64], R4 ;  /* 0x0000000406007986 */ /* 0x0001e8000c10150a */
[----:B------:R1:W-:Y:S01]  /*2f3d0*/  STG.E.U16 desc[UR10][R8.64], R11 ;  /* 0x0000000b08007986 */ /* 0x0003e2000c10150a */
[----:B0-----:R-:W-:-:S03]  /*2f3e0*/  LEA R6, R22, R10, 0x2 ;  /* 0x0000000a16067211 */ /* 0x001fc600078e10ff */
[----:B------:R-:W2:Y:S04]  /*2f3f0*/  LDL.LU R4, [R1+0x1840] ;  /* 0x0018400001047983 */ /* 0x000ea80000300800 */
[----:B------:R4:W-:Y:S04]  /*2f400*/  STL [R1+0x38], R10 ;  /* 0x0000380a01007387 */ /* 0x0009e80000100800 */
[----:B------:R-:W3:Y:S04]  /*2f410*/  LDL.LU R28, [R1+0x100] ;  /* 0x00010000011c7983 */ /* 0x000ee80000300800 */
[----:B------:R-:W-:Y:S04]  /*2f420*/  STL [R1+0x34], R6 ;  /* 0x0000340601007387 */ /* 0x000fe80000100800 */
[----:B------:R-:W3:Y:S04]  /*2f430*/  LDL.LU R25, [R1+0x8] ;  /* 0x0000080001197983 */ /* 0x000ee80000300800 */
[----:B-1----:R-:W2:Y:S01]  /*2f440*/  LDL.LU R9, [R1+0x34] ;  /* 0x0000340001097983 */ /* 0x002ea20000300800 */
[----:B------:R-:W-:-:S02]  /*2f450*/  PRMT R5, R29, 0x7632, R5 ;  /* 0x000076321d057816 */ /* 0x000fc40000000005 */
[----:B----4-:R-:W-:-:S04]  /*2f460*/  LEA R10, P5, R2, R3, 0x1 ;  /* 0x00000003020a7211 */ /* 0x010fc800078a08ff */
[----:B------:R-:W-:Y:S02]  /*2f470*/  LEA.HI.X.SX32 R11, R2, R0, 0x1, P5 ;  /* 0x00000000020b7211 */ /* 0x000fe400028f0eff */
[----:B------:R-:W-:Y:S02]  /*2f480*/  PRMT R2, R17, 0x7632, R2 ;  /* 0x0000763211027816 */ /* 0x000fe40000000002 */
[----:B------:R-:W-:Y:S02]  /*2f490*/  MOV R20, R27 ;  /* 0x0000001b00147202 */ /* 0x000fe40000000f00 */
[----:B------:R-:W0:Y:S01]  /*2f4a0*/  LDC R27, c[0x0][0x278] ;  /* 0x00009e00ff1b7b82 */ /* 0x000e220000000800 */
[----:B--2---:R-:W-:-:S05]  /*2f4b0*/  LEA R12, R22, R9, 0x2 ;  /* 0x00000009160c7211 */ /* 0x004fca00078e10ff */
[----:B------:R-:W-:Y:S01]  /*2f4c0*/  STL [R1+0x30], R12 ;  /* 0x0000300c01007387 */ /* 0x000fe20000100800 */
[----:B------:R-:W-:-:S03]  /*2f4d0*/  IMAD R17, R22, 0x4, R12 ;  /* 0x0000000416117824 */ /* 0x000fc600078e020c */
[----:B------:R-:W0:Y:S02]  /*2f4e0*/  LDL.LU R29, [R1+0x183c] ;  /* 0x00183c00011d7983 */ /* 0x000e240000300800 */
[----:B------:R-:W-:Y:S02]  /*2f4f0*/  LEA R16, R22, R17, 0x2 ;  /* 0x0000001116107211 */ /* 0x000fe400078e10ff */
[----:B------:R1:W-:Y:S04]  /*2f500*/  STL [R1+0x17e8], R17 ;  /* 0x0017e81101007387 */ /* 0x0003e80000100800 */
[----:B-1----:R-:W2:Y:S01]  /*2f510*/  LDL.LU R17, [R1+0x4] ;  /* 0x0000040001117983 */ /* 0x002ea20000300800 */
[----:B------:R-:W-:Y:S02]  /*2f520*/  LEA R6, P6, R4, R3, 0x1 ;  /* 0x0000000304067211 */ /* 0x000fe400078c08ff */
[----:B------:R-:W-:-:S02]  /*2f530*/  LEA R8, R22, R16, 0x2 ;  /* 0x0000001016087211 */ /* 0x000fc400078e10ff */
[----:B------:R-:W-:Y:S01]  /*2f540*/  LEA.HI.X.SX32 R7, R4, R0, 0x1, P6 ;  /* 0x0000000004077211 */ /* 0x000fe200030f0eff */
[----:B------:R-:W-:Y:S04]  /*2f550*/  STG.E.U16 desc[UR10][R10.64], R2 ;  /* 0x000000020a007986 */ /* 0x000fe8000c10150a */
[----:B------:R1:W-:Y:S04]  /*2f560*/  STG.E.U16 desc[UR10][R6.64], R5 ;  /* 0x0000000506007986 */ /* 0x0003e8000c10150a */
[----:B------:R4:W-:Y:S01]  /*2f570*/  STL [R1+0x17f8], R16 ;  /* 0x0017f81001007387 */ /* 0x0009e20000100800 */
[----:B-1----:R-:W-:-:S02]  /*2f580*/  LEA R7, R22, R8, 0x2 ;  /* 0x0000000816077211 */ /* 0x002fc400078e10ff */
[----:B------:R-:W-:Y:S02]  /*2f590*/  PRMT R6, R15, 0x7632, R6 ;  /* 0x000076320f067816 */ /* 0x000fe40000000006 */
[----:B---3--:R-:W-:Y:S01]  /*2f5a0*/  PRMT R2, R28, 0x7632, R2 ;  /* 0x000076321c027816 */ /* 0x008fe20000000002 */
[----:B------:R-:W-:-:S05]  /*2f5b0*/  IMAD R15, R22, 0x4, R7 ;  /* 0x00000004160f7824 */ /* 0x000fca00078e0207 */
[----:B----4-:R-:W-:Y:S01]  /*2f5c0*/  LEA R16, R22, R15, 0x2 ;  /* 0x0000000f16107211 */ /* 0x010fe200078e10ff */
[----:B0-----:R-:W-:Y:S01]  /*2f5d0*/  IMAD R27, R27, 0x4, R29 ;  /* 0x000000041b1b7824 */ /* 0x001fe200078e021d */
[----:B------:R-:W-:-:S04]  /*2f5e0*/  LEA R10, P5, R29, R3, 0x1 ;  /* 0x000000031d0a7211 */ /* 0x000fc800078a08ff */
[----:B------:R-:W-:Y:S02]  /*2f5f0*/  LEA R4, P6, R27, R3, 0x1 ;  /* 0x000000031b047211 */ /* 0x000fe400078c08ff */
[-C--:B------:R-:W-:Y:S02]  /*2f600*/  LEA.HI.X.SX32 R11, R29, R0.reuse, 0x1, P5 ;  /* 0x000000001d0b7211 */ /* 0x080fe400028f0eff */
[----:B------:R-:W3:Y:S01]  /*2f610*/  LDL.LU R29, [R1+0x130] ;  /* 0x00013000011d7983 */ /* 0x000ee20000300800 */
[----:B------:R-:W-:-:S03]  /*2f620*/  LEA.HI.X.SX32 R5, R27, R0, 0x1, P6 ;  /* 0x000000001b057211 */ /* 0x000fc600030f0eff */
[----:B------:R-:W4:Y:S01]  /*2f630*/  LDL.LU R28, [R1+0xc] ;  /* 0x00000c00011c7983 */ /* 0x000f220000300800 */
[----:B--2---:R-:W-:-:S03]  /*2f640*/  LEA R12, P5, R17, R3, 0x1 ;  /* 0x00000003110c7211 */ /* 0x004fc600078a08ff */
[----:B------:R-:W2:Y:S01]  /*2f650*/  LDL.LU R27, [R1+0x1c] ;  /* 0x00001c00011b7983 */ /* 0x000ea20000300800 */
[----:B------:R-:W-:-:S03]  /*2f660*/  LEA.HI.X.SX32 R13, R17, R0, 0x1, P5 ;  /* 0x00000000110d7211 */ /* 0x000fc600028f0eff */
[----:B------:R0:W-:Y:S01]  /*2f670*/  STL [R1+0x1828], R7 ;  /* 0x0018280701007387 */ /* 0x0001e20000100800 */
[----:B------:R-:W-:Y:S01]  /*2f680*/  MOV R17, R14 ;  /* 0x0000000e00117202 */ /* 0x000fe20000000f00 */
[----:B------:R-:W-:Y:S02]  /*2f690*/  IMAD.MOV.U32 R14, RZ, RZ, R21 ;  /* 0x000000ffff0e7224 */ /* 0x000fe400078e0015 */
[----:B0-----:R-:W2:Y:S04]  /*2f6a0*/  LDL.LU R7, [R1+0xd4] ;  /* 0x0000d40001077983 */ /* 0x001ea80000300800 */
[----:B------:R0:W-:Y:S04]  /*2f6b0*/  STL [R1+0x1834], R15 ;  /* 0x0018340f01007387 */ /* 0x0001e80000100800 */
[----:B0-----:R-:W2:Y:S04]  /*2f6c0*/  LDL.LU R15, [R1+0x14] ;  /* 0x00001400010f7983 */ /* 0x001ea80000300800 */
[----:B------:R-:W4:Y:S04]  /*2f6d0*/  LDL.LU R21, [R1+0xe4] ;  /* 0x0000e40001157983 */ /* 0x000f280000300800 */
[----:B------:R0:W-:Y:S04]  /*2f6e0*/  STG.E.U16 desc[UR10][R10.64], R2 ;  /* 0x000000020a007986 */ /* 0x0001e8000c10150a */
[----:B------:R1:W-:Y:S01]  /*2f6f0*/  STG.E.U16 desc[UR10][R4.64], R6 ;  /* 0x0000000604007986 */ /* 0x0003e2000c10150a */
[----:B0-----:R-:W-:-:S02]  /*2f700*/  LEA R10, P6, R25, R3, 0x1 ;  /* 0x00000003190a7211 */ /* 0x001fc400078c08ff */
[----:B-1----:R-:W-:Y:S02]  /*2f710*/  LEA R5, R22, R16, 0x2 ;  /* 0x0000001016057211 */ /* 0x002fe400078e10ff */
[----:B------:R-:W-:Y:S02]  /*2f720*/  PRMT R4, R26, 0x7632, R4 ;  /* 0x000076321a047816 */ /* 0x000fe40000000004 */
[----:B------:R-:W-:Y:S02]  /*2f730*/  LEA.HI.X.SX32 R11, R25, R0, 0x1, P6 ;  /* 0x00000000190b7211 */ /* 0x000fe400030f0eff */
[----:B------:R-:W-:Y:S02]  /*2f740*/  LEA R6, R22, R5, 0x2 ;  /* 0x0000000516067211 */ /* 0x000fe400078e10ff */
[----:B---3--:R-:W-:-:S05]  /*2f750*/  PRMT R2, R29, 0x7632, R2 ;  /* 0x000076321d027816 */ /* 0x008fca0000000002 */
[----:B------:R-:W-:Y:S04]  /*2f760*/  STG.E.U16 desc[UR10][R12.64], R2 ;  /* 0x000000020c007986 */ /* 0x000fe8000c10150a */
[----:B------:R-:W-:Y:S04]  /*2f770*/  STG.E.U16 desc[UR10][R10.64], R4 ;  /* 0x000000040a007986 */ /* 0x000fe8000c10150a */
[----:B----4-:R0:W-:Y:S04]  /*2f780*/  STL [R1+0x1838], R21 ;  /* 0x0018381501007387 */ /* 0x0101e80000100800 */
[----:B0-----:R-:W3:Y:S04]  /*2f790*/  LDL.LU R21, [R1+0x18] ;  /* 0x0000180001157983 */ /* 0x001ee80000300800 */
[----:B------:R-:W-:Y:S04]  /*2f7a0*/  STL.64 [R1+0x17f0], R8 ;  /* 0x0017f00801007387 */ /* 0x000fe80000100a00 */
[----:B------:R-:W4:Y:S04]  /*2f7b0*/  LDL.LU R16, [R1+0x10] ;  /* 0x0000100001107983 */ /* 0x000f280000300800 */
[----:B------:R-:W4:Y:S04]  /*2f7c0*/  LDL.LU R26, [R1+0x104] ;  /* 0x00010400011a7983 */ /* 0x000f280000300800 */
[----:B------:R-:W4:Y:S04]  /*2f7d0*/  LDL.LU R29, [R1+0x64] ;  /* 0x00006400011d7983 */ /* 0x000f280000300800 */
[----:B------:R0:W-:Y:S04]  /*2f7e0*/  STL [R1+0x182c], R5 ;  /* 0x00182c0501007387 */ /* 0x0001e80000100800 */
[----:B0-----:R-:W4:Y:S04]  /*2f7f0*/  LDL.LU R5, [R1+0xf4] ;  /* 0x0000f40001057983 */ /* 0x001f280000300800 */
[----:B------:R-:W4:Y:S01]  /*2f800*/  LDL.LU R11, [R1+0x120] ;  /* 0x00012000010b7983 */ /* 0x000f220000300800 */
[----:B------:R-:W-:-:S02]  /*2f810*/  LEA R9, R22, R6, 0x2 ;  /* 0x0000000616097211 */ /* 0x000fc400078e10ff */
[----:B------:R-:W-:Y:S01]  /*2f820*/  MOV R25, R18 ;  /* 0x0000001200197202 */ /* 0x000fe20000000f00 */
[----:B------:R-:W4:Y:S01]  /*2f830*/  LDL.LU R6, [R1+0x6c] ;  /* 0x00006c0001067983 */ /* 0x000f220000300800 */
[CC--:B------:R-:W-:Y:S01]  /*2f840*/  LEA R18, P5, R28.reuse, R3.reuse, 0x1 ;  /* 0x000000031c127211 */ /* 0x0c0fe200078a08ff */
[----:B------:R-:W-:Y:S02]  /*2f850*/  IMAD.MOV.U32 R8, RZ, RZ, R19 ;  /* 0x000000ffff087224 */ /* 0x000fe400078e0013 */
[----:B------:R0:W-:Y:S01]  /*2f860*/  STL [R1+0x24], R9 ;  /* 0x0000240901007387 */ /* 0x0001e20000100800 */
[C---:B--2---:R-:W-:Y:S02]  /*2f870*/  LEA R12, P6, R27.reuse, R3, 0x1 ;  /* 0x000000031b0c7211 */ /* 0x044fe400078c08ff */
[-C--:B------:R-:W-:Y:S02]  /*2f880*/  LEA.HI.X.SX32 R19, R28, R0.reuse, 0x1, P5 ;  /* 0x000000001c137211 */ /* 0x080fe400028f0eff */
[----:B------:R-:W2:Y:S01]  /*2f890*/  LDL.LU R28, [R1+0x78] ;  /* 0x00007800011c7983 */ /* 0x000ea20000300800 */
[----:B0-----:R-:W-:Y:S01]  /*2f8a0*/  IMAD R9, R22, 0x4, R9 ;  /* 0x0000000416097824 */ /* 0x001fe200078e0209 */
[----:B------:R-:W-:-:S04]  /*2f8b0*/  LEA.HI.X.SX32 R13, R27, R0, 0x1, P6 ;  /* 0x000000001b0d7211 */ /* 0x000fc800030f0eff */
[----:B------:R0:W-:Y:S04]  /*2f8c0*/  STL [R1+0x28], R9 ;  /* 0x0000280901007387 */ /* 0x0001e80000100800 */
[----:B------:R-:W2:Y:S01]  /*2f8d0*/  LDL.LU R27, [R1+0x80] ;  /* 0x00008000011b7983 */ /* 0x000ea20000300800 */
[----:B---3--:R-:W-:Y:S02]  /*2f8e0*/  LEA R10, P5, R21, R3, 0x1 ;  /* 0x00000003150a7211 */ /* 0x008fe400078a08ff */
[----:B----4-:R-:W-:Y:S02]  /*2f8f0*/  PRMT R2, R11, 0x7632, R2 ;  /* 0x000076320b027816 */ /* 0x010fe40000000002 */
[----:B------:R-:W-:Y:S02]  /*2f900*/  LEA.HI.X.SX32 R11, R21, R0, 0x1, P5 ;  /* 0x00000000150b7211 */ /* 0x000fe400028f0eff */
[----:B------:R-:W3:Y:S01]  /*2f910*/  LDL.LU R21, [R1+0x1838] ;  /* 0x0018380001157983 */ /* 0x000ee20000300800 */
[----:B0-----:R-:W-:-:S03]  /*2f920*/  LEA R9, R22, R9, 0x2 ;  /* 0x0000000916097211 */ /* 0x001fc600078e10ff */
[----:B------:R0:W-:Y:S04]  /*2f930*/  STG.E.U16 desc[UR10][R18.64], R2 ;  /* 0x0000000212007986 */ /* 0x0001e8000c10150a */
[----:B------:R1:W-:Y:S01]  /*2f940*/  STL [R1+0x1c], R9 ;  /* 0x00001c0901007387 */ /* 0x0003e20000100800 */
[C---:B0-----:R-:W-:Y:S02]  /*2f950*/  LEA R18, P6, R15.reuse, R3, 0x1 ;  /* 0x000000030f127211 */ /* 0x041fe400078c08ff */
[C---:B-1----:R-:W-:Y:S02]  /*2f960*/  LEA R9, R22.reuse, R9, 0x2 ;  /* 0x0000000916097211 */ /* 0x042fe400078e10ff */
[----:B------:R-:W-:Y:S02]  /*2f970*/  LEA.HI.X.SX32 R19, R15, R0, 0x1, P6 ;  /* 0x000000000f137211 */ /* 0x000fe400030f0eff */
[----:B------:R-:W4:Y:S04]  /*2f980*/  LDL.LU R15, [R1+0x1834] ;  /* 0x00183400010f7983 */ /* 0x000f280000300800 */
[----:B------:R0:W-:Y:S04]  /*2f990*/  STL [R1+0x18], R9 ;  /* 0x0000180901007387 */ /* 0x0001e80000100800 */
[----:B------:R1:W-:Y:S01]  /*2f9a0*/  STG.E.U16 desc[UR10][R12.64], R5 ;  /* 0x000000050c007986 */ /* 0x0003e2000c10150a */
[----:B0-----:R-:W-:-:S03]  /*2f9b0*/  IMAD R9, R22, 0x4, R9 ;  /* 0x0000000416097824 */ /* 0x001fc600078e0209 */
[----:B------:R0:W-:Y:S04]  /*2f9c0*/  STG.E.U16 desc[UR10][R10.64], R7 ;  /* 0x000000070a007986 */ /* 0x0001e8000c10150a */
[----:B------:R-:W-:Y:S01]  /*2f9d0*/  STL [R1+0x14], R9 ;  /* 0x0000140901007387 */ /* 0x000fe20000100800 */
[----:B-1----:R-:W-:-:S04]  /*2f9e0*/  LEA R12, P5, R16, R3, 0x1 ;  /* 0x00000003100c7211 */ /* 0x002fc800078a08ff */
[-C--:B------:R-:W-:Y:S02]  /*2f9f0*/  LEA.HI.X.SX32 R13, R16, R0.reuse, 0x1, P5 ;  /* 0x00000000100d7211 */ /* 0x080fe400028f0eff */
[----:B------:R-:W-:Y:S02]  /*2fa00*/  LEA R16, R22, R9, 0x2 ;  /* 0x0000000916107211 */ /* 0x000fe400078e10ff */
[C---:B0-----:R-:W-:Y:S01]  /*2fa10*/  LEA R10, P6, R29.reuse, R3, 0x1 ;  /* 0x000000031d0a7211 */ /* 0x041fe200078c08ff */
[----:B---3--:R-:W-:Y:S04]  /*2fa20*/  STG.E.U16 desc[UR10][R18.64], R21 ;  /* 0x0000001512007986 */ /* 0x008fe8000c10150a */
[----:B------:R0:W-:Y:S04]  /*2fa30*/  STL [R1+0x1830], R21 ;  /* 0x0018301501007387 */ /* 0x0001e80000100800 */
[----:B0-----:R-:W3:Y:S01]  /*2fa40*/  LDL.LU R21, [R1+0x9c] ;  /* 0x00009c0001157983 */ /* 0x001ee20000300800 */
[----:B------:R-:W-:-:S02]  /*2fa50*/  LEA.HI.X.SX32 R11, R29, R0, 0x1, P6 ;  /* 0x000000001d0b7211 */ /* 0x000fc400030f0eff */
[----:B------:R-:W-:Y:S02]  /*2fa60*/  LEA R18, P5, R6, R3, 0x1 ;  /* 0x0000000306127211 */ /* 0x000fe400078a08ff */
[----:B------:R-:W-:Y:S01]  /*2fa70*/  LEA R29, R22, R16, 0x2 ;  /* 0x00000010161d7211 */ /* 0x000fe200078e10ff */
[----:B------:R-:W-:Y:S01]  /*2fa80*/  IMAD.MOV.U32 R9, RZ, RZ, R20 ;  /* 0x000000ffff097224 */ /* 0x000fe200078e0014 */
[----:B------:R-:W-:Y:S01]  /*2fa90*/  LEA.HI.X.SX32 R19, R6, R0, 0x1, P5 ;  /* 0x0000000006137211 */ /* 0x000fe200028f0eff */
[----:B------:R-:W3:Y:S01]  /*2faa0*/  LDL.LU R20, [R1+0xb0] ;  /* 0x0000b00001147983 */ /* 0x000ee20000300800 */
[----:B------:R-:W-:-:S03]  /*2fab0*/  LEA R6, R22, R29, 0x2 ;  /* 0x0000001d16067211 */ /* 0x000fc600078e10ff */
[----:B------:R0:W-:Y:S02]  /*2fac0*/  STL [R1+0x17cc], R29 ;  /* 0x0017cc1d01007387 */ /* 0x0001e40000100800 */
[----:B0-----:R-:W0:Y:S02]  /*2fad0*/  LDC R29, c[0x0][0x278] ;  /* 0x00009e00ff1d7b82 */ /* 0x001e240000000800 */
[----:B------:R2:W-:Y:S04]  /*2fae0*/  STG.E.U16 desc[UR10][R12.64], R26 ;  /* 0x0000001a0c007986 */ /* 0x0005e8000c10150a */
[----:B------:R-:W-:Y:S01]  /*2faf0*/  STG.E.U16 desc[UR10][R10.64], R8 ;  /* 0x000000080a007986 */ /* 0x000fe2000c10150a */
[----:B--2---:R-:W-:-:S04]  /*2fb00*/  LEA R12, P6, R28, R3, 0x1 ;  /* 0x000000031c0c7211 */ /* 0x004fc800078c08ff */
[----:B------:R-:W-:Y:S01]  /*2fb10*/  LEA.HI.X.SX32 R13, R28, R0, 0x1, P6 ;  /* 0x000000001c0d7211 */ /* 0x000fe200030f0eff */
[----:B------:R1:W-:Y:S01]  /*2fb20*/  STG.E.U16 desc[UR10][R18.64], R17 ;  /* 0x0000001112007986 */ /* 0x0003e2000c10150a */
[----:B0-----:R-:W-:Y:S01]  /*2fb30*/  IMAD R28, R29, 0x4, R6 ;  /* 0x000000041d1c7824 */ /* 0x001fe200078e0206 */
[----:B------:R-:W-:Y:S02]  /*2fb40*/  MOV R6, R23 ;  /* 0x0000001700067202 */ /* 0x000fe40000000f00 */
[----:B------:R-:W2:Y:S01]  /*2fb50*/  LDL.LU R23, [R1+0xa8] ;  /* 0x0000a80001177983 */ /* 0x000ea20000300800 */
[----:B-1----:R-:W-:-:S03]  /*2fb60*/  MOV R19, R14 ;  /* 0x0000000e00137202 */ /* 0x002fc60000000f00 */
[----:B------:R-:W2:Y:S01]  /*2fb70*/  LDL.LU R18, [R1+0xa4] ;  /* 0x0000a40001127983 */ /* 0x000ea20000300800 */
[----:B------:R-:W-:-:S03]  /*2fb80*/  LEA R14, R29, R28, 0x2 ;  /* 0x0000001c1d0e7211 */ /* 0x000fc600078e10ff */
[----:B------:R0:W-:Y:S01]  /*2fb90*/  STL [R1+0x17c8], R28 ;  /* 0x0017c81c01007387 */ /* 0x0001e20000100800 */
[----:B------:R-:W-:-:S03]  /*2fba0*/  LEA R10, P5, R27, R3, 0x1 ;  /* 0x000000031b0a7211 */ /* 0x000fc600078a08ff */
[----:B0-----:R-:W2:Y:S04]  /*2fbb0*/  LDL.LU R28, [R1+0xa0] ;  /* 0x0000a000011c7983 */ /* 0x001ea80000300800 */
[----:B----4-:R0:W-:Y:S01]  /*2fbc0*/  STL.64 [R1+0x17e0], R14 ;  /* 0x0017e00e01007387 */ /* 0x0101e20000100a00 */
[----:B------:R-:W-:-:S03]  /*2fbd0*/  LEA.HI.X.SX32 R11, R27, R0, 0x1, P5 ;  /* 0x000000001b0b7211 */ /* 0x000fc600028f0eff */
[----:B------:R3:W-:Y:S04]  /*2fbe0*/  STG.E.U16 desc[UR10][R12.64], R24 ;  /* 0x000000180c007986 */ /* 0x0007e8000c10150a */
[----:B0-----:R-:W4:Y:S01]  /*2fbf0*/  LDL.LU R15, [R1+0x98] ;  /* 0x00009800010f7983 */ /* 0x001f220000300800 */
[----:B---3--:R-:W-:-:S04]  /*2fc00*/  LEA R12, P5, R21, R3, 0x1 ;  /* 0x00000003150c7211 */ /* 0x008fc800078a08ff */
[----:B------:R-:W-:Y:S02]  /*2fc10*/  LEA.HI.X.SX32 R13, R21, R0, 0x1, P5 ;  /* 0x00000000150d7211 */ /* 0x000fe400028f0eff */
[----:B------:R-:W3:Y:S01]  /*2fc20*/  LDL.LU R21, [R1+0x1830] ;  /* 0x0018300001157983 */ /* 0x000ee20000300800 */
[----:B------:R-:W-:Y:S01]  /*2fc30*/  IMAD R27, R29, 0x4, R14 ;  /* 0x000000041d1b7824 */ /* 0x000fe200078e020e */
[----:B------:R-:W-:Y:S02]  /*2fc40*/  PRMT R2, R5, 0x7632, R2 ;  /* 0x0000763205027816 */ /* 0x000fe40000000002 */
[----:B------:R-:W-:Y:S02]  /*2fc50*/  STG.E.U16 desc[UR10][R10.64], R19 ;  /* 0x000000130a007986 */ /* 0x000fe4000c10150a */
[C---:B------:R-:W-:Y:S02]  /*2fc60*/  LEA R14, R29.reuse, R27, 0x2 ;  /* 0x0000001b1d0e7211 */ /* 0x040fe400078e10ff */
[----:B------:R-:W3:Y:S02]  /*2fc70*/  LDL.LU R5, [R1+0x182c] ;  /* 0x00182c0001057983 */ /* 0x000ee40000300800 */
[----:B------:R-:W-:-:S02]  /*2fc80*/  LEA R14, R29, R14, 0x2 ;  /* 0x0000000e1d0e7211 */ /* 0x000fc400078e10ff */
[----:B------:R-:W-:Y:S01]  /*2fc90*/  PRMT R4, R7, 0x7632, R4 ;  /* 0x0000763207047816 */ /* 0x000fe20000000004 */
[----:B------:R0:W-:Y:S04]  /*2fca0*/  STG.E.U16 desc[UR10][R12.64], R2 ;  /* 0x000000020c007986 */ /* 0x0001e8000c10150a */
[----:B------:R-:W3:Y:S01]  /*2fcb0*/  LDL.LU R7, [R1+0x1828] ;  /* 0x0018280001077983 */ /* 0x000ee20000300800 */
[----:B0-----:R-:W-:-:S04]  /*2fcc0*/  LEA R12, P5, R20, R3, 0x1 ;  /* 0x00000003140c7211 */ /* 0x001fc800078a08ff */
[----:B------:R-:W-:Y:S02]  /*2fcd0*/  LEA.HI.X.SX32 R13, R20, R0, 0x1, P5 ;  /* 0x00000000140d7211 */ /* 0x000fe400028f0eff */
[----:B----4-:R-:W-:-:S04]  /*2fce0*/  LEA R10, P6, R15, R3, 0x1 ;  /* 0x000000030f0a7211 */ /* 0x010fc800078c08ff */
[----:B------:R-:W-:Y:S02]  /*2fcf0*/  LEA.HI.X.SX32 R11, R15, R0, 0x1, P6 ;  /* 0x000000000f0b7211 */ /* 0x000fe400030f0eff */
[----:B------:R-:W4:Y:S04]  /*2fd00*/  LDL R15, [R1+0xac] ;  /* 0x0000ac00010f7983 */ /* 0x000f280000100800 */
[----:B------:R0:W-:Y:S04]  /*2fd10*/  STL [R1+0x8], R14 ;  /* 0x0000080e01007387 */ /* 0x0001e80000100800 */
[----:B------:R2:W-:Y:S04]  /*2fd20*/  STG.E.U16 desc[UR10][R10.64], R4 ;  /* 0x000000040a007986 */ /* 0x0005e8000c10150a */
[----:B------:R-:W4:Y:S01]  /*2fd30*/  LDL.LU R20, [R1+0x1824] ;  /* 0x0018240001147983 */ /* 0x000f220000300800 */
[----:B0-----:R-:W-:Y:S01]  /*2fd40*/  IMAD R14, R29, 0x4, R14 ;  /* 0x000000041d0e7824 */ /* 0x001fe200078e020e */
[----:B--2---:R-:W-:-:S02]  /*2fd50*/  LEA R10, P6, R28, R3, 0x1 ;  /* 0x000000031c0a7211 */ /* 0x004fc400078c08ff */
[----:B------:R-:W-:Y:S02]  /*2fd60*/  PRMT R4, R26, 0x7632, R4 ;  /* 0x000076321a047816 */ /* 0x000fe40000000004 */
[----:B------:R-:W-:Y:S02]  /*2fd70*/  LEA R26, R29, R14, 0x2 ;  /* 0x0000000e1d1a7211 */ /* 0x000fe400078e10ff */
[----:B------:R-:W-:Y:S02]  /*2fd80*/  LEA.HI.X.SX32 R11, R28, R0, 0x1, P6 ;  /* 0x000000001c0b7211 */ /* 0x000fe400030f0eff */
[----:B------:R-:W-:Y:S02]  /*2fd90*/  MOV R28, R8 ;  /* 0x00000008001c7202 */ /* 0x000fe40000000f00 */
[----:B---3--:R-:W-:Y:S02]  /*2fda0*/  PRMT R2, R21, 0x7632, R2 ;  /* 0x0000763215027816 */ /* 0x008fe40000000002 */
[----:B------:R-:W2:Y:S04]  /*2fdb0*/  LDL.LU R21, [R1+0x1820] ;  /* 0x0018200001157983 */ /* 0x000ea80000300800 */
[----:B------:R0:W-:Y:S04]  /*2fdc0*/  STL [R1+0x4], R14 ;  /* 0x0000040e01007387 */ /* 0x0001e80000100800 */
[----:B------:R-:W-:Y:S04]  /*2fdd0*/  STL.64 [R1+0x1818], R16 ;  /* 0x0018181001007387 */ /* 0x000fe80000100a00 */
[----:B------:R1:W-:Y:S04]  /*2fde0*/  STG.E.U16 desc[UR10][R12.64], R2 ;  /* 0x000000020c007986 */ /* 0x0003e8000c10150a */
[----:B0-----:R-:W3:Y:S04]  /*2fdf0*/  LDL.LU R14, [R1+0x90] ;  /* 0x00009000010e7983 */ /* 0x001ee80000300800 */
[----:B------:R-:W3:Y:S01]  /*2fe00*/  LDL.LU R8, [R1+0x7c] ;  /* 0x00007c0001087983 */ /* 0x000ee20000300800 */
[----:B-1----:R-:W-:-:S03]  /*2fe10*/  IMAD.MOV.U32 R12, RZ, RZ, R6 ;  /* 0x000000ffff0c7224 */ /* 0x002fc600078e0006 */
[----:B------:R-:W3:Y:S01]  /*2fe20*/  LDL.LU R2, [R1+0x94] ;  /* 0x0000940001027983 */ /* 0x000ee20000300800 */
[----:B------:R-:W-:-:S03]  /*2fe30*/  LEA R6, R29, R26, 0x2 ;  /* 0x0000001a1d067211 */ /* 0x000fc600078e10ff */
[----:B------:R0:W-:Y:S01]  /*2fe40*/  STL.64 [R1+0x17c0], R26 ;  /* 0x0017c01a01007387 */ /* 0x0001e20000100a00 */
[----:B------:R-:W-:-:S03]  /*2fe50*/  LEA R16, P6, R18, R3, 0x1 ;  /* 0x0000000312107211 */ /* 0x000fc600078c08ff */
[----:B------:R1:W-:Y:S01]  /*2fe60*/  STG.E.U16 desc[UR10][R10.64], R4 ;  /* 0x000000040a007986 */ /* 0x0003e2000c10150a */
[-C--:B------:R-:W-:Y:S02]  /*2fe70*/  LEA.HI.X.SX32 R17, R18, R0.reuse, 0x1, P6 ;  /* 0x0000000012117211 */ /* 0x080fe400030f0eff */
[C---:B0-----:R-:W-:Y:S01]  /*2fe80*/  LEA R26, P5, R23.reuse, R3, 0x1 ;  /* 0x00000003171a7211 */ /* 0x041fe200078a08ff */
[----:B-1----:R-:W3:Y:S03]  /*2fe90*/  LDL.LU R4, [R1+0x8c] ;  /* 0x00008c0001047983 */ /* 0x002ee60000300800 */
[----:B------:R-:W-:Y:S02]  /*2fea0*/  LEA.HI.X.SX32 R27, R23, R0, 0x1, P5 ;  /* 0x00000000171b7211 */ /* 0x000fe400028f0eff */
[----:B------:R-:W-:Y:S01]  /*2feb0*/  MOV R11, R25 ;  /* 0x00000019000b7202 */ /* 0x000fe20000000f00 */
[----:B------:R0:W-:Y:S01]  /*2fec0*/  STL [R1+0x17b8], R6 ;  /* 0x0017b80601007387 */ /* 0x0001e20000100800 */
[----:B------:R-:W-:-:S03]  /*2fed0*/  IMAD R25, R29, 0x4, R6 ;  /* 0x000000041d197824 */ /* 0x000fc600078e0206 */
[----:B------:R-:W3:Y:S04]  /*2fee0*/  LDL R23, [R1+0x68] ;  /* 0x0000680001177983 */ /* 0x000ee80000100800 */
[----:B0-----:R-:W2:Y:S04]  /*2fef0*/  LDL.LU R6, [R1+0x74] ;  /* 0x0000740001067983 */ /* 0x001ea80000300800 */
[----:B------:R0:W-:Y:S04]  /*2ff00*/  STL.64 [R1+0x390], R26 ;  /* 0x0003901a01007387 */ /* 0x0001e80000100a00 */
[----:B0-----:R-:W3:Y:S04]  /*2ff10*/  LDL.LU R27, [R1+0xac] ;  /* 0x0000ac00011b7983 */ /* 0x001ee80000300800 */
[----:B------:R0:W-:Y:S04]  /*2ff20*/  STL.64 [R1+0x388], R16 ;  /* 0x0003881001007387 */ /* 0x0001e80000100a00 */
[----:B0-----:R-:W3:Y:S01]  /*2ff30*/  LDL.LU.64 R16, [R1+0x1818] ;  /* 0x0018180001107983 */ /* 0x001ee20000300a00 */
[-C--:B----4-:R-:W-:Y:S01]  /*2ff40*/  LEA R26, P5, R15, R3.reuse, 0x1 ;  /* 0x000000030f1a7211 */ /* 0x090fe200078a08ff */
[----:B------:R-:W-:Y:S01]  /*2ff50*/  IMAD R13, R29, 0x4, R25 ;  /* 0x000000041d0d7824 */ /* 0x000fe200078e0219 */
[----:B------:R-:W-:Y:S01]  /*2ff60*/  MOV R15, R24 ;  /* 0x00000018000f7202 */ /* 0x000fe20000000f00 */
[----:B--2---:R-:W-:Y:S04]  /*2ff70*/  STL.64 [R1+0x1810], R6 ;  /* 0x0018100601007387 */ /* 0x004fe80000100a00 */
[----:B------:R0:W-:Y:S04]  /*2ff80*/  STL.64 [R1+0x1808], R20 ;  /* 0x0018081401007387 */ /* 0x0001e80000100a00 */
[----:B------:R-:W2:Y:S01]  /*2ff90*/  LDL.LU R10, [R1+0x70] ;  /* 0x00007000010a7983 */ /* 0x000ea20000300800 */
[----:B0-----:R-:W-:-:S02]  /*2ffa0*/  LEA R20, P6, R12, R3, 0x1 ;  /* 0x000000030c147211 */ /* 0x001fc400078c08ff */
[----:B---3--:R-:W-:Y:S02]  /*2ffb0*/  LEA.HI.X.SX32 R27, R27, R0, 0x1, P5 ;  /* 0x000000001b1b7211 */ /* 0x008fe400028f0eff */
[----:B------:R-:W-:Y:S01]  /*2ffc0*/  MOV R24, R20 ;  /* 0x0000001400187202 */ /* 0x000fe20000000f00 */
[----:B------:R-:W-:Y:S01]  /*2ffd0*/  IMAD R24, R29, 0x4, R13 ;  /* 0x000000041d187824 */ /* 0x000fe200078e020d */
[----:B------:R-:W-:Y:S02]  /*2ffe0*/  MOV R18, R17 ;  /* 0x0000001100127202 */ /* 0x000fe40000000f00 */
[----:B------:R-:W3:Y:S04]  /*2fff0*/  LDL.LU R17, [R1+0x60] ;  /* 0x0000600001117983 */ /* 0x000ee80000300800 */
[----:B------:R0:W-:Y:S04]  /*30000*/  STL [R1+0x378], R20 ;  /* 0x0003781401007387 */ /* 0x0001e80000100800 */
[----:B------:R1:W-:Y:S01]  /*30010*/  STL [R1+0x17ac], R25 ;  /* 0x0017ac1901007387 */ /* 0x0003e20000100800 */
[----:B0-----:R-:W-:-:S02]  /*30020*/  LEA R20, P5, R4, R3, 0x1 ;  /* 0x0000000304147211 */ /* 0x001fc400078a08ff */
[----:B-1----:R-:W-:Y:S02]  /*30030*/  MOV R25, R21 ;  /* 0x0000001500197202 */ /* 0x002fe40000000f00 */
[-C--:B------:R-:W-:Y:S02]  /*30040*/  LEA.HI.X.SX32 R25, R12, R0.reuse, 0x1, P6 ;  /* 0x000000000c197211 */ /* 0x080fe400030f0eff */
[----:B------:R-:W-:Y:S02]  /*30050*/  LEA R6, P6, R11, R3, 0x1 ;  /* 0x000000030b067211 */ /* 0x000fe400078c08ff */
[----:B------:R-:W-:Y:S01]  /*30060*/  LEA.HI.X.SX32 R21, R4, R0, 0x1, P5 ;  /* 0x0000000004157211 */ /* 0x000fe200028f0eff */
[----:B------:R-:W-:Y:S01]  /*30070*/  STL [R1+0x37c], R25 ;  /* 0x00037c1901007387 */ /* 0x000fe20000100800 */
[----:B------:R-:W-:-:S03]  /*30080*/  MOV R12, R6 ;  /* 0x00000006000c7202 */ /* 0x000fc60000000f00 */
[----:B------:R0:W-:Y:S04]  /*30090*/  STL [R1+0x17a8], R13 ;  /* 0x0017a80d01007387 */ /* 0x0001e80000100800 */
[----:B------:R1:W-:Y:S01]  /*300a0*/  STL [R1+0x360], R6 ;  /* 0x0003600601007387 */ /* 0x0003e20000100800 */
[----:B0-----:R-:W-:Y:S02]  /*300b0*/  MOV R13, R7 ;  /* 0x00000007000d7202 */ /* 0x001fe40000000f00 */
[----:B------:R-:W-:Y:S01]  /*300c0*/  LEA.HI.X.SX32 R13, R11, R0, 0x1, P6 ;  /* 0x000000000b0d7211 */ /* 0x000fe200030f0eff */
[----:B-1----:R-:W4:Y:S01]  /*300d0*/  LDL.LU.64 R6, [R1+0x1810] ;  /* 0x0018100001067983 */ /* 0x002f220000300a00 */
[----:B------:R-:W-:-:S03]  /*300e0*/  LEA R12, P6, R14, R3, 0x1 ;  /* 0x000000030e0c7211 */ /* 0x000fc600078c08ff */
[----:B------:R0:W-:Y:S04]  /*300f0*/  STL.64 [R1+0x368], R20 ;  /* 0x0003681401007387 */ /* 0x0001e80000100a00 */
[----:B------:R-:W3:Y:S01]  /*30100*/  LDL.LU R25, [R1+0x58] ;  /* 0x0000580001197983 */ /* 0x000ee20000300800 */
[----:B0-----:R-:W-:-:S03]  /*30110*/  LEA R20, P5, R2, R3, 0x1 ;  /* 0x0000000302147211 */ /* 0x001fc600078a08ff */
[----:B------:R0:W-:Y:S01]  /*30120*/  STL [R1+0x364], R13 ;  /* 0x0003640d01007387 */ /* 0x0001e20000100800 */
[----:B------:R-:W-:-:S03]  /*30130*/  LEA.HI.X.SX32 R21, R2, R0, 0x1, P5 ;  /* 0x0000000002157211 */ /* 0x000fc600028f0eff */
[----:B------:R-:W3:Y:S01]  /*30140*/  LDL.LU R11, [R1+0x54] ;  /* 0x00005400010b7983 */ /* 0x000ee20000300800 */
[----:B0-----:R-:W-:-:S03]  /*30150*/  LEA.HI.X.SX32 R13, R14, R0, 0x1, P6 ;  /* 0x000000000e0d7211 */ /* 0x001fc600030f0eff */
[----:B------:R0:W-:Y:S04]  /*30160*/  STL.64 [R1+0x358], R20 ;  /* 0x0003581401007387 */ /* 0x0001e80000100a00 */
[----:B------:R-:W3:Y:S04]  /*30170*/  LDL.LU R14, [R1+0x50] ;  /* 0x00005000010e7983 */ /* 0x000ee80000300800 */
[----:B------:R1:W-:Y:S01]  /*30180*/  STL.64 [R1+0x350], R12 ;  /* 0x0003500c01007387 */ /* 0x0003e20000100a00 */
[----:B------:R-:W-:Y:S01]  /*30190*/  IMAD R4, R29, 0x4, R24 ;  /* 0x000000041d047824 */ /* 0x000fe200078e0218 */
[----:B0-----:R-:W-:-:S02]  /*301a0*/  LEA R20, P5, R8, R3, 0x1 ;  /* 0x0000000308147211 */ /* 0x001fc400078a08ff */
[----:B-1----:R-:W2:Y:S02]  /*301b0*/  LDL.LU R13, [R1+0x68] ;  /* 0x00006800010d7983 */ /* 0x002ea40000300800 */
[----:B------:R-:W-:Y:S02]  /*301c0*/  LEA.HI.X.SX32 R21, R8, R0, 0x1, P5 ;  /* 0x0000000008157211 */ /* 0x000fe400028f0eff */
[----:B------:R-:W-:Y:S04]  /*301d0*/  STL.64 [R1+0x1800], R4 ;  /* 0x0018000401007387 */ /* 0x000fe80000100a00 */
[----:B------:R0:W-:Y:S04]  /*301e0*/  STL.64 [R1+0x348], R20 ;  /* 0x0003481401007387 */ /* 0x0001e80000100a00 */
[----:B0-----:R-:W3:Y:S01]  /*301f0*/  LDL.LU.64 R20, [R1+0x1808] ;  /* 0x0018080001147983 */ /* 0x001ee20000300a00 */
[----:B------:R-:W-:-:S02]  /*30200*/  LEA R12, P6, R23, R3, 0x1 ;  /* 0x00000003170c7211 */ /* 0x000fc400078c08ff */
[----:B------:R-:W-:Y:S02]  /*30210*/  MOV R2, R9 ;  /* 0x0000000900027202 */ /* 0x000fe40000000f00 */
[----:B------:R-:W-:Y:S02]  /*30220*/  LEA R23, R29, R4, 0x2 ;  /* 0x000000041d177211 */ /* 0x000fe400078e10ff */
[----:B----4-:R-:W-:-:S04]  /*30230*/  LEA R8, P5, R6, R3, 0x1 ;  /* 0x0000000306087211 */ /* 0x010fc800078a08ff */
[-C--:B------:R-:W-:Y:S02]  /*30240*/  LEA.HI.X.SX32 R9, R6, R0.reuse, 0x1, P5 ;  /* 0x0000000006097211 */ /* 0x080fe400028f0eff */
[----:B------:R-:W-:Y:S02]  /*30250*/  MOV R6, R19 ;  /* 0x0000001300067202 */ /* 0x000fe40000000f00 */
[----:B--2---:R-:W-:Y:S02]  /*30260*/  LEA.HI.X.SX32 R13, R13, R0, 0x1, P6 ;  /* 0x000000000d0d7211 */ /* 0x004fe400030f0eff */
[----:B------:R-:W-:-:S03]  /*30270*/  LEA R4, P6, R10, R3, 0x1 ;  /* 0x000000030a047211 */ /* 0x000fc600078c08ff */
[----:B------:R-:W-:Y:S01]  /*30280*/  STL.64 [R1+0x340], R12 ;  /* 0x0003400c01007387 */ /* 0x000fe20000100a00 */
[----:B------:R-:W-:-:S03]  /*30290*/  LEA.HI.X.SX32 R5, R10, R0, 0x1, P6 ;  /* 0x000000000a057211 */ /* 0x000fc600030f0eff */
[----:B------:R3:W-:Y:S04]  /*302a0*/  STL.64 [R1+0x330], R8 ;  /* 0x0003300801007387 */ /* 0x0007e80000100a00 */
[----:B------:R0:W-:Y:S01]  /*302b0*/  STL.64 [R1+0x320], R4 ;  /* 0x0003200401007387 */ /* 0x0001e20000100a00 */
[C---:B---3--:R-:W-:Y:S02]  /*302c0*/  LEA R8, P5, R17.reuse, R3, 0x1 ;  /* 0x0000000311087211 */ /* 0x048fe400078a08ff */
[----:B------:R-:W-:Y:S02]  /*302d0*/  LEA R10, R22, R21, 0x2 ;  /* 0x00000015160a7211 */ /* 0x000fe400078e10ff */
[----:B------:R-:W-:Y:S02]  /*302e0*/  LEA.HI.X.SX32 R9, R17, R0, 0x1, P5 ;  /* 0x0000000011097211 */ /* 0x000fe400028f0eff */
[----:B0-----:R-:W-:Y:S01]  /*302f0*/  LEA R4, P6, R21, R3, 0x1 ;  /* 0x0000000315047211 */ /* 0x001fe200078c08ff */
[----:B------:R-:W2:Y:S01]  /*30300*/  LDL.LU R17, [R1+0x40] ;  /* 0x0000400001117983 */ /* 0x000ea20000300800 */
[----:B------:R-:W-:-:S03]  /*30310*/  IMAD R12, R29, 0x4, R23 ;  /* 0x000000041d0c7824 */ /* 0x000fc600078e0217 */
[----:B------:R0:W-:Y:S01]  /*30320*/  STL.64 [R1+0x310], R8 ;  /* 0x0003100801007387 */ /* 0x0001e20000100a00 */
[----:B------:R-:W-:Y:S02]  /*30330*/  LEA.HI.X.SX32 R5, R21, R0, 0x1, P6 ;  /* 0x0000000015057211 */ /* 0x000fe400030f0eff */
[----:B------:R-:W-:Y:S01]  /*30340*/  LEA R22, R29, R12, 0x2 ;  /* 0x0000000c1d167211 */ /* 0x000fe200078e10ff */
[----:B------:R-:W3:Y:S01]  /*30350*/  LDL.LU R19, [R1+0x3c] ;  /* 0x00003c0001137983 */ /* 0x000ee20000300800 */
[----:B0-----:R-:W-:Y:S01]  /*30360*/  IMAD.MOV.U32 R9, RZ, RZ, R10 ;  /* 0x000000ffff097224 */ /* 0x001fe200078e000a */
[----:B------:R-:W-:Y:S02]  /*30370*/  LEA R8, P5, R10, R3, 0x1 ;  /* 0x000000030a087211 */ /* 0x000fe400078a08ff */
[----:B------:R0:W-:Y:S02]  /*30380*/  STL.64 [R1+0x2f8], R4 ;  /* 0x0002f80401007387 */ /* 0x0001e40000100a00 */
[----:B------:R-:W-:-:S02]  /*30390*/  LEA.HI.X.SX32 R9, R9, R0, 0x1, P5 ;  /* 0x0000000009097211 */ /* 0x000fc400028f0eff */
[----:B------:R-:W4:Y:S01]  /*303a0*/  LDL.LU R13, [R1+0x38] ;  /* 0x00003800010d7983 */ /* 0x000f220000300800 */
[----:B------:R-:W-:-:S03]  /*303b0*/  LEA R10, R29, R22, 0x2 ;  /* 0x000000161d0a7211 */ /* 0x000fc600078e10ff */
[----:B------:R1:W-:Y:S01]  /*303c0*/  STL.64 [R1+0x1798], R22 ;  /* 0x0017981601007387 */ /* 0x0003e20000100a00 */
[----:B0-----:R-:W-:-:S03]  /*303d0*/  LEA R4, P6, R25, R3, 0x1 ;  /* 0x0000000319047211 */ /* 0x001fc600078c08ff */
[----:B------:R0:W-:Y:S01]  /*303e0*/  STL.64 [R1+0x2e8], R8 ;  /* 0x0002e80801007387 */ /* 0x0001e20000100a00 */
[-C--:B------:R-:W-:Y:S01]  /*303f0*/  LEA.HI.X.SX32 R5, R25, R0.reuse, 0x1, P6 ;  /* 0x0000000019057211 */ /* 0x080fe200030f0eff */
[----:B-1----:R-:W-:Y:S01]  /*30400*/  IMAD.MOV.U32 R22, RZ, RZ, R26 ;  /* 0x000000ffff167224 */ /* 0x002fe200078e001a */
[CC--:B------:R-:W-:Y:S02]  /*30410*/  LEA R26, P6, R14.reuse, R3.reuse, 0x1 ;  /* 0x000000030e1a7211 */ /* 0x0c0fe400078c08ff */
[C---:B0-----:R-:W-:Y:S02]  /*30420*/  LEA R8, P5, R11.reuse, R3, 0x1 ;  /* 0x000000030b087211 */ /* 0x041fe400078a08ff */
[----:B------:R-:W-:Y:S02]  /*30430*/  MOV R23, R27 ;  /* 0x0000001b00177202 */ /* 0x000fe40000000f00 */
[-C--:B------:R-:W-:Y:S01]  /*30440*/  LEA.HI.X.SX32 R9, R11, R0.reuse, 0x1, P5 ;  /* 0x000000000b097211 */ /* 0x080fe200028f0eff */
[----:B------:R0:W-:Y:S01]  /*30450*/  STL.64 [R1+0x2d8], R4 ;  /* 0x0002d80401007387 */ /* 0x0001e20000100a00 */
[----:B------:R-:W-:-:S03]  /*30460*/  LEA.HI.X.SX32 R27, R14, R0, 0x1, P6 ;  /* 0x000000000e1b7211 */ /* 0x000fc600030f0eff */
[----:B0-----:R-:W4:Y:S04]  /*30470*/  LDL.LU.64 R4, [R1+0x1800] ;  /* 0x0018000001047983 */ /* 0x001f280000300a00 */
[----:B------:R-:W4:Y:S04]  /*30480*/  LDL.LU R25, [R1+0x30] ;  /* 0x0000300001197983 */ /* 0x000f280000300800 */
[----:B------:R-:W-:Y:S04]  /*30490*/  STL.64 [R1+0x2c8], R8 ;  /* 0x0002c80801007387 */ /* 0x000fe80000100a00 */
[----:B------:R0:W-:Y:S02]  /*304a0*/  STL.64 [R1+0x2b8], R26 ;  /* 0x0002b81a01007387 */ /* 0x0001e40000100a00 */
[----:B0-----:R-:W-:-:S02]  /*304b0*/  MOV R27, R15 ;  /* 0x0000000f001b7202 */ /* 0x001fc40000000f00 */
[----:B------:R-:W0:Y:S01]  /*304c0*/  LDC R15, c[0x0][0x278] ;  /* 0x00009e00ff0f7b82 */ /* 0x000e220000000800 */
[----:B------:R-:W-:Y:S01]  /*304d0*/  IMAD.MOV.U32 R9, RZ, RZ, R2 ;  /* 0x000000ffff097224 */ /* 0x000fe200078e0002 */
[-C--:B------:R-:W-:Y:S02]  /*304e0*/  LEA R8, P5, R2, R3.reuse, 0x1 ;  /* 0x0000000302087211 */ /* 0x080fe400078a08ff */
[----:B------:R-:W-:Y:S01]  /*304f0*/  MOV R26, R18 ;  /* 0x00000012001a7202 */ /* 0x000fe20000000f00 */
[----:B------:R-:W-:Y:S01]  /*30500*/  IMAD.MOV.U32 R18, RZ, RZ, R16 ;  /* 0x000000ffff127224 */ /* 0x000fe200078e0010 */
[----:B------:R-:W-:Y:S02]  /*30510*/  LEA.HI.X.SX32 R9, R9, R0, 0x1, P5 ;  /* 0x0000000009097211 */ /* 0x000fe400028f0eff */
[----:B------:R-:W-:Y:S02]  /*30520*/  LEA R14, P6, R20, R3, 0x1 ;  /* 0x00000003140e7211 */ /* 0x000fe400078c08ff */
[C---:B------:R-:W-:Y:S01]  /*30530*/  LEA R21, R29.reuse, R10, 0x2 ;  /* 0x0000000a1d157211 */ /* 0x040fe200078e10ff */
[----:B------:R1:W-:Y:S03]  /*30540*/  STL.64 [R1+0x2a0], R8 ;  /* 0x0002a00801007387 */ /* 0x0003e60000100a00 */
[----:B------:R-:W-:Y:S01]  /*30550*/  LEA R11, R29, R21, 0x2 ;  /* 0x000000151d0b7211 */ /* 0x000fe200078e10ff */
[C---:B0-----:R-:W-:Y:S01]  /*30560*/  IMAD R2, R15.reuse, 0x4, R20 ;  /* 0x000000040f027824 */ /* 0x041fe200078e0214 */
[----:B------:R-:W-:-:S04]  /*30570*/  LEA R16, R15, R20, 0x2 ;  /* 0x000000140f107211 */ /* 0x000fc800078e10ff */
[----:B------:R-:W-:Y:S02]  /*30580*/  LEA R2, R15, R2, 0x2 ;  /* 0x000000020f027211 */ /* 0x000fe400078e10ff */
[----:B-1----:R-:W-:Y:S02]  /*30590*/  LEA R8, P5, R16, R3, 0x1 ;  /* 0x0000000310087211 */ /* 0x002fe400078a08ff */
[-C--:B------:R-:W-:Y:S02]  /*305a0*/  LEA.HI.X.SX32 R15, R20, R0.reuse, 0x1, P6 ;  /* 0x00000000140f7211 */ /* 0x080fe400030f0eff */
[----:B------:R-:W-:-:S03]  /*305b0*/  LEA.HI.X.SX32 R9, R16, R0, 0x1, P5 ;  /* 0x0000000010097211 */ /* 0x000fc600028f0eff */
[----:B------:R-:W-:Y:S04]  /*305c0*/  STL.64 [R1+0x290], R14 ;  /* 0x0002900e01007387 */ /* 0x000fe80000100a00 */
[----:B------:R-:W-:Y:S04]  /*305d0*/  STL.64 [R1+0x1790], R10 ;  /* 0x0017900a01007387 */ /* 0x000fe80000100a00 */
[----:B------:R-:W4:Y:S04]  /*305e0*/  LDL.LU R16, [R1+0x17f8] ;  /* 0x0017f80001107983 */ /* 0x000f280000300800 */
[----:B------:R0:W-:Y:S04]  /*305f0*/  STL.64 [R1+0x280], R8 ;  /* 0x0002800801007387 */ /* 0x0001e80000100a00 */
[----:B0-----:R-:W4:Y:S01]  /*30600*/  LDL.LU.64 R8, [R1+0x17f0] ;  /* 0x0017f00001087983 */ /* 0x001f220000300a00 */
[----:B------:R-:W-:-:S02]  /*30610*/  LEA R14, P6, R2, R3, 0x1 ;  /* 0x00000003020e7211 */ /* 0x000fc400078c08ff */
[----:B------:R-:W-:Y:S02]  /*30620*/  LEA R20, R29, R11, 0x2 ;  /* 0x0000000b1d147211 */ /* 0x000fe400078e10ff */
[----:B------:R-:W-:-:S05]  /*30630*/  LEA.HI.X.SX32 R15, R2, R0, 0x1, P6 ;  /* 0x00000000020f7211 */ /* 0x000fca00030f0eff */
[----:B------:R3:W-:Y:S04]  /*30640*/  STL.64 [R1+0x270], R14 ;  /* 0x0002700e01007387 */ /* 0x0007e80000100a00 */
[----:B------:R-:W-:Y:S01]  /*30650*/  STL.64 [R1+0x1788], R20 ;  /* 0x0017881401007387 */ /* 0x000fe20000100a00 */
[----:B------:R-:W-:Y:S01]  /*30660*/  IMAD R2, R29, 0x4, R20 ;  /* 0x000000041d027824 */ /* 0x000fe200078e0214 */
[----:B--2---:R-:W-:-:S04]  /*30670*/  LEA R10, P5, R17, R3, 0x1 ;  /* 0x00000003110a7211 */ /* 0x004fc800078a08ff */
[----:B------:R-:W-:Y:S02]  /*30680*/  LEA.HI.X.SX32 R11, R17, R0, 0x1, P5 ;  /* 0x00000000110b7211 */ /* 0x000fe400028f0eff */
[----:B------:R-:W2:Y:S01]  /*30690*/  LDL.LU R17, [R1+0x17e8] ;  /* 0x0017e80001117983 */ /* 0x000ea20000300800 */
[----:B---3--:R-:W-:-:S03]  /*306a0*/  LEA R14, P6, R19, R3, 0x1 ;  /* 0x00000003130e7211 */ /* 0x008fc600078c08ff */
[----:B------:R4:W-:Y:S01]  /*306b0*/  STL.64 [R1+0x260], R10 ;  /* 0x0002600a01007387 */ /* 0x0009e20000100a00 */
[----:B------:R-:W-:Y:S02]  /*306c0*/  LEA.HI.X.SX32 R15, R19, R0, 0x1, P6 ;  /* 0x00000000130f7211 */ /* 0x000fe400030f0eff */
[----:B----4-:R-:W-:-:S03]  /*306d0*/  LEA R10, P5, R13, R3, 0x1 ;  /* 0x000000030d0a7211 */ /* 0x010fc600078a08ff */
[----:B------:R0:W-:Y:S01]  /*306e0*/  STL.64 [R1+0x2b0], R14 ;  /* 0x0002b00e01007387 */ /* 0x0001e20000100a00 */
[----:B------:R-:W-:-:S03]  /*306f0*/  LEA.HI.X.SX32 R11, R13, R0, 0x1, P5 ;  /* 0x000000000d0b7211 */ /* 0x000fc600028f0eff */
[----:B0-----:R-:W3:Y:S04]  /*30700*/  LDL.LU.64 R14, [R1+0x17e0] ;  /* 0x0017e000010e7983 */ /* 0x001ee80000300a00 */
[----:B------:R0:W-:Y:S02]  /*30710*/  STL.64 [R1+0x308], R10 ;  /* 0x0003080a01007387 */ /* 0x0001e40000100a00 */
[----:B0-----:R-:W-:-:S04]  /*30720*/  LEA R10, P5, R25, R3, 0x1 ;  /* 0x00000003190a7211 */ /* 0x001fc800078a08ff */
[----:B------:R-:W-:Y:S02]  /*30730*/  LEA.HI.X.SX32 R11, R25, R0, 0x1, P5 ;  /* 0x00000000190b7211 */ /* 0x000fe400028f0eff */
[----:B------:R-:W-:-:S04]  /*30740*/  LEA R20, P6, R9, R3, 0x1 ;  /* 0x0000000309147211 */ /* 0x000fc800078c08ff */
[----:B------:R-:W-:-:S05]  /*30750*/  LEA.HI.X.SX32 R21, R9, R0, 0x1, P6 ;  /* 0x0000000009157211 */ /* 0x000fca00030f0eff */
[----:B------:R-:W-:Y:S04]  /*30760*/  STL.64 [R1+0x338], R20 ;  /* 0x0003381401007387 */ /* 0x000fe80000100a00 */
[----:B------:R-:W-:Y:S04]  /*30770*/  STL.64 [R1+0x17d0], R26 ;  /* 0x0017d01a01007387 */ /* 0x000fe80000100a00 */
[----:B------:R0:W-:Y:S04]  /*30780*/  STL.64 [R1+0x328], R10 ;  /* 0x0003280a01007387 */ /* 0x0001e80000100a00 */
[----:B------:R-:W4:Y:S01]  /*30790*/  LDL.LU R13, [R1+0x1c] ;  /* 0x00001c00010d7983 */ /* 0x000f220000300800 */
[----:B------:R-:W-:-:S02]  /*307a0*/  LEA R19, R29, R2, 0x2 ;  /* 0x000000021d137211 */ /* 0x000fc400078e10ff */
[----:B------:R-:W-:Y:S02]  /*307b0*/  MOV R25, R6 ;  /* 0x0000000600197202 */ /* 0x000fe40000000f00 */
[----:B------:R-:W-:Y:S01]  /*307c0*/  LEA R9, R29, R19, 0x2 ;  /* 0x000000131d097211 */ /* 0x000fe200078e10ff */
[----:B0-----:R-:W-:-:S03]  /*307d0*/  IMAD.MOV.U32 R11, RZ, RZ, R18 ;  /* 0x000000ffff0b7224 */ /* 0x001fc600078e0012 */
[----:B------:R-:W-:Y:S02]  /*307e0*/  LEA R18, R29, R9, 0x2 ;  /* 0x000000091d127211 */ /* 0x000fe400078e10ff */
[----:B--2---:R-:W-:-:S04]  /*307f0*/  LEA R20, P6, R17, R3, 0x1 ;  /* 0x0000000311147211 */ /* 0x004fc800078c08ff */
[----:B------:R-:W-:Y:S02]  /*30800*/  LEA.HI.X.SX32 R21, R17, R0, 0x1, P6 ;  /* 0x0000000011157211 */ /* 0x000fe400030f0eff */
[----:B------:R-:W-:-:S04]  /*30810*/  LEA R26, P6, R8, R3, 0x1 ;  /* 0x00000003081a7211 */ /* 0x000fc800078c08ff */
[----:B------:R-:W-:Y:S02]  /*30820*/  LEA.HI.X.SX32 R27, R8, R0, 0x1, P6 ;  /* 0x00000000081b7211 */ /* 0x000fe400030f0eff */
[C---:B------:R-:W-:Y:S02]  /*30830*/  LEA R8, R29.reuse, R18, 0x2 ;  /* 0x000000121d087211 */ /* 0x040fe400078e10ff */
[----:B---3--:R-:W-:Y:S01]  /*30840*/  LEA R10, R29, R15, 0x2 ;  /* 0x0000000f1d0a7211 */ /* 0x008fe200078e10ff */
[----:B----4-:R0:W-:Y:S04]  /*30850*/  STL.64 [R1+0x17d8], R12 ;  /* 0x0017d80c01007387 */ /* 0x0101e80000100a00 */
[----:B------:R1:W-:Y:S01]  /*30860*/  STL.64 [R1+0x318], R20 ;  /* 0x0003181401007387 */ /* 0x0003e20000100a00 */
[----:B0-----:R-:W-:-:S04]  /*30870*/  LEA R12, P5, R16, R3, 0x1 ;  /* 0x00000003100c7211 */ /* 0x001fc800078a08ff */
[----:B------:R-:W-:Y:S01]  /*30880*/  LEA.HI.X.SX32 R13, R16, R0, 0x1, P5 ;  /* 0x00000000100d7211 */ /* 0x000fe200028f0eff */
[----:B-1----:R-:W2:Y:S01]  /*30890*/  LDL.LU R20, [R1+0x28] ;  /* 0x0000280001147983 */ /* 0x002ea20000300800 */
[----:B------:R-:W-:-:S03]  /*308a0*/  IMAD.MOV.U32 R21, RZ, RZ, R28 ;  /* 0x000000ffff157224 */ /* 0x000fc600078e001c */
[----:B------:R-:W3:Y:S04]  /*308b0*/  LDL.LU R16, [R1+0x24] ;  /* 0x0000240001107983 */ /* 0x000ee80000300800 */
[----:B------:R0:W-:Y:S04]  /*308c0*/  STL.64 [R1+0x300], R12 ;  /* 0x0003000c01007387 */ /* 0x0001e80000100a00 */
[----:B------:R-:W4:Y:S04]  /*308d0*/  LDL.LU R28, [R1+0x18] ;  /* 0x00001800011c7983 */ /* 0x000f280000300800 */
[----:B------:R-:W4:Y:S01]  /*308e0*/  LDL.LU R6, [R1+0x14] ;  /* 0x0000140001067983 */ /* 0x000f220000300800 */
[----:B0-----:R-:W-:-:S03]  /*308f0*/  LEA R12, P5, R7, R3, 0x1 ;  /* 0x00000003070c7211 */ /* 0x001fc600078a08ff */
[----:B------:R0:W-:Y:S01]  /*30900*/  STL.64 [R1+0x2f0], R26 ;  /* 0x0002f01a01007387 */ /* 0x0001e20000100a00 */
[----:B------:R-:W-:-:S03]  /*30910*/  LEA.HI.X.SX32 R13, R7, R0, 0x1, P5 ;  /* 0x00000000070d7211 */ /* 0x000fc600028f0eff */
[----:B------:R1:W-:Y:S01]  /*30920*/  STL.64 [R1+0x17a0], R18 ;  /* 0x0017a01201007387 */ /* 0x0003e20000100a00 */
[----:B0-----:R-:W-:-:S04]  /*30930*/  LEA R26, P6, R15, R3, 0x1 ;  /* 0x000000030f1a7211 */ /* 0x001fc800078c08ff */
[----:B------:R-:W-:Y:S01]  /*30940*/  LEA.HI.X.SX32 R27, R15, R0, 0x1, P6 ;  /* 0x000000000f1b7211 */ /* 0x000fe200030f0eff */
[----:B-1----:R-:W4:Y:S01]  /*30950*/  LDL.LU.64 R18, [R1+0x360] ;  /* 0x0003600001127983 */ /* 0x002f220000300a00 */
[----:B------:R-:W0:Y:S03]  /*30960*/  LDC R15, c[0x0][0x278] ;  /* 0x00009e00ff0f7b82 */ /* 0x000e260000000800 */
[----:B------:R1:W-:Y:S04]  /*30970*/  STL.64 [R1+0x2e0], R12 ;  /* 0x0002e00c01007387 */ /* 0x0003e80000100a00 */
[----:B------:R1:W-:Y:S02]  /*30980*/  STL.64 [R1+0x2d0], R26 ;  /* 0x0002d01a01007387 */ /* 0x0003e40000100a00 */
[----:B-1----:R-:W-:-:S02]  /*30990*/  LEA R12, P5, R10, R3, 0x1 ;  /* 0x000000030a0c7211 */ /* 0x002fc400078a08ff */
[C---:B------:R-:W-:Y:S02]  /*309a0*/  LEA R26, P6, R5.reuse, R3, 0x1 ;  /* 0x00000003051a7211 */ /* 0x040fe400078c08ff */
[-C--:B------:R-:W-:Y:S02]  /*309b0*/  LEA.HI.X.SX32 R13, R10, R0.reuse, 0x1, P5 ;  /* 0x000000000a0d7211 */ /* 0x080fe400028f0eff */
[----:B------:R-:W-:Y:S01]  /*309c0*/  LEA.HI.X.SX32 R27, R5, R0, 0x1, P6 ;  /* 0x00000000051b7211 */ /* 0x000fe200030f0eff */
[----:B------:R-:W-:Y:S04]  /*309d0*/  STL.64 [R1+0x17b0], R8 ;  /* 0x0017b00801007387 */ /* 0x000fe80000100a00 */
[----:B------:R1:W-:Y:S04]  /*309e0*/  STL.64 [R1+0x2c0], R12 ;  /* 0x0002c00c01007387 */ /* 0x0003e80000100a00 */
[----:B-1----:R-:W4:Y:S04]  /*309f0*/  LDL.LU.64 R12, [R1+0x17d8] ;  /* 0x0017d800010c7983 */ /* 0x002f280000300a00 */
[----:B------:R1:W-:Y:S04]  /*30a00*/  STL.64 [R1+0x2a8], R26 ;  /* 0x0002a81a01007387 */ /* 0x0003e80000100a00 */
[----:B-1----:R-:W3:Y:S01]  /*30a10*/  LDL.LU.64 R26, [R1+0x17d0] ;  /* 0x0017d000011a7983 */ /* 0x002ee20000300a00 */
[----:B------:R-:W-:Y:S01]  /*30a20*/  IMAD R29, R29, 0x4, R5 ;  /* 0x000000041d1d7824 */ /* 0x000fe200078e0205 */
[----:B0-----:R-:W-:-:S04]  /*30a30*/  LEA R17, R15, R8, 0x2 ;  /* 0x000000080f117211 */ /* 0x001fc800078e10ff */
[----:B------:R-:W-:-:S04]  /*30a40*/  LEA R8, P5, R29, R3, 0x1 ;  /* 0x000000031d087211 */ /* 0x000fc800078a08ff */
[----:B------:R-:W-:Y:S02]  /*30a50*/  LEA.HI.X.SX32 R9, R29, R0, 0x1, P5 ;  /* 0x000000001d097211 */ /* 0x000fe400028f0eff */
[----:B------:R-:W4:Y:S01]  /*30a60*/  LDL.LU R29, [R1+0x17cc] ;  /* 0x0017cc00011d7983 */ /* 0x000f220000300800 */
[----:B------:R-:W-:-:S03]  /*30a70*/  MOV R5, R11 ;  /* 0x0000000b00057202 */ /* 0x000fc60000000f00 */
[----:B------:R2:W-:Y:S01]  /*30a80*/  STL.64 [R1+0x298], R8 ;  /* 0x0002980801007387 */ /* 0x0005e20000100a00 */
[----:B------:R-:W-:Y:S02]  /*30a90*/  LEA R7, R15, R17, 0x2 ;  /* 0x000000110f077211 */ /* 0x000fe400078e10ff */
[----:B--2---:R-:W-:-:S04]  /*30aa0*/  LEA R8, P5, R20, R3, 0x1 ;  /* 0x0000000314087211 */ /* 0x004fc800078a08ff */
[-C--:B------:R-:W-:Y:S02]  /*30ab0*/  LEA.HI.X.SX32 R9, R20, R0.reuse, 0x1, P5 ;  /* 0x0000000014097211 */ /* 0x080fe400028f0eff */
[----:B------:R-:W-:Y:S02]  /*30ac0*/  MOV R20, R21 ;  /* 0x0000001500147202 */ /* 0x000fe40000000f00 */
[----:B------:R-:W-:Y:S01]  /*30ad0*/  MOV R21, R25 ;  /* 0x0000001900157202 */ /* 0x000fe20000000f00 */
[----:B---3--:R-:W-:Y:S01]  /*30ae0*/  IMAD.MOV.U32 R10, RZ, RZ, R26 ;  /* 0x000000ffff0a7224 */ /* 0x008fe200078e001a */
[C---:B------:R-:W-:Y:S02]  /*30af0*/  LEA R26, P6, R16.reuse, R3, 0x1 ;  /* 0x00000003101a7211 */ /* 0x040fe400078c08ff */
[----:B------:R-:W-:Y:S02]  /*30b00*/  MOV R11, R27 ;  /* 0x0000001b000b7202 */ /* 0x000fe40000000f00 */
[----:B------:R-:W-:-:S05]  /*30b10*/  LEA.HI.X.SX32 R27, R16, R0, 0x1, P6 ;  /* 0x00000000101b7211 */ /* 0x000fca00030f0eff */
[----:B------:R4:W-:Y:S01]  /*30b20*/  STL.64 [R1+0x288], R26 ;  /* 0x0002881a01007387 */ /* 0x0009e20000100a00 */
[----:B------:R-:W-:-:S03]  /*30b30*/  IMAD R16, R15, 0x4, R7 ;  /* 0x000000040f107824 */ /* 0x000fc600078e0207 */
[----:B------:R0:W-:Y:S04]  /*30b40*/  STL.64 [R1+0x278], R8 ;  /* 0x0002780801007387 */ /* 0x0001e80000100a00 */
[----:B------:R-:W2:Y:S01]  /*30b50*/  LDL.LU R25, [R1+0x8] ;  /* 0x0000080001197983 */ /* 0x000ea20000300800 */
[----:B----4-:R-:W-:-:S04]  /*30b60*/  LEA R26, P6, R13, R3, 0x1 ;  /* 0x000000030d1a7211 */ /* 0x010fc800078c08ff */
[-C--:B------:R-:W-:Y:S02]  /*30b70*/  LEA.HI.X.SX32 R27, R13, R0.reuse, 0x1, P6 ;  /* 0x000000000d1b7211 */ /* 0x080fe400030f0eff */
[CC--:B0-----:R-:W-:Y:S01]  /*30b80*/  LEA R8, P5, R28.reuse, R3.reuse, 0x1 ;  /* 0x000000031c087211 */ /* 0x0c1fe200078a08ff */
[----:B------:R-:W3:Y:S03]  /*30b90*/  LDL.LU R13, [R1+0x4] ;  /* 0x00000400010d7983 */ /* 0x000ee60000300800 */
[----:B------:R-:W-:Y:S01]  /*30ba0*/  LEA.HI.X.SX32 R9, R28, R0, 0x1, P5 ;  /* 0x000000001c097211 */ /* 0x000fe200028f0eff */
[----:B------:R0:W-:Y:S04]  /*30bb0*/  STL.64 [R1+0x268], R26 ;  /* 0x0002681a01007387 */ /* 0x0001e80000100a00 */
[----:B------:R-:W-:Y:S04]  /*30bc0*/  STL.64 [R1+0x1778], R16 ;  /* 0x0017781001007387 */ /* 0x000fe80000100a00 */
[----:B------:R-:W4:Y:S01]  /*30bd0*/  LDL.LU R28, [R1+0x17c8] ;  /* 0x0017c800011c7983 */ /* 0x000f220000300800 */
[----:B0-----:R-:W-:Y:S01]  /*30be0*/  IMAD.MOV.U32 R27, RZ, RZ, R5 ;  /* 0x000000ffff1b7224 */ /* 0x001fe200078e0005 */
[----:B------:R-:W-:-:S02]  /*30bf0*/  LEA R26, P6, R6, R3, 0x1 ;  /* 0x00000003061a7211 */ /* 0x000fc400078c08ff */
[----:B------:R0:W-:Y:S02]  /*30c00*/  STL.64 [R1+0x258], R8 ;  /* 0x0002580801007387 */ /* 0x0001e40000100a00 */
[----:B0-----:R-:W-:Y:S02]  /*30c10*/  LEA R8, P5, R27, R3, 0x1 ;  /* 0x000000031b087211 */ /* 0x001fe400078a08ff */
[----:B------:R-:W-:Y:S02]  /*30c20*/  MOV R9, R27 ;  /* 0x0000001b00097202 */ /* 0x000fe40000000f00 */
[----:B------:R-:W-:-:S05]  /*30c30*/  LEA.HI.X.SX32 R27, R6, R0, 0x1, P6 ;  /* 0x00000000061b7211 */ /* 0x000fca00030f0eff */
[----:B------:R0:W-:Y:S04]  /*30c40*/  STL.64 [R1+0x250], R26 ;  /* 0x0002501a01007387 */ /* 0x0001e80000100a00 */
[----:B0-----:R-:W2:Y:S01]  /*30c50*/  LDL.LU.64 R26, [R1+0x17c0] ;  /* 0x0017c000011a7983 */ /* 0x001ea20000300a00 */
[----:B------:R-:W-:-:S05]  /*30c60*/  LEA.HI.X.SX32 R9, R9, R0, 0x1, P5 ;  /* 0x0000000009097211 */ /* 0x000fca00028f0eff */
[----:B------:R0:W-:Y:S02]  /*30c70*/  STL.64 [R1+0x248], R8 ;  /* 0x0002480801007387 */ /* 0x0001e40000100a00 */
[----:B0-----:R-:W0:Y:S01]  /*30c80*/  LDC R9, c[0x0][0x278] ;  /* 0x00009e00ff097b82 */ /* 0x001e220000000800 */
[C---:B------:R-:W-:Y:S01]  /*30c90*/  LEA R5, R15.reuse, R16, 0x2 ;  /* 0x000000100f057211 */ /* 0x040fe200078e10ff */
[----:B------:R-:W-:Y:S01]  /*30ca0*/  IMAD R6, R15, 0x4, R29 ;  /* 0x000000040f067824 */ /* 0x000fe200078e021d */
[----:B------:R-:W-:Y:S02]  /*30cb0*/  LEA R16, P6, R29, R3, 0x1 ;  /* 0x000000031d107211 */ /* 0x000fe400078c08ff */
[----:B------:R-:W-:Y:S02]  /*30cc0*/  LEA R15, R15, R5, 0x2 ;  /* 0x000000050f0f7211 */ /* 0x000fe400078e10ff */
[----:B------:R-:W-:Y:S02]  /*30cd0*/  LEA R8, P5, R6, R3, 0x1 ;  /* 0x0000000306087211 */ /* 0x000fe400078a08ff */
[----:B------:R-:W-:-:S05]  /*30ce0*/  LEA.HI.X.SX32 R17, R29, R0, 0x1, P6 ;  /* 0x000000001d117211 */ /* 0x000fca00030f0eff */
[----:B------:R-:W-:Y:S01]  /*30cf0*/  STL.64 [R1+0x240], R16 ;  /* 0x0002401001007387 */ /* 0x000fe20000100a00 */
[----:B0-----:R-:W-:Y:S02]  /*30d00*/  LEA R29, R9, R15, 0x2 ;  /* 0x0000000f091d7211 */ /* 0x001fe400078e10ff */
[----:B------:R-:W-:-:S05]  /*30d10*/  LEA.HI.X.SX32 R9, R6, R0, 0x1, P5 ;  /* 0x0000000006097211 */ /* 0x000fca00028f0eff */
[----:B------:R0:W-:Y:S02]  /*30d20*/  STL.64 [R1+0x238], R8 ;  /* 0x0002380801007387 */ /* 0x0001e40000100a00 */
[----:B0-----:R-:W0:Y:S01]  /*30d30*/  LDC R9, c[0x0][0x278] ;  /* 0x00009e00ff097b82 */ /* 0x001e220000000800 */
[-C--:B------:R-:W-:Y:S02]  /*30d40*/  LEA R8, P5, R14, R3.reuse, 0x1 ;  /* 0x000000030e087211 */ /* 0x080fe400078a08ff */
[----:B----4-:R-:W-:-:S04]  /*30d50*/  LEA R16, P6, R28, R3, 0x1 ;  /* 0x000000031c107211 */ /* 0x010fc800078c08ff */
[----:B------:R-:W-:Y:S02]  /*30d60*/  LEA.HI.X.SX32 R17, R28, R0, 0x1, P6 ;  /* 0x000000001c117211 */ /* 0x000fe400030f0eff */
[----:B0-----:R-:W-:-:S03]  /*30d70*/  LEA R28, R9, R29, 0x2 ;  /* 0x0000001d091c7211 */ /* 0x001fc600078e10ff */
[----:B------:R2:W-:Y:S02]  /*30d80*/  STL.64 [R1+0x230], R16 ;  /* 0x0002301001007387 */ /* 0x0005e40000100a00 */
[-C--:B--2---:R-:W-:Y:S01]  /*30d90*/  LEA R16, P6, R27, R3.reuse, 0x1 ;  /* 0x000000031b107211 */ /* 0x084fe200078c08ff */
[----:B------:R-:W-:Y:S01]  /*30da0*/  IMAD R6, R9, 0x4, R27 ;  /* 0x0000000409067824 */ /* 0x000fe200078e021b */
[-C--:B------:R-:W-:Y:S02]  /*30db0*/  LEA.HI.X.SX32 R9, R14, R0.reuse, 0x1, P5 ;  /* 0x000000000e097211 */ /* 0x080fe400028f0eff */
[----:B------:R-:W-:Y:S02]  /*30dc0*/  LEA.HI.X.SX32 R17, R27, R0, 0x1, P6 ;  /* 0x000000001b117211 */ /* 0x000fe400030f0eff */
[----:B------:R-:W0:Y:S01]  /*30dd0*/  LDC R27, c[0x0][0x278] ;  /* 0x00009e00ff1b7b82 */ /* 0x000e220000000800 */
[----:B------:R1:W-:Y:S04]  /*30de0*/  STL.64 [R1+0x228], R8 ;  /* 0x0002280801007387 */ /* 0x0003e80000100a00 */
[----:B------:R2:W-:Y:S04]  /*30df0*/  STL.64 [R1+0x220], R16 ;  /* 0x0002201001007387 */ /* 0x0005e80000100a00 */
[----:B------:R3:W-:Y:S01]  /*30e00*/  STL.64 [R1+0x1768], R28 ;  /* 0x0017681c01007387 */ /* 0x0007e20000100a00 */
[----:B-1----:R-:W-:-:S04]  /*30e10*/  LEA R8, P5, R6, R3, 0x1 ;  /* 0x0000000306087211 */ /* 0x002fc800078a08ff */
[----:B------:R-:W-:Y:S02]  /*30e20*/  LEA.HI.X.SX32 R9, R6, R0, 0x1, P5 ;  /* 0x0000000006097211 */ /* 0x000fe400028f0eff */
[----:B------:R-:W4:Y:S01]  /*30e30*/  LDL.LU R6, [R1+0x17b8] ;  /* 0x0017b80001067983 */ /* 0x000f220000300800 */
[----:B--2---:R-:W-:Y:S02]  /*30e40*/  MOV R16, R18 ;  /* 0x0000001200107202 */ /* 0x004fe40000000f00 */
[C---:B------:R-:W-:Y:S01]  /*30e50*/  LEA R18, P6, R25.reuse, R3, 0x1 ;  /* 0x0000000319127211 */ /* 0x040fe200078c08ff */
[----:B------:R-:W-:Y:S01]  /*30e60*/  IMAD.MOV.U32 R17, RZ, RZ, R19 ;  /* 0x000000ffff117224 */ /* 0x000fe200078e0013 */
[----:B------:R1:W-:Y:S02]  /*30e70*/  STL.64 [R1+0x218], R8 ;  /* 0x0002180801007387 */ /* 0x0003e40000100a00 */
[----:B------:R-:W-:Y:S02]  /*30e80*/  LEA.HI.X.SX32 R19, R25, R0, 0x1, P6 ;  /* 0x0000000019137211 */ /* 0x000fe400030f0eff */
[----:B0-----:R-:W-:-:S02]  /*30e90*/  LEA R14, R27, R28, 0x2 ;  /* 0x0000001c1b0e7211 */ /* 0x001fc400078e10ff */
[C---:B---3--:R-:W-:Y:S01]  /*30ea0*/  LEA R28, P5, R13.reuse, R3, 0x1 ;  /* 0x000000030d1c7211 */ /* 0x048fe200078a08ff */
[----:B-1----:R-:W2:Y:S04]  /*30eb0*/  LDL.LU.64 R8, [R1+0x17b0] ;  /* 0x0017b00001087983 */ /* 0x002ea80000300a00 */
[----:B------:R-:W3:Y:S01]  /*30ec0*/  LDL.LU R25, [R1+0x17ac] ;  /* 0x0017ac0001197983 */ /* 0x000ee20000300800 */
[----:B------:R-:W-:-:S03]  /*30ed0*/  LEA.HI.X.SX32 R29, R13, R0, 0x1, P5 ;  /* 0x000000000d1d7211 */ /* 0x000fc600028f0eff */
[----:B------:R-:W-:Y:S04]  /*30ee0*/  STL.64 [R1+0x210], R18 ;  /* 0x0002101201007387 */ /* 0x000fe80000100a00 */
[----:B------:R-:W-:Y:S04]  /*30ef0*/  STL.64 [R1+0x1770], R14 ;  /* 0x0017700e01007387 */ /* 0x000fe80000100a00 */
[----:B------:R-:W2:Y:S04]  /*30f00*/  LDL.LU R13, [R1+0x17a8] ;  /* 0x0017a800010d7983 */ /* 0x000ea80000300800 */
[----:B------:R0:W-:Y:S02]  /*30f10*/  STL.64 [R1+0x208], R28 ;  /* 0x0002081c01007387 */ /* 0x0001e40000100a00 */
[----:B0-----:R-:W0:Y:S01]  /*30f20*/  LDC R29, c[0x0][0x278] ;  /* 0x00009e00ff1d7b82 */ /* 0x001e220000000800 */
[----:B------:R-:W-:-:S02]  /*30f30*/  LEA R18, P6, R26, R3, 0x1 ;  /* 0x000000031a127211 */ /* 0x000fc400078c08ff */
[----:B------:R-:W-:Y:S02]  /*30f40*/  LEA R27, R27, R14, 0x2 ;  /* 0x0000000e1b1b7211 */ /* 0x000fe400078e10ff */
[----:B------:R-:W-:Y:S01]  /*30f50*/  LEA.HI.X.SX32 R19, R26, R0, 0x1, P6 ;  /* 0x000000001a137211 */ /* 0x000fe200030f0eff */
[----:B------:R-:W-:Y:S01]  /*30f60*/  IMAD.MOV.U32 R14, RZ, RZ, R22 ;  /* 0x000000ffff0e7224 */ /* 0x000fe200078e0016 */
[----:B------:R-:W-:Y:S02]  /*30f70*/  MOV R15, R23 ;  /* 0x00000017000f7202 */ /* 0x000fe40000000f00 */
[----:B0-----:R-:W-:Y:S01]  /*30f80*/  LEA R26, R29, R27, 0x2 ;  /* 0x0000001b1d1a7211 */ /* 0x001fe200078e10ff */
[----:B------:R0:W-:Y:S04]  /*30f90*/  STL.64 [R1+0x200], R18 ;  /* 0x0002001201007387 */ /* 0x0001e80000100a00 */
[----:B0-----:R-:W2:Y:S01]  /*30fa0*/  LDL.LU.64 R18, [R1+0x17a0] ;  /* 0x0017a00001127983 */ /* 0x001ea20000300a00 */
[----:B----4-:R-:W-:-:S04]  /*30fb0*/  LEA R28, P5, R6, R3, 0x1 ;  /* 0x00000003061c7211 */ /* 0x010fc800078a08ff */
[----:B------:R-:W-:Y:S02]  /*30fc0*/  LEA.HI.X.SX32 R29, R6, R0, 0x1, P5 ;  /* 0x00000000061d7211 */ /* 0x000fe400028f0eff */
[----:B------:R-:W0:Y:S03]  /*30fd0*/  LDC R6, c[0x0][0x278] ;  /* 0x00009e00ff067b82 */ /* 0x000e260000000800 */
[----:B------:R1:W-:Y:S01]  /*30fe0*/  STL.64 [R1+0x1f8], R28 ;  /* 0x0001f81c01007387 */ /* 0x0003e20000100a00 */
[----:B---3--:R-:W-:-:S04]  /*30ff0*/  LEA R22, P6, R25, R3, 0x1 ;  /* 0x0000000319167211 */ /* 0x008fc800078c08ff */
[----:B------:R-:W-:Y:S01]  /*31000*/  LEA.HI.X.SX32 R23, R25, R0, 0x1, P6 ;  /* 0x0000000019177211 */ /* 0x000fe200030f0eff */
[----:B-1----:R-:W-:Y:S01]  /*31010*/  IMAD.MOV.U32 R29, RZ, RZ, R10 ;  /* 0x000000ffff1d7224 */ /* 0x002fe200078e000a */
[----:B------:R-:W-:-:S03]  /*31020*/  MOV R28, R11 ;  /* 0x0000000b001c7202 */ /* 0x000fc60000000f00 */
[----:B------:R1:W-:Y:S01]  /*31030*/  STL.64 [R1+0x1f0], R22 ;  /* 0x0001f01601007387 */ /* 0x0003e20000100a00 */
[----:B--2---:R-:W-:-:S03]  /*31040*/  LEA R10, P5, R13, R3, 0x1 ;  /* 0x000000030d0a7211 */ /* 0x004fc600078a08ff */
[----:B------:R2:W-:Y:S01]  /*31050*/  STL.64 [R1+0x1758], R26 ;  /* 0x0017581a01007387 */ /* 0x0005e20000100a00 */
[----:B------:R-:W-:Y:S02]  /*31060*/  LEA.HI.X.SX32 R11, R13, R0, 0x1, P5 ;  /* 0x000000000d0b7211 */ /* 0x000fe400028f0eff */
[----:B0-----:R-:W-:Y:S01]  /*31070*/  LEA R6, R6, R26, 0x2 ;  /* 0x0000001a06067211 */ /* 0x001fe200078e10ff */
[----:B------:R-:W0:Y:S01]  /*31080*/  LDC R13, c[0x0][0x278] ;  /* 0x00009e00ff0d7b82 */ /* 0x000e220000000800 */
[----:B-1----:R-:W-:-:S04]  /*31090*/  LEA R22, P6, R24, R3, 0x1 ;  /* 0x0000000318167211 */ /* 0x002fc800078c08ff */
[----:B------:R-:W-:Y:S01]  /*310a0*/  LEA.HI.X.SX32 R23, R24, R0, 0x1, P6 ;  /* 0x0000000018177211 */ /* 0x000fe200030f0eff */
[----:B--2---:R-:W2:Y:S04]  /*310b0*/  LDL.LU.64 R26, [R1+0x358] ;  /* 0x00035800011a7983 */ /* 0x004ea80000300a00 */
[----:B------:R-:W-:Y:S04]  /*310c0*/  STL.64 [R1+0x1e8], R10 ;  /* 0x0001e80a01007387 */ /* 0x000fe80000100a00 */
[----:B------:R1:W-:Y:S04]  /*310d0*/  STL.64 [R1+0x1e0], R22 ;  /* 0x0001e01601007387 */ /* 0x0003e80000100a00 */
[----:B-1----:R-:W3:Y:S01]  /*310e0*/  LDL.LU.64 R22, [R1+0x1798] ;  /* 0x0017980001167983 */ /* 0x002ee20000300a00 */
[----:B------:R-:W-:Y:S01]  /*310f0*/  LEA R10, P5, R4, R3, 0x1 ;  /* 0x00000003040a7211 */ /* 0x000fe200078a08ff */
[----:B------:R-:W-:Y:S01]  /*31100*/  IMAD.MOV.U32 R24, RZ, RZ, R20 ;  /* 0x000000ffff187224 */ /* 0x000fe200078e0014 */
[----:B------:R-:W-:-:S02]  /*31110*/  MOV R25, R21 ;  /* 0x0000001500197202 */ /* 0x000fc40000000f00 */
[----:B------:R-:W-:Y:S01]  /*31120*/  LEA.HI.X.SX32 R11, R4, R0, 0x1, P5 ;  /* 0x00000000040b7211 */ /* 0x000fe200028f0eff */
[----:B------:R1:W-:Y:S01]  /*31130*/  STL.64 [R1+0x1780], R6 ;  /* 0x0017800601007387 */ /* 0x0003e20000100a00 */
[----:B0-----:R-:W-:Y:S01]  /*31140*/  LEA R13, R13, R6, 0x2 ;  /* 0x000000060d0d7211 */ /* 0x001fe200078e10ff */
[----:B------:R-:W0:Y:S02]  /*31150*/  LDC R4, c[0x0][0x278] ;  /* 0x00009e00ff047b82 */ /* 0x000e240000000800 */
[----:B------:R4:W-:Y:S01]  /*31160*/  STL.64 [R1+0x1d8], R10 ;  /* 0x0001d80a01007387 */ /* 0x0009e20000100a00 */
[----:B-1----:R-:W-:-:S03]  /*31170*/  LEA R6, P5, R12, R3, 0x1 ;  /* 0x000000030c067211 */ /* 0x002fc600078a08ff */
[----:B----4-:R-:W4:Y:S01]  /*31180*/  LDL.LU.64 R10, [R1+0x1790] ;  /* 0x00179000010a7983 */ /* 0x010f220000300a00 */
[----:B------:R-:W-:Y:S02]  /*31190*/  LEA.HI.X.SX32 R7, R12, R0, 0x1, P5 ;  /* 0x000000000c077211 */ /* 0x000fe400028f0eff */
[----:B------:R-:W1:Y:S01]  /*311a0*/  LDC R12, c[0x0][0x278] ;  /* 0x00009e00ff0c7b82 */ /* 0x000e620000000800 */
[----:B---3--:R-:W-:-:S04]  /*311b0*/  LEA R20, P6, R23, R3, 0x1 ;  /* 0x0000000317147211 */ /* 0x008fc800078c08ff */
[----:B------:R-:W-:-:S05]  /*311c0*/  LEA.HI.X.SX32 R21, R23, R0, 0x1, P6 ;  /* 0x0000000017157211 */ /* 0x000fca00030f0eff */
[----:B------:R3:W-:Y:S04]  /*311d0*/  STL.64 [R1+0x1d0], R20 ;  /* 0x0001d01401007387 */ /* 0x0007e80000100a00 */
[----:B------:R-:W-:Y:S01]  /*311e0*/  STL.64 [R1+0x1c8], R6 ;  /* 0x0001c80601007387 */ /* 0x000fe20000100a00 */
[----:B---3--:R-:W-:-:S04]  /*311f0*/  LEA R20, P6, R22, R3, 0x1 ;  /* 0x0000000316147211 */ /* 0x008fc800078c08ff */
[----:B------:R-:W-:-:S05]  /*31200*/  LEA.HI.X.SX32 R21, R22, R0, 0x1, P6 ;  /* 0x0000000016157211 */ /* 0x000fca00030f0eff */
[----:B------:R3:W-:Y:S04]  /*31210*/  STL.64 [R1+0x1c0], R20 ;  /* 0x0001c01401007387 */ /* 0x0007e80000100a00 */
[----:B---3--:R-:W3:Y:S01]  /*31220*/  LDL.LU.64 R20, [R1+0x1788] ;  /* 0x0017880001147983 */ /* 0x008ee20000300a00 */
[----:B----4-:R-:W-:-:S04]  /*31230*/  LEA R6, P5, R10, R3, 0x1 ;  /* 0x000000030a067211 */ /* 0x010fc800078a08ff */
[----:B------:R-:W-:Y:S02]  /*31240*/  LEA.HI.X.SX32 R7, R10, R0, 0x1, P5 ;  /* 0x000000000a077211 */ /* 0x000fe400028f0eff */
[----:B------:R-:W4:Y:S03]  /*31250*/  LDC R10, c[0x0][0x278] ;  /* 0x00009e00ff0a7b82 */ /* 0x000f260000000800 */
[----:B------:R2:W-:Y:S01]  /*31260*/  STL.64 [R1+0x1b8], R6 ;  /* 0x0001b80601007387 */ /* 0x0005e20000100a00 */
[----:B0-----:R-:W-:-:S05]  /*31270*/  IMAD R4, R4, 0x4, R13 ;  /* 0x0000000404047824 */ /* 0x001fca00078e020d */
[----:B-1----:R-:W-:Y:S02]  /*31280*/  LEA R12, R12, R4, 0x2 ;  /* 0x000000040c0c7211 */ /* 0x002fe400078e10ff */
[----:B--2---:R-:W-:-:S04]  /*31290*/  LEA R6, P5, R11, R3, 0x1 ;  /* 0x000000030b067211 */ /* 0x004fc800078a08ff */
[----:B------:R-:W-:Y:S02]  /*312a0*/  LEA.HI.X.SX32 R7, R11, R0, 0x1, P5 ;  /* 0x000000000b077211 */ /* 0x000fe400028f0eff */
[----:B----4-:R-:W-:Y:S02]  /*312b0*/  LEA R10, R10, R12, 0x2 ;  /* 0x0000000c0a0a7211 */ /* 0x010fe400078e10ff */
[----:B---3--:R-:W-:-:S04]  /*312c0*/  LEA R22, P6, R21, R3, 0x1 ;  /* 0x0000000315167211 */ /* 0x008fc800078c08ff */
[----:B------:R-:W-:-:S05]  /*312d0*/  LEA.HI.X.SX32 R23, R21, R0, 0x1, P6 ;  /* 0x0000000015177211 */ /* 0x000fca00030f0eff */
[----:B------:R0:W-:Y:S02]  /*312e0*/  STL.64 [R1+0x1b0], R22 ;  /* 0x0001b01601007387 */ /* 0x0001e40000100a00 */
[----:B0-----:R-:W-:Y:S02]  /*312f0*/  MOV R22, R26 ;  /* 0x0000001a00167202 */ /* 0x001fe40000000f00 */
[----:B------:R-:W-:Y:S01]  /*31300*/  LEA R26, P6, R20, R3, 0x1 ;  /* 0x00000003141a7211 */ /* 0x000fe200078c08ff */
[----:B------:R-:W-:-:S03]  /*31310*/  IMAD.MOV.U32 R23, RZ, RZ, R27 ;  /* 0x000000ffff177224 */ /* 0x000fc600078e001b */
[----:B------:R-:W-:Y:S02]  /*31320*/  LEA.HI.X.SX32 R27, R20, R0, 0x1, P6 ;  /* 0x00000000141b7211 */ /* 0x000fe400030f0eff */
[----:B------:R-:W0:Y:S01]  /*31330*/  LDC R20, c[0x0][0x278] ;  /* 0x00009e00ff147b82 */ /* 0x000e220000000800 */
[----:B------:R1:W-:Y:S04]  /*31340*/  STL.64 [R1+0x1750], R12 ;  /* 0x0017500c01007387 */ /* 0x0003e80000100a00 */
[----:B-1----:R-:W2:Y:S04]  /*31350*/  LDL.LU.64 R12, [R1+0x368] ;  /* 0x00036800010c7983 */ /* 0x002ea80000300a00 */
[----:B------:R1:W-:Y:S04]  /*31360*/  STL.64 [R1+0x1a8], R6 ;  /* 0x0001a80601007387 */ /* 0x0003e80000100a00 */
[----:B------:R3:W-:Y:S01]  /*31370*/  STL.64 [R1+0x1a0], R26 ;  /* 0x0001a01a01007387 */ /* 0x0007e20000100a00 */
[----:B-1----:R-:W-:-:S02]  /*31380*/  LEA R6, P5, R2, R3, 0x1 ;  /* 0x0000000302067211 */ /* 0x002fc400078a08ff */
[C---:B---3--:R-:W-:Y:S02]  /*31390*/  LEA R26, P6, R19.reuse, R3, 0x1 ;  /* 0x00000003131a7211 */ /* 0x048fe400078c08ff */
[-C--:B------:R-:W-:Y:S02]  /*313a0*/  LEA.HI.X.SX32 R7, R2, R0.reuse, 0x1, P5 ;  /* 0x0000000002077211 */ /* 0x080fe400028f0eff */
[----:B------:R-:W-:-:S03]  /*313b0*/  LEA.HI.X.SX32 R27, R19, R0, 0x1, P6 ;  /* 0x00000000131b7211 */ /* 0x000fc600030f0eff */
[----:B------:R1:W-:Y:S01]  /*313c0*/  STL.64 [R1+0x198], R6 ;  /* 0x0001980601007387 */ /* 0x0003e20000100a00 */
[----:B0-----:R-:W-:-:S03]  /*313d0*/  LEA R11, R20, R10, 0x2 ;  /* 0x0000000a140b7211 */ /* 0x001fc600078e10ff */
[----:B------:R0:W-:Y:S01]  /*313e0*/  STL.64 [R1+0x190], R26 ;  /* 0x0001901a01007387 */ /* 0x0001e20000100a00 */
[----:B------:R-:W-:Y:S02]  /*313f0*/  LEA R2, R20, R11, 0x2 ;  /* 0x0000000b14027211 */ /* 0x000fe400078e10ff */
[CC--:B-1----:R-:W-:Y:S01]  /*31400*/  LEA R6, P5, R9.reuse, R3.reuse, 0x1 ;  /* 0x0000000309067211 */ /* 0x0c2fe200078a08ff */
[----:B0-----:R-:W-:Y:S01]  /*31410*/  IMAD.MOV.U32 R26, RZ, RZ, R16 ;  /* 0x000000ffff1a7224 */ /* 0x001fe200078e0010 */
[C---:B------:R-:W-:Y:S02]  /*31420*/  LEA R16, P6, R18.reuse, R3, 0x1 ;  /* 0x0000000312107211 */ /* 0x040fe400078c08ff */
[-C--:B------:R-:W-:Y:S02]  /*31430*/  LEA.HI.X.SX32 R7, R9, R0.reuse, 0x1, P5 ;  /* 0x0000000009077211 */ /* 0x080fe400028f0eff */
[----:B------:R-:W-:Y:S01]  /*31440*/  MOV R27, R17 ;  /* 0x00000011001b7202 */ /* 0x000fe20000000f00 */
[----:B------:R0:W-:Y:S01]  /*31450*/  STL.64 [R1+0x1740], R10 ;  /* 0x0017400a01007387 */ /* 0x0001e20000100a00 */
[----:B------:R-:W-:-:S03]  /*31460*/  LEA.HI.X.SX32 R17, R18, R0, 0x1, P6 ;  /* 0x0000000012117211 */ /* 0x000fc600030f0eff */
[----:B0-----:R-:W3:Y:S04]  /*31470*/  LDL.LU.64 R10, [R1+0x378] ;  /* 0x00037800010a7983 */ /* 0x001ee80000300a00 */
[----:B------:R0:W-:Y:S04]  /*31480*/  STL.64 [R1+0x188], R6 ;  /* 0x0001880601007387 */ /* 0x0001e80000100a00 */
[----:B0-----:R-:W4:Y:S04]  /*31490*/  LDL.LU.64 R6, [R1+0x1780] ;  /* 0x0017800001067983 */ /* 0x001f280000300a00 */
[----:B------:R0:W-:Y:S04]  /*314a0*/  STL.64 [R1+0x180], R16 ;  /* 0x0001801001007387 */ /* 0x0001e80000100a00 */
[----:B0-----:R-:W4:Y:S01]  /*314b0*/  LDL.LU.64 R16, [R1+0x1778] ;  /* 0x0017780001107983 */ /* 0x001f220000300a00 */
[----:B------:R-:W-:-:S05]  /*314c0*/  LEA R20, P5, R8, R3, 0x1 ;  /* 0x0000000308147211 */ /* 0x000fca00078a08ff */
[----:B------:R-:W-:Y:S04]  /*314d0*/  STL [R1+0x178], R20 ;  /* 0x0001781401007387 */ /* 0x000fe80000100800 */
[----:B--2---:R0:W-:Y:S02]  /*314e0*/  STL.64 [R1+0x1760], R12 ;  /* 0x0017600c01007387 */ /* 0x0041e40000100a00 */
[----:B0-----:R-:W-:Y:S02]  /*314f0*/  MOV R12, R20 ;  /* 0x00000014000c7202 */ /* 0x001fe40000000f00 */
[----:B------:R-:W-:Y:S01]  /*31500*/  MOV R20, R14 ;  /* 0x0000000e00147202 */ /* 0x000fe20000000f00 */
[----:B------:R-:W-:Y:S01]  /*31510*/  IMAD.MOV.U32 R13, RZ, RZ, R21 ;  /* 0x000000ffff0d7224 */ /* 0x000fe200078e0015 */
[----:B------:R-:W-:-:S02]  /*31520*/  MOV R21, R15 ;  /* 0x0000000f00157202 */ /* 0x000fc40000000f00 */
[----:B------:R-:W-:-:S05]  /*31530*/  LEA.HI.X.SX32 R13, R8, R0, 0x1, P5 ;  /* 0x00000000080d7211 */ /* 0x000fca00028f0eff */
[----:B------:R0:W-:Y:S01]  /*31540*/  STL [R1+0x17c], R13 ;  /* 0x00017c0d01007387 */ /* 0x0001e20000100800 */
[----:B---3--:R-:W-:Y:S01]  /*31550*/  IMAD.MOV.U32 R18, RZ, RZ, R10 ;  /* 0x000000ffff127224 */ /* 0x008fe200078e000a */
[----:B------:R-:W-:Y:S02]  /*31560*/  MOV R10, R29 ;  /* 0x0000001d000a7202 */ /* 0x000fe40000000f00 */
[-C--:B----4-:R-:W-:Y:S02]  /*31570*/  LEA R12, P5, R7, R3.reuse, 0x1 ;  /* 0x00000003070c7211 */ /* 0x090fe400078a08ff */
[----:B------:R-:W-:-:S04]  /*31580*/  LEA R14, P6, R17, R3, 0x1 ;  /* 0x00000003110e7211 */ /* 0x000fc800078c08ff */
[----:B------:R-:W-:Y:S02]  /*31590*/  LEA.HI.X.SX32 R15, R17, R0, 0x1, P6 ;  /* 0x00000000110f7211 */ /* 0x000fe400030f0eff */
[----:B------:R-:W-:Y:S02]  /*315a0*/  MOV R17, R28 ;  /* 0x0000001c00117202 */ /* 0x000fe40000000f00 */
[C---:B------:R-:W-:Y:S01]  /*315b0*/  LEA R28, P6, R16.reuse, R3, 0x1 ;  /* 0x00000003101c7211 */ /* 0x040fe200078c08ff */
[----:B------:R1:W-:Y:S01]  /*315c0*/  STL.64 [R1+0x170], R14 ;  /* 0x0001700e01007387 */ /* 0x0003e20000100a00 */
[-C--:B0-----:R-:W-:Y:S02]  /*315d0*/  LEA.HI.X.SX32 R13, R7, R0.reuse, 0x1, P5 ;  /* 0x00000000070d7211 */ /* 0x081fe400028f0eff */
[----:B------:R-:W-:Y:S01]  /*315e0*/  LEA.HI.X.SX32 R29, R16, R0, 0x1, P6 ;  /* 0x00000000101d7211 */ /* 0x000fe200030f0eff */
[----:B-1----:R-:W2:Y:S04]  /*315f0*/  LDL.LU.64 R14, [R1+0x1770] ;  /* 0x00177000010e7983 */ /* 0x002ea80000300a00 */
[----:B------:R0:W-:Y:S04]  /*31600*/  STL.64 [R1+0x168], R12 ;  /* 0x0001680c01007387 */ /* 0x0001e80000100a00 */
[----:B------:R1:W-:Y:S01]  /*31610*/  STL.64 [R1+0x160], R28 ;  /* 0x0001601c01007387 */ /* 0x0003e20000100a00 */
[----:B------:R-:W-:-:S02]  /*31620*/  MOV R19, R11 ;  /* 0x0000000b00137202 */ /* 0x000fc40000000f00 */
[----:B------:R-:W3:Y:S08]  /*31630*/  LDC R11, c[0x0][0x278] ;  /* 0x00009e00ff0b7b82 */ /* 0x000ef00000000800 */
[----:B0-----:R-:W0:Y:S01]  /*31640*/  LDC R13, c[0x0][0x278] ;  /* 0x00009e00ff0d7b82 */ /* 0x001e220000000800 */
[----:B-1----:R-:W4:Y:S01]  /*31650*/  LDL.LU.64 R28, [R1+0x1768] ;  /* 0x00176800011c7983 */ /* 0x002f220000300a00 */
[----:B------:R-:W-:-:S02]  /*31660*/  LEA R12, P5, R5, R3, 0x1 ;  /* 0x00000003050c7211 */ /* 0x000fc400078a08ff */
[----:B------:R-:W-:Y:S01]  /*31670*/  MOV R7, R24 ;  /* 0x0000001800077202 */ /* 0x000fe20000000f00 */
[----:B---3--:R-:W-:-:S04]  /*31680*/  IMAD R9, R11, 0x4, R2 ;  /* 0x000000040b097824 */ /* 0x008fc800078e0202 */
[----:B------:R-:W-:Y:S01]  /*31690*/  IMAD R8, R11, 0x4, R9 ;  /* 0x000000040b087824 */ /* 0x000fe200078e0209 */
[----:B------:R-:W-:-:S03]  /*316a0*/  MOV R11, R25 ;  /* 0x00000019000b7202 */ /* 0x000fc60000000f00 */
[----:B0-----:R-:W-:Y:S01]  /*316b0*/  IMAD R16, R13, 0x4, R8 ;  /* 0x000000040d107824 */ /* 0x001fe200078e0208 */
[----:B------:R-:W-:Y:S01]  /*316c0*/  LEA.HI.X.SX32 R13, R5, R0, 0x1, P5 ;  /* 0x00000000050d7211 */ /* 0x000fe200028f0eff */
[----:B------:R-:W-:Y:S01]  /*316d0*/  STL [R1+0x174c], R11 ;  /* 0x00174c0b01007387 */ /* 0x000fe20000100800 */
[----:B------:R-:W0:Y:S03]  /*316e0*/  LDC R5, c[0x0][0x278] ;  /* 0x00009e00ff057b82 */ /* 0x000e260000000800 */
[----:B------:R1:W-:Y:S04]  /*316f0*/  STL.64 [R1+0x1738], R8 ;  /* 0x0017380801007387 */ /* 0x0003e80000100a00 */
[----:B------:R3:W-:Y:S01]  /*31700*/  STL.64 [R1+0x158], R12 ;  /* 0x0001580c01007387 */ /* 0x0007e20000100a00 */
[----:B-1----:R-:W-:-:S03]  /*31710*/  MOV R9, R17 ;  /* 0x0000001100097202 */ /* 0x002fc60000000f00 */
[----:B---3--:R-:W3:Y:S04]  /*31720*/  LDL.LU.64 R12, [R1+0x1760] ;  /* 0x00176000010c7983 */ /* 0x008ee80000300a00 */
[----:B------:R-:W-:Y:S01]  /*31730*/  STL [R1+0x1748], R9 ;  /* 0x0017480901007387 */ /* 0x000fe20000100800 */
[----:B--2---:R-:W-:-:S04]  /*31740*/  LEA R24, P6, R15, R3, 0x1 ;  /* 0x000000030f187211 */ /* 0x004fc800078c08ff */
[----:B------:R-:W-:-:S05]  /*31750*/  LEA.HI.X.SX32 R25, R15, R0, 0x1, P6 ;  /* 0x000000000f197211 */ /* 0x000fca00030f0eff */
[----:B------:R1:W-:Y:S01]  /*31760*/  STL.64 [R1+0x150], R24 ;  /* 0x0001501801007387 */ /* 0x0003e20000100a00 */
[CC--:B----4-:R-:W-:Y:S02]  /*31770*/  LEA R8, P5, R29.reuse, R3.reuse, 0x1 ;  /* 0x000000031d087211 */ /* 0x0d0fe400078a08ff */
[----:B-1----:R-:W-:Y:S02]  /*31780*/  MOV R24, R26 ;  /* 0x0000001a00187202 */ /* 0x002fe40000000f00 */
[C---:B------:R-:W-:Y:S01]  /*31790*/  LEA R26, P6, R28.reuse, R3, 0x1 ;  /* 0x000000031c1a7211 */ /* 0x040fe200078c08ff */
[----:B------:R-:W-:Y:S01]  /*317a0*/  IMAD.MOV.U32 R25, RZ, RZ, R27 ;  /* 0x000000ffff197224 */ /* 0x000fe200078e001b */
[-C--:B------:R-:W-:Y:S02]  /*317b0*/  LEA.HI.X.SX32 R9, R29, R0.reuse, 0x1, P5 ;  /* 0x000000001d097211 */ /* 0x080fe400028f0eff */
[----:B------:R-:W-:-:S03]  /*317c0*/  LEA.HI.X.SX32 R27, R28, R0, 0x1, P6 ;  /* 0x000000001c1b7211 */ /* 0x000fc600030f0eff */
[----:B------:R-:W-:Y:S04]  /*317d0*/  STL.64 [R1+0x100], R8 ;  /* 0x0001000801007387 */ /* 0x000fe80000100a00 */
[----:B------:R1:W-:Y:S04]  /*317e0*/  STL.64 [R1+0xf0], R26 ;  /* 0x0000f01a01007387 */ /* 0x0003e80000100a00 */
[----:B-1----:R-:W2:Y:S01]  /*317f0*/  LDL.LU.64 R26, [R1+0x1758] ;  /* 0x00175800011a7983 */ /* 0x002ea20000300a00 */
[----:B------:R-:W-:Y:S02]  /*31800*/  MOV R28, R20 ;  /* 0x00000014001c7202 */ /* 0x000fe40000000f00 */
[----:B------:R-:W-:Y:S01]  /*31810*/  LEA R8, P5, R14, R3, 0x1 ;  /* 0x000000030e087211 */ /* 0x000fe200078a08ff */
[----:B------:R-:W-:-:S03]  /*31820*/  IMAD.MOV.U32 R29, RZ, RZ, R21 ;  /* 0x000000ffff1d7224 */ /* 0x000fc600078e0015 */
[----:B------:R-:W-:Y:S02]  /*31830*/  LEA.HI.X.SX32 R9, R14, R0, 0x1, P5 ;  /* 0x000000000e097211 */ /* 0x000fe400028f0eff */
[----:B---3--:R-:W-:Y:S02]  /*31840*/  MOV R20, R12 ;  /* 0x0000000c00147202 */ /* 0x008fe40000000f00 */
[----:B------:R-:W-:Y:S01]  /*31850*/  MOV R21, R13 ;  /* 0x0000000d00157202 */ /* 0x000fe20000000f00 */
[----:B------:R-:W-:Y:S01]  /*31860*/  STL.64 [R1+0xe0], R8 ;  /* 0x0000e00801007387 */ /* 0x000fe20000100a00 */
[----:B--2---:R-:W-:-:S04]  /*31870*/  LEA R12, P6, R27, R3, 0x1 ;  /* 0x000000031b0c7211 */ /* 0x004fc800078c08ff */
[----:B------:R-:W-:-:S05]  /*31880*/  LEA.HI.X.SX32 R13, R27, R0, 0x1, P6 ;  /* 0x000000001b0d7211 */ /* 0x000fca00030f0eff */
[----:B------:R1:W-:Y:S04]  /*31890*/  STL.64 [R1+0xd0], R12 ;  /* 0x0000d00c01007387 */ /* 0x0003e80000100a00 */
[----:B-1----:R-:W2:Y:S01]  /*318a0*/  LDL.LU.64 R12, [R1+0x1750] ;  /* 0x00175000010c7983 */ /* 0x002ea20000300a00 */
[----:B------:R-:W-:-:S04]  /*318b0*/  LEA R8, P5, R26, R3, 0x1 ;  /* 0x000000031a087211 */ /* 0x000fc800078a08ff */
[----:B------:R-:W-:Y:S02]  /*318c0*/  LEA.HI.X.SX32 R9, R26, R0, 0x1, P5 ;  /* 0x000000001a097211 */ /* 0x000fe400028f0eff */
[----:B------:R-:W1:Y:S01]  /*318d0*/  LDC R26, c[0x0][0x278] ;  /* 0x00009e00ff1a7b82 */ /* 0x000e620000000800 */
[----:B------:R-:W-:Y:S02]  /*318e0*/  MOV R27, R10 ;  /* 0x0000000a001b7202 */ /* 0x000fe40000000f00 */
[C---:B------:R-:W-:Y:S02]  /*318f0*/  LEA R10, P6, R6.reuse, R3, 0x1 ;  /* 0x00000003060a7211 */ /* 0x040fe400078c08ff */
[C---:B0-----:R-:W-:Y:S02]  /*31900*/  LEA R17, R5.reuse, R16, 0x2 ;  /* 0x0000001005117211 */ /* 0x041fe400078e10ff */
[----:B------:R-:W-:Y:S01]  /*31910*/  LEA.HI.X.SX32 R11, R6, R0, 0x1, P6 ;  /* 0x00000000060b7211 */ /* 0x000fe200030f0eff */
[----:B------:R-:W-:Y:S02]  /*31920*/  STL.64 [R1+0xc8], R8 ;  /* 0x0000c80801007387 */ /* 0x000fe40000100a00 */
[----:B------:R-:W-:-:S02]  /*31930*/  IMAD R15, R5, 0x4, R17 ;  /* 0x00000004050f7824 */ /* 0x000fc400078e0211 */
[----:B------:R0:W-:Y:S03]  /*31940*/  STL.64 [R1+0xc0], R10 ;  /* 0x0000c00a01007387 */ /* 0x0001e60000100a00 */
[----:B------:R-:W-:Y:S01]  /*31950*/  LEA R14, R5, R15, 0x2 ;  /* 0x0000000f050e7211 */ /* 0x000fe200078e10ff */
[----:B0-----:R-:W3:Y:S03]  /*31960*/  LDL.LU R11, [R1+0x174c] ;  /* 0x00174c00010b7983 */ /* 0x001ee60000300800 */
[----:B-1----:R-:W-:Y:S01]  /*31970*/  LEA R5, R26, R14, 0x2 ;  /* 0x0000000e1a057211 */ /* 0x002fe200078e10ff */
[----:B------:R0:W-:Y:S04]  /*31980*/  STL.64 [R1+0x1728], R14 ;  /* 0x0017280e01007387 */ /* 0x0001e80000100a00 */
[----:B0-----:R-:W4:Y:S01]  /*31990*/  LDL.LU.64 R14, [R1+0x390] ;  /* 0x00039000010e7983 */ /* 0x001f220000300a00 */
[----:B--2---:R-:W-:-:S04]  /*319a0*/  LEA R8, P5, R13, R3, 0x1 ;  /* 0x000000030d087211 */ /* 0x004fc800078a08ff */
[----:B------:R-:W-:-:S05]  /*319b0*/  LEA.HI.X.SX32 R9, R13, R0, 0x1, P5 ;  /* 0x000000000d097211 */ /* 0x000fca00028f0eff */
[----:B------:R0:W-:Y:S04]  /*319c0*/  STL.64 [R1+0xb8], R8 ;  /* 0x0000b80801007387 */ /* 0x0001e80000100a00 */
[----:B0-----:R-:W2:Y:S01]  /*319d0*/  LDL.LU R9, [R1+0x1748] ;  /* 0x0017480001097983 */ /* 0x001ea20000300800 */
[----:B------:R-:W-:Y:S01]  /*319e0*/  LEA R10, P6, R4, R3, 0x1 ;  /* 0x00000003040a7211 */ /* 0x000fe200078c08ff */
[----:B---3--:R-:W-:-:S03]  /*319f0*/  IMAD.MOV.U32 R6, RZ, RZ, R11 ;  /* 0x000000ffff067224 */ /* 0x008fc600078e000b */
[----:B------:R-:W-:Y:S02]  /*31a00*/  LEA.HI.X.SX32 R11, R4, R0, 0x1, P6 ;  /* 0x00000000040b7211 */ /* 0x000fe400030f0eff */
[----:B------:R-:W-:-:S03]  /*31a10*/  LEA R8, P5, R12, R3, 0x1 ;  /* 0x000000030c087211 */ /* 0x000fc600078a08ff */
[----:B------:R0:W-:Y:S04]  /*31a20*/  STL.64 [R1+0xb0], R10 ;  /* 0x0000b00a01007387 */ /* 0x0001e80000100a00 */
[----:B0-----:R-:W3:Y:S04]  /*31a30*/  LDL.LU.64 R10, [R1+0x1740] ;  /* 0x00174000010a7983 */ /* 0x001ee80000300a00 */
[----:B------:R-:W-:Y:S04]  /*31a40*/  STL.64 [R1+0x1730], R24 ;  /* 0x0017301801007387 */ /* 0x000fe80000100a00 */
[----:B------:R0:W-:Y:S04]  /*31a50*/  STL.64 [R1+0x1720], R28 ;  /* 0x0017201c01007387 */ /* 0x0001e80000100a00 */
[----:B0-----:R-:W4:Y:S01]  /*31a60*/  LDL.LU.64 R28, [R1+0x388] ;  /* 0x00038800011c7983 */ /* 0x001f220000300a00 */
[----:B--2---:R-:W-:-:S02]  /*31a70*/  MOV R13, R9 ;  /* 0x00000009000d7202 */ /* 0x004fc40000000f00 */
[----:B------:R-:W-:-:S05]  /*31a80*/  LEA.HI.X.SX32 R9, R12, R0, 0x1, P5 ;  /* 0x000000000c097211 */ /* 0x000fca00028f0eff */
[----:B------:R0:W-:Y:S04]  /*31a90*/  STL.64 [R1+0xa8], R8 ;  /* 0x0000a80801007387 */ /* 0x0001e80000100a00 */
[----:B0-----:R-:W2:Y:S04]  /*31aa0*/  LDL.LU.64 R8, [R1+0x1738] ;  /* 0x0017380001087983 */ /* 0x001ea80000300a00 */
[----:B------:R4:W-:Y:S01]  /*31ab0*/  STL.64 [R1+0x1718], R20 ;  /* 0x0017181401007387 */ /* 0x0009e20000100a00 */
[----:B---3--:R-:W-:-:S04]  /*31ac0*/  LEA R24, P6, R10, R3, 0x1 ;  /* 0x000000030a187211 */ /* 0x008fc800078c08ff */
[-C--:B------:R-:W-:Y:S01]  /*31ad0*/  LEA.HI.X.SX32 R25, R10, R0.reuse, 0x1, P6 ;  /* 0x000000000a197211 */ /* 0x080fe200030f0eff */
[----:B----4-:R-:W-:Y:S01]  /*31ae0*/  IMAD.MOV.U32 R20, RZ, RZ, R14 ;  /* 0x000000ffff147224 */ /* 0x010fe200078e000e */
[C---:B------:R-:W-:Y:S02]  /*31af0*/  LEA R14, P5, R11.reuse, R3, 0x1 ;  /* 0x000000030b0e7211 */ /* 0x040fe400078a08ff */
[----:B------:R-:W-:Y:S02]  /*31b00*/  MOV R21, R15 ;  /* 0x0000000f00157202 */ /* 0x000fe40000000f00 */
[----:B------:R-:W-:Y:S01]  /*31b10*/  LEA.HI.X.SX32 R15, R11, R0, 0x1, P5 ;  /* 0x000000000b0f7211 */ /* 0x000fe200028f0eff */
[----:B------:R0:W-:Y:S04]  /*31b20*/  STL.64 [R1+0xa0], R24 ;  /* 0x0000a01801007387 */ /* 0x0001e80000100a00 */
[----:B------:R2:W-:Y:S01]  /*31b30*/  STL.64 [R1+0x98], R14 ;  /* 0x0000980e01007387 */ /* 0x0005e20000100a00 */
[----:B0-----:R-:W-:-:S04]  /*31b40*/  LEA R24, P6, R2, R3, 0x1 ;  /* 0x0000000302187211 */ /* 0x001fc800078c08ff */
[----:B------:R-:W-:-:S05]  /*31b50*/  LEA.HI.X.SX32 R25, R2, R0, 0x1, P6 ;  /* 0x0000000002197211 */ /* 0x000fca00030f0eff */
[----:B------:R0:W-:Y:S01]  /*31b60*/  STL.64 [R1+0x90], R24 ;  /* 0x0000901801007387 */ /* 0x0001e20000100a00 */
[----:B--2---:R-:W-:-:S04]  /*31b70*/  LEA R14, P5, R9, R3, 0x1 ;  /* 0x00000003090e7211 */ /* 0x004fc800078a08ff */
[----:B------:R-:W-:Y:S02]  /*31b80*/  LEA.HI.X.SX32 R15, R9, R0, 0x1, P5 ;  /* 0x00000000090f7211 */ /* 0x000fe400028f0eff */
[----:B0-----:R-:W-:-:S03]  /*31b90*/  LEA R24, P6, R8, R3, 0x1 ;  /* 0x0000000308187211 */ /* 0x001fc600078c08ff */
[----:B------:R0:W-:Y:S01]  /*31ba0*/  STL.64 [R1+0x88], R14 ;  /* 0x0000880e01007387 */ /* 0x0001e20000100a00 */
[----:B------:R-:W-:Y:S02]  /*31bb0*/  LEA.HI.X.SX32 R25, R8, R0, 0x1, P6 ;  /* 0x0000000008197211 */ /* 0x000fe400030f0eff */
[----:B0-----:R-:W-:-:S03]  /*31bc0*/  LEA R14, P5, R16, R3, 0x1 ;  /* 0x00000003100e7211 */ /* 0x001fc600078a08ff */
[----:B------:R0:W-:Y:S01]  /*31bd0*/  STL.64 [R1+0x80], R24 ;  /* 0x0000801801007387 */ /* 0x0001e20000100a00 */
[----:B------:R-:W-:-:S03]  /*31be0*/  LEA.HI.X.SX32 R15, R16, R0, 0x1, P5 ;  /* 0x00000000100f7211 */ /* 0x000fc600028f0eff */
[----:B0-----:R-:W2:Y:S04]  /*31bf0*/  LDL.LU.64 R24, [R1+0x1730] ;  /* 0x0017300001187983 */ /* 0x001ea80000300a00 */
[----:B------:R0:W-:Y:S04]  /*31c00*/  STL.64 [R1+0x78], R14 ;  /* 0x0000780e01007387 */ /* 0x0001e80000100a00 */
[----:B0-----:R-:W3:Y:S01]  /*31c10*/  LDL.LU.64 R14, [R1+0x1728] ;  /* 0x00172800010e7983 */ /* 0x001ee20000300a00 */
[----:B------:R-:W-:Y:S02]  /*31c20*/  MOV R8, R28 ;  /* 0x0000001c00087202 */ /* 0x000fe40000000f00 */
[----:B------:R-:W-:Y:S01]  /*31c30*/  LEA R28, P6, R17, R3, 0x1 ;  /* 0x00000003111c7211 */ /* 0x000fe200078c08ff */
[----:B------:R-:W-:-:S03]  /*31c40*/  IMAD.MOV.U32 R9, RZ, RZ, R29 ;  /* 0x000000ffff097224 */ /* 0x000fc600078e001d */
[----:B------:R-:W-:Y:S01]  /*31c50*/  LEA.HI.X.SX32 R29, R17, R0, 0x1, P6 ;  /* 0x00000000111d7211 */ /* 0x000fe200030f0eff */
[----:B--2---:R0:W-:Y:S04]  /*31c60*/  STL.64 [R1+0x1710], R24 ;  /* 0x0017101801007387 */ /* 0x0041e80000100a00 */
[----:B------:R1:W-:Y:S01]  /*31c70*/  STL.64 [R1+0x70], R28 ;  /* 0x0000701c01007387 */ /* 0x0003e20000100a00 */
[----:B0-----:R-:W-:Y:S01]  /*31c80*/  MOV R24, R20 ;  /* 0x0000001400187202 */ /* 0x001fe20000000f00 */
[----:B------:R-:W-:Y:S01]  /*31c90*/  IMAD.MOV.U32 R25, RZ, RZ, R21 ;  /* 0x000000ffff197224 */ /* 0x000fe200078e0015 */
[C---:B---3--:R-:W-:Y:S01]  /*31ca0*/  LEA R20, P5, R15.reuse, R3, 0x1 ;  /* 0x000000030f147211 */ /* 0x048fe200078a08ff */
[----:B-1----:R-:W2:Y:S03]  /*31cb0*/  LDL.LU.64 R28, [R1+0x1720] ;  /* 0x00172000011c7983 */ /* 0x002ea60000300a00 */
[----:B------:R-:W-:-:S05]  /*31cc0*/  LEA.HI.X.SX32 R21, R15, R0, 0x1, P5 ;  /* 0x000000000f157211 */ /* 0x000fca00028f0eff */
[----:B------:R0:W-:Y:S04]  /*31cd0*/  STL.64 [R1+0x68], R20 ;  /* 0x0000681401007387 */ /* 0x0001e80000100a00 */
[----:B0-----:R-:W3:Y:S01]  /*31ce0*/  LDL.LU.64 R20, [R1+0x1718] ;  /* 0x0017180001147983 */ /* 0x001ee20000300a00 */
[----:B------:R-:W-:Y:S02]  /*31cf0*/  MOV R16, R24 ;  /* 0x0000001800107202 */ /* 0x000fe40000000f00 */
[C---:B------:R-:W-:Y:S02]  /*31d00*/  LEA R24, P6, R14.reuse, R3, 0x1 ;  /* 0x000000030e187211 */ /* 0x040fe400078c08ff */
[----:B------:R-:W-:Y:S01]  /*31d10*/  MOV R17, R25 ;  /* 0x0000001900117202 */ /* 0x000fe20000000f00 */
[----:B------:R-:W-:Y:S01]  /*31d20*/  IMAD.MOV.U32 R4, RZ, RZ, R13 ;  /* 0x000000ffff047224 */ /* 0x000fe200078e000d */
[----:B------:R-:W-:-:S02]  /*31d30*/  LEA.HI.X.SX32 R25, R14, R0, 0x1, P6 ;  /* 0x000000000e197211 */ /* 0x000fc400030f0eff */
[C---:B------:R-:W-:Y:S02]  /*31d40*/  LEA R13, R26.reuse, R5, 0x2 ;  /* 0x000000051a0d7211 */ /* 0x040fe400078e10ff */
[----:B------:R-:W-:Y:S02]  /*31d50*/  MOV R12, R4 ;  /* 0x00000004000c7202 */ /* 0x000fe40000000f00 */
[----:B------:R-:W-:Y:S01]  /*31d60*/  LEA R4, R26, R13, 0x2 ;  /* 0x0000000d1a047211 */ /* 0x000fe200078e10ff */
[----:B------:R-:W-:-:S03]  /*31d70*/  IMAD.MOV.U32 R2, RZ, RZ, R7 ;  /* 0x000000ffff027224 */ /* 0x000fc600078e0007 */
[----:B------:R-:W-:Y:S01]  /*31d80*/  LEA R10, R26, R4, 0x2 ;  /* 0x000000041a0a7211 */ /* 0x000fe200078e10ff */
[----:B------:R-:W-:-:S03]  /*31d90*/  IMAD.MOV.U32 R11, RZ, RZ, R12 ;  /* 0x000000ffff0b7224 */ /* 0x000fc600078e000c */
[C---:B------:R-:W-:Y:S02]  /*31da0*/  LEA R7, R26.reuse, R10, 0x2 ;  /* 0x0000000a1a077211 */ /* 0x040fe400078e10ff */
[----:B------:R-:W-:Y:S02]  /*31db0*/  MOV R12, R6 ;  /* 0x00000006000c7202 */ /* 0x000fe40000000f00 */
[----:B------:R-:W-:Y:S01]  /*31dc0*/  LEA R6, R26, R7, 0x2 ;  /* 0x000000071a067211 */ /* 0x000fe200078e10ff */
[----:B------:R-:W-:-:S03]  /*31dd0*/  IMAD.MOV.U32 R14, RZ, RZ, R2 ;  /* 0x000000ffff0e7224 */ /* 0x000fc600078e0002 */
[----:B------:R-:W-:Y:S01]  /*31de0*/  LEA R2, R26, R6, 0x2 ;  /* 0x000000061a027211 */ /* 0x000fe200078e10ff */
[----:B------:R-:W-:Y:S01]  /*31df0*/  IMAD.MOV.U32 R15, RZ, RZ, R27 ;  /* 0x000000ffff0f7224 */ /* 0x000fe200078e001b */
[----:B---3--:R0:W-:Y:S04]  /*31e00*/  STL.64 [R1+0x1708], R20 ;  /* 0x0017081401007387 */ /* 0x0081e80000100a00 */
[----:B------:R1:W-:Y:S01]  /*31e10*/  STL.64 [R1+0x60], R24 ;  /* 0x0000601801007387 */ /* 0x0003e20000100a00 */
[-C--:B0-----:R-:W-:Y:S02]  /*31e20*/  LEA R20, P5, R5, R3.reuse, 0x1 ;  /* 0x0000000305147211 */ /* 0x081fe400078a08ff */
[----:B-1----:R-:W-:Y:S02]  /*31e30*/  LEA R24, P6, R13, R3, 0x1 ;  /* 0x000000030d187211 */ /* 0x002fe400078c08ff */
[----:B------:R-:W-:-:S02]  /*31e40*/  LEA.HI.X.SX32 R21, R5, R0, 0x1, P5 ;  /* 0x0000000005157211 */ /* 0x000fc400028f0eff */
[----:B------:R-:W-:Y:S02]  /*31e50*/  LEA.HI.X.SX32 R25, R13, R0, 0x1, P6 ;  /* 0x000000000d197211 */ /* 0x000fe400030f0eff */
[----:B------:R-:W0:Y:S01]  /*31e60*/  LDC R13, c[0x0][0x278] ;  /* 0x00009e00ff0d7b82 */ /* 0x000e220000000800 */
[----:B------:R1:W-:Y:S04]  /*31e70*/  STL.64 [R1+0x58], R20 ;  /* 0x0000581401007387 */ /* 0x0003e80000100a00 */
[----:B------:R3:W-:Y:S01]  /*31e80*/  STL.64 [R1+0x50], R24 ;  /* 0x0000501801007387 */ /* 0x0007e20000100a00 */
[----:B-1----:R-:W-:-:S04]  /*31e90*/  LEA R20, P5, R4, R3, 0x1 ;  /* 0x0000000304147211 */ /* 0x002fc800078a08ff */
[----:B------:R-:W-:Y:S02]  /*31ea0*/  LEA.HI.X.SX32 R21, R4, R0, 0x1, P5 ;  /* 0x0000000004157211 */ /* 0x000fe400028f0eff */
[----:B---3--:R-:W-:-:S03]  /*31eb0*/  LEA R24, P6, R10, R3, 0x1 ;  /* 0x000000030a187211 */ /* 0x008fc600078c08ff */
[----:B------:R1:W-:Y:S01]  /*31ec0*/  STL.64 [R1+0x48], R20 ;  /* 0x0000481401007387 */ /* 0x0003e20000100a00 */
[----:B------:R-:W-:Y:S02]  /*31ed0*/  LEA.HI.X.SX32 R25, R10, R0, 0x1, P6 ;  /* 0x000000000a197211 */ /* 0x000fe400030f0eff */
[----:B------:R-:W-:-:S03]  /*31ee0*/  LEA R26, P6, R6, R3, 0x1 ;  /* 0x00000003061a7211 */ /* 0x000fc600078c08ff */
[----:B------:R3:W-:Y:S01]  /*31ef0*/  STL.64 [R1+0x40], R24 ;  /* 0x0000401801007387 */ /* 0x0007e20000100a00 */
[C---:B-1----:R-:W-:Y:S02]  /*31f00*/  LEA R20, P5, R7.reuse, R3, 0x1 ;  /* 0x0000000307147211 */ /* 0x042fe400078a08ff */
[-C--:B------:R-:W-:Y:S02]  /*31f10*/  LEA.HI.X.SX32 R27, R6, R0.reuse, 0x1, P6 ;  /* 0x00000000061b7211 */ /* 0x080fe400030f0eff */
[----:B------:R-:W-:Y:S01]  /*31f20*/  LEA.HI.X.SX32 R21, R7, R0, 0x1, P5 ;  /* 0x0000000007157211 */ /* 0x000fe200028f0eff */
[----:B---3--:R-:W3:Y:S01]  /*31f30*/  LDL.LU.64 R24, [R1+0x1710] ;  /* 0x0017100001187983 */ /* 0x008ee20000300a00 */
[----:B0-----:R-:W-:-:S03]  /*31f40*/  LEA R5, R13, R2, 0x2 ;  /* 0x000000020d057211 */ /* 0x001fc600078e10ff */
[----:B------:R0:W-:Y:S04]  /*31f50*/  STL.64 [R1+0x1700], R16 ;  /* 0x0017001001007387 */ /* 0x0001e80000100a00 */
[----:B------:R1:W-:Y:S01]  /*31f60*/  STL.64 [R1+0x38], R20 ;  /* 0x0000381401007387 */ /* 0x0003e20000100a00 */
[----:B------:R-:W-:Y:S02]  /*31f70*/  LEA R4, R13, R5, 0x2 ;  /* 0x000000050d047211 */ /* 0x000fe400078e10ff */
[C---:B0-----:R-:W-:Y:S01]  /*31f80*/  LEA R16, P5, R2.reuse, R3, 0x1 ;  /* 0x0000000302107211 */ /* 0x041fe200078a08ff */
[----:B-1----:R-:W4:Y:S04]  /*31f90*/  LDL.LU.64 R20, [R1+0x1708] ;  /* 0x0017080001147983 */ /* 0x002f280000300a00 */
[----:B------:R2:W-:Y:S01]  /*31fa0*/  STL.64 [R1+0x30], R26 ;  /* 0x0000301a01007387 */ /* 0x0005e20000100a00 */
[----:B------:R-:W-:-:S02]  /*31fb0*/  LEA.HI.X.SX32 R17, R2, R0, 0x1, P5 ;  /* 0x0000000002117211 */ /* 0x000fc400028f0eff */
[----:B------:R-:W-:Y:S02]  /*31fc0*/  LEA R6, R13, R4, 0x2 ;  /* 0x000000040d067211 */ /* 0x000fe400078e10ff */
[----:B--2---:R-:W-:Y:S02]  /*31fd0*/  MOV R26, R28 ;  /* 0x0000001c001a7202 */ /* 0x004fe40000000f00 */
[----:B------:R-:W-:Y:S01]  /*31fe0*/  LEA R28, P6, R5, R3, 0x1 ;  /* 0x00000003051c7211 */ /* 0x000fe200078c08ff */
[----:B------:R-:W-:-:S03]  /*31ff0*/  IMAD.MOV.U32 R27, RZ, RZ, R29 ;  /* 0x000000ffff1b7224 */ /* 0x000fc600078e001d */
[----:B------:R-:W-:Y:S01]  /*32000*/  LEA.HI.X.SX32 R29, R5, R0, 0x1, P6 ;  /* 0x00000000051d7211 */ /* 0x000fe200030f0eff */
[----:B------:R0:W-:Y:S01]  /*32010*/  STL.64 [R1+0x28], R16 ;  /* 0x0000281001007387 */ /* 0x0001e20000100a00 */
[----:B------:R-:W-:-:S03]  /*32020*/  LEA R2, P6, R6, R3, 0x1 ;  /* 0x0000000306027211 */ /* 0x000fc600078c08ff */
[----:B0-----:R-:W2:Y:S04]  /*32030*/  LDL.LU.64 R16, [R1+0x1700] ;  /* 0x0017000001107983 */ /* 0x001ea80000300a00 */
[----:B------:R0:W-:Y:S04]  /*32040*/  STL.64 [R1+0x20], R28 ;  /* 0x0000201c01007387 */ /* 0x0001e80000100a00 */
[----:B------:R1:W-:Y:S01]  /*32050*/  STL [R1+0x16a0], R6 ;  /* 0x0016a00601007387 */ /* 0x0003e20000100800 */
[----:B0-----:R-:W-:Y:S02]  /*32060*/  LEA R28, P5, R4, R3, 0x1 ;  /* 0x00000003041c7211 */ /* 0x001fe400078a08ff */
[----:B------:R-:W-:-:S02]  /*32070*/  LEA.HI.X.SX32 R3, R6, R0, 0x1, P6 ;  /* 0x0000000006037211 */ /* 0x000fc400030f0eff */
[----:B------:R-:W-:Y:S01]  /*32080*/  LEA.HI.X.SX32 R29, R4, R0, 0x1, P5 ;  /* 0x00000000041d7211 */ /* 0x000fe200028f0eff */
[----:B-1----:R-:W3:Y:S04]  /*32090*/  LDL.LU R6, [R1+0x118] ;  /* 0x0001180001067983 */ /* 0x002ee80000300800 */
[----:B------:R-:W-:Y:S04]  /*320a0*/  STL.64 [R1+0x1530], R2 ;  /* 0x0015300201007387 */ /* 0x000fe80000100a00 */
[----:B------:R-:W-:Y:S04]  /*320b0*/  STL.64 [R1+0x1690], R2 ;  /* 0x0016900201007387 */ /* 0x000fe80000100a00 */
[----:B------:R0:W-:Y:S04]  /*320c0*/  STL.64 [R1+0x1538], R28 ;  /* 0x0015381c01007387 */ /* 0x0001e80000100a00 */
[----:B0-----:R-:W4:Y:S04]  /*320d0*/  LDL.LU R28, [R1+0x148] ;  /* 0x00014800011c7983 */ /* 0x001f280000300800 */
[----:B------:R-:W3:Y:S01]  /*320e0*/  LDL.LU R29, [R1+0x128] ;  /* 0x00012800011d7983 */ /* 0x000ee20000300800 */
[----:B------:R-:W-:-:S05]  /*320f0*/  PRMT R7, R14, 0x7632, R7 ;  /* 0x000076320e077816 */ /* 0x000fca0000000007 */
[----:B--2---:R-:W-:Y:S04]  /*32100*/  STG.E.U16 desc[UR10][R16.64], R7 ;  /* 0x0000000710007986 */ /* 0x004fe8000c10150a */
[----:B---3--:R0:W-:Y:S04]  /*32110*/  STL [R1+0x16d0], R29 ;  /* 0x0016d01d01007387 */ /* 0x0081e80000100800 */
[----:B0-----:R-:W4:Y:S04]  /*32120*/  LDL.LU R29, [R1+0xf8] ;  /* 0x0000f800011d7983 */ /* 0x001f280000300800 */
[----:B------:R-:W2:Y:S01]  /*32130*/  LDL.LU R7, [R1+0x138] ;  /* 0x0001380001077983 */ /* 0x000ea20000300800 */
[----:B------:R-:W-:-:S05]  /*32140*/  PRMT R5, R15, 0x7632, R5 ;  /* 0x000076320f057816 */ /* 0x000fca0000000005 */
[----:B------:R-:W-:Y:S04]  /*32150*/  STG.E.U16 desc[UR10][R8.64], R5 ;  /* 0x0000000508007986 */ /* 0x000fe8000c10150a */
[----:B--2---:R-:W-:Y:S04]  /*32160*/  STL.64 [R1+0x16f0], R6 ;  /* 0x0016f00601007387 */ /* 0x004fe80000100a00 */
[----:B------:R0:W-:Y:S04]  /*32170*/  STL [R1+0x16b0], R5 ;  /* 0x0016b00501007387 */ /* 0x0001e80000100800 */
[----:B0-----:R-:W2:Y:S01]  /*32180*/  LDL.LU R5, [R1+0x108] ;  /* 0x0001080001057983 */ /* 0x001ea20000300800 */
[----:B------:R-:W-:-:S02]  /*32190*/  PRMT R4, R11, 0x7632, R4 ;  /* 0x000076320b047816 */ /* 0x000fc40000000004 */
[----:B------:R-:W-:-:S03]  /*321a0*/  PRMT R0, R12, 0x7632, R0 ;  /* 0x000076320c007816 */ /* 0x000fc60000000000 */
[----:B------:R-:W-:Y:S04]  /*321b0*/  STG.E.U16 desc[UR10][R26.64], R4 ;  /* 0x000000041a007986 */ /* 0x000fe8000c10150a */
[----:B------:R-:W-:Y:S04]  /*321c0*/  STG.E.U16 desc[UR10][R18.64], R0 ;  /* 0x0000000012007986 */ /* 0x000fe8000c10150a */
[----:B----4-:R-:W-:Y:S04]  /*321d0*/  STG.E.U16 desc[UR10][R20.64], R29 ;  /* 0x0000001d14007986 */ /* 0x010fe8000c10150a */
[----:B--2---:R-:W-:Y:S04]  /*321e0*/  STL.64 [R1+0x16f8], R4 ;  /* 0x0016f80401007387 */ /* 0x004fe80000100a00 */
[----:B------:R-:W2:Y:S04]  /*321f0*/  LDL.LU.64 R6, [R1+0x350] ;  /* 0x0003500001067983 */ /* 0x000ea80000300a00 */
[----:B------:R0:W-:Y:S04]  /*32200*/  STL.64 [R1+0x16e0], R28 ;  /* 0x0016e01c01007387 */ /* 0x0001e80000100a00 */
[----:B0-----:R-:W3:Y:S04]  /*32210*/  LDL.LU.64 R28, [R1+0x340] ;  /* 0x00034000011c7983 */ /* 0x001ee80000300a00 */
[----:B---3--:R0:W-:Y:S04]  /*32220*/  STL.64 [R1+0x16e8], R28 ;  /* 0x0016e81c01007387 */ /* 0x0081e80000100a00 */
[----:B0-----:R-:W3:Y:S04]  /*32230*/  LDL.LU.64 R28, [R1+0x348] ;  /* 0x00034800011c7983 */ /* 0x001ee80000300a00 */
[----:B------:R-:W4:Y:S04]  /*32240*/  LDL.LU.64 R20, [R1+0x310] ;  /* 0x0003100001147983 */ /* 0x000f280000300a00 */
[----:B----4-:R0:W-:Y:S04]  /*32250*/  STL [R1+0x16c4], R21 ;  /* 0x0016c41501007387 */ /* 0x0101e80000100800 */
[----:B0-----:R-:W4:Y:S04]  /*32260*/  LDL.LU R21, [R1+0xd8] ;  /* 0x0000d80001157983 */ /* 0x001f280000300800 */
[----:B------:R-:W2:Y:S04]  /*32270*/  LDL.LU.64 R2, [R1+0x2c8] ;  /* 0x0002c80001027983 */ /* 0x000ea80000300a00 */
[----:B--2---:R0:W-:Y:S04]  /*32280*/  STL.64 [R1+0x1698], R2 ;  /* 0x0016980201007387 */ /* 0x0041e80000100a00 */
[----:B0-----:R-:W2:Y:S04]  /*32290*/  LDL.LU.64 R2, [R1+0x2d8] ;  /* 0x0002d80001027983 */ /* 0x001ea80000300a00 */
[----:B--2---:R0:W-:Y:S04]  /*322a0*/  STL.64 [R1+0x16a8], R2 ;  /* 0x0016a80201007387 */ /* 0x0041e80000100a00 */
[----:B0-----:R-:W2:Y:S04]  /*322b0*/  LDL.LU.64 R2, [R1+0x2e8] ;  /* 0x0002e80001027983 */ /* 0x001ea80000300a00 */
[----:B--2---:R0:W-:Y:S04]  /*322c0*/  STL.64 [R1+0x16b8], R2 ;  /* 0x0016b80201007387 */ /* 0x0041e80000100a00 */
[----:B0-----:R-:W2:Y:S04]  /*322d0*/  LDL.LU.64 R2, [R1+0x2f8] ;  /* 0x0002f80001027983 */ /* 0x001ea80000300a00 */
[----:B----4-:R-:W-:Y:S04]  /*322e0*/  STG.E.U16 desc[UR10][R24.64], R21 ;  /* 0x0000001518007986 */ /* 0x010fe8000c10150a */
[----:B--2---:R0:W-:Y:S04]  /*322f0*/  STL [R1+0x16c0], R3 ;  /* 0x0016c00301007387 */ /* 0x0041e80000100800 */
[----:B0-----:R-:W2:Y:S04]  /*32300*/  LDL.LU R3, [R1+0xe8] ;  /* 0x0000e80001037983 */ /* 0x001ea80000300800 */
[----:B------:R0:W-:Y:S04]  /*32310*/  STL.64 [R1+0x16c8], R20 ;  /* 0x0016c81401007387 */ /* 0x0001e80000100a00 */
[----:B0-----:R-:W4:Y:S01]  /*32320*/  LDL.LU.64 R20, [R1+0x320] ;  /* 0x0003200001147983 */ /* 0x001f220000300a00 */
[----:B------:R-:W-:Y:S01]  /*32330*/  MOV R4, R22 ;  /* 0x0000001600047202 */ /* 0x000fe20000000f00 */
[----:B------:R-:W-:-:S05]  /*32340*/  IMAD.MOV.U32 R5, RZ, RZ, R23 ;  /* 0x000000ffff057224 */ /* 0x000fca00078e0017 */
[----:B--2---:R-:W-:Y:S04]  /*32350*/  STG.E.U16 desc[UR10][R4.64], R3 ;  /* 0x0000000304007986 */ /* 0x004fe8000c10150a */
[----:B----4-:R0:W-:Y:S04]  /*32360*/  STL.64 [R1+0x16d8], R20 ;  /* 0x0016d81401007387 */ /* 0x0101e80000100a00 */
[----:B0-----:R-:W2:Y:S04]  /*32370*/  LDL.LU.64 R20, [R1+0x330] ;  /* 0x0003300001147983 */ /* 0x001ea80000300a00 */
[----:B------:R-:W4:Y:S04]  /*32380*/  LDL.LU.64 R10, [R1+0x2b8] ;  /* 0x0002b800010a7983 */ /* 0x000f280000300a00 */
[----:B------:R-:W4:Y:S04]  /*32390*/  LDL.LU.64 R12, [R1+0x2a0] ;  /* 0x0002a000010c7983 */ /* 0x000f280000300a00 */
[----:B------:R-:W4:Y:S04]  /*323a0*/  LDL.LU.64 R14, [R1+0x290] ;  /* 0x00029000010e7983 */ /* 0x000f280000300a00 */
[----:B------:R-:W4:Y:S04]  /*323b0*/  LDL.LU.64 R16, [R1+0x280] ;  /* 0x0002800001107983 */ /* 0x000f280000300a00 */
[----:B------:R-:W4:Y:S04]  /*323c0*/  LDL.LU R26, [R1+0xfc] ;  /* 0x0000fc00011a7983 */ /* 0x000f280000300800 */
[----:B------:R-:W4:Y:S04]  /*323d0*/  LDL.LU.64 R8, [R1+0x270] ;  /* 0x0002700001087983 */ /* 0x000f280000300a00 */
[----:B------:R-:W4:Y:S04]  /*323e0*/  LDL.LU R27, [R1+0xdc] ;  /* 0x0000dc00011b7983 */ /* 0x000f280000300800 */
[----:B------:R-:W4:Y:S04]  /*323f0*/  LDL.LU.64 R18, [R1+0x260] ;  /* 0x0002600001127983 */ /* 0x000f280000300a00 */
[----:B------:R-:W4:Y:S04]  /*32400*/  LDL.LU R23, [R1+0xec] ;  /* 0x0000ec0001177983 */ /* 0x000f280000300800 */
[----:B------:R-:W4:Y:S04]  /*32410*/  LDL.LU R24, [R1+0x370] ;  /* 0x0003700001187983 */ /* 0x000f280000300800 */
[----:B------:R-:W4:Y:S04]  /*32420*/  LDL.LU R25, [R1+0x3b8] ;  /* 0x0003b80001197983 */ /* 0x000f280000300800 */
[----:B------:R-:W3:Y:S04]  /*32430*/  LDL.LU.64 R4, [R1+0x16f8] ;  /* 0x0016f80001047983 */ /* 0x000ee80000300a00 */
[----:B---3--:R0:W-:Y:S04]  /*32440*/  STG.E.U16 desc[UR10][R6.64], R5 ;  /* 0x0000000506007986 */ /* 0x0081e8000c10150a */
[----:B0-----:R-:W3:Y:S04]  /*32450*/  LDL.LU.64 R6, [R1+0x16f0] ;  /* 0x0016f00001067983 */ /* 0x001ee80000300a00 */
[----:B---3--:R0:W-:Y:S04]  /*32460*/  STG.E.U16 desc[UR10][R28.64], R6 ;  /* 0x000000061c007986 */ /* 0x0081e8000c10150a */
[----:B0-----:R-:W3:Y:S04]  /*32470*/  LDL.LU.64 R28, [R1+0x16e8] ;  /* 0x0016e800011c7983 */ /* 0x001ee80000300a00 */
[----:B------:R-:W4:Y:S04]  /*32480*/  LDL.LU R22, [R1+0x10c] ;  /* 0x00010c0001167983 */ /* 0x000f280000300800 */
[----:B---3--:R0:W-:Y:S04]  /*32490*/  STG.E.U16 desc[UR10][R28.64], R7 ;  /* 0x000000071c007986 */ /* 0x0081e8000c10150a */
[----:B0-----:R-:W2:Y:S04]  /*324a0*/  LDL.LU.64 R28, [R1+0x16e0] ;  /* 0x0016e000011c7983 */ /* 0x001ea80000300a00 */
[----:B--2---:R0:W-:Y:S01]  /*324b0*/  STG.E.U16 desc[UR10][R20.64], R28 ;  /* 0x0000001c14007986 */ /* 0x0041e2000c10150a */
[----:B------:R-:W-:-:S03]  /*324c0*/  PRMT R0, R29, 0x7632, R0 ;  /* 0x000076321d007816 */ /* 0x000fc60000000000 */
[----:B0-----:R-:W2:Y:S04]  /*324d0*/  LDL.LU.64 R20, [R1+0x16d8] ;  /* 0x0016d80001147983 */ /* 0x001ea80000300a00 */
[----:B------:R-:W2:Y:S04]  /*324e0*/  LDL.LU R29, [R1+0x16d0] ;  /* 0x0016d000011d7983 */ /* 0x000ea80000300800 */
[----:B--2---:R0:W-:Y:S04]  /*324f0*/  STG.E.U16 desc[UR10][R20.64], R29 ;  /* 0x0000001d14007986 */ /* 0x0041e8000c10150a */
[----:B0-----:R-:W2:Y:S02]  /*32500*/  LDL.LU.64 R20, [R1+0x16c8] ;  /* 0x0016c80001147983 */ /* 0x001ea40000300a00 */
[----:B--2---:R-:W-:-:S02]  /*32510*/  PRMT R4, R21, 0x7632, R4 ;  /* 0x0000763215047816 */ /* 0x004fc40000000004 */
[----:B------:R-:W2:Y:S04]  /*32520*/  LDL.LU R21, [R1+0x16c4] ;  /* 0x0016c40001157983 */ /* 0x000ea80000300800 */
[----:B--2---:R0:W-:Y:S04]  /*32530*/  STG.E.U16 desc[UR10][R20.64], R0 ;  /* 0x0000000014007986 */ /* 0x0041e8000c10150a */
[----:B0-----:R-:W2:Y:S01]  /*32540*/  LDL.LU.64 R20, [R1+0x2b0] ;  /* 0x0002b00001147983 */ /* 0x001ea20000300a00 */
[----:B------:R-:W-:-:S03]  /*32550*/  PRMT R0, R3, 0x7632, R0 ;  /* 0x0000763203007816 */ /* 0x000fc60000000000 */
[----:B------:R-:W3:Y:S04]  /*32560*/  LDL.LU R3, [R1+0x16c0] ;  /* 0x0016c00001037983 */ /* 0x000ee80000300800 */
[----:B---3--:R0:W-:Y:S04]  /*32570*/  STG.E.U16 desc[UR10][R2.64], R4 ;  /* 0x0000000402007986 */ /* 0x0081e8000c10150a */
[----:B0-----:R-:W3:Y:S01]  /*32580*/  LDL.LU.64 R2, [R1+0x16b8] ;  /* 0x0016b80001027983 */ /* 0x001ee20000300a00 */
[----:B------:R-:W-:-:S03]  /*32590*/  PRMT R4, R5, 0x7632, R4 ;  /* 0x0000763205047816 */ /* 0x000fc60000000004 */
[----:B------:R-:W4:Y:S04]  /*325a0*/  LDL.LU R5, [R1+0x16b0] ;  /* 0x0016b00001057983 */ /* 0x000f280000300800 */
[----:B---3--:R0:W-:Y:S04]  /*325b0*/  STG.E.U16 desc[UR10][R2.64], R0 ;  /* 0x0000000002007986 */ /* 0x0081e8000c10150a */
[----:B0-----:R-:W3:Y:S01]  /*325c0*/  LDL.LU.64 R2, [R1+0x16a8] ;  /* 0x0016a80001027983 */ /* 0x001ee20000300a00 */
[----:B------:R-:W-:-:S03]  /*325d0*/  PRMT R0, R6, 0x7632, R0 ;  /* 0x0000763206007816 */ /* 0x000fc60000000000 */
[----:B------:R-:W2:Y:S04]  /*325e0*/  LDL.LU R6, [R1+0x16a0] ;  /* 0x0016a00001067983 */ /* 0x000ea80000300800 */
[----:B---3--:R0:W-:Y:S04]  /*325f0*/  STG.E.U16 desc[UR10][R2.64], R4 ;  /* 0x0000000402007986 */ /* 0x0081e8000c10150a */
[----:B0-----:R-:W3:Y:S01]  /*32600*/  LDL.LU.64 R2, [R1+0x1698] ;  /* 0x0016980001027983 */ /* 0x001ee20000300a00 */
[----:B----4-:R-:W-:Y:S02]  /*32610*/  PRMT R5, R7, 0x7632, R5 ;  /* 0x0000763207057816 */ /* 0x010fe40000000005 */
[----:B------:R-:W-:-:S02]  /*32620*/  PRMT R4, R28, 0x7632, R4 ;  /* 0x000076321c047816 */ /* 0x000fc40000000004 */
[----:B--2---:R-:W-:Y:S01]  /*32630*/  PRMT R6, R26, 0x7632, R6 ;  /* 0x000076321a067816 */ /* 0x004fe20000000006 */
[----:B---3--:R0:W-:Y:S04]  /*32640*/  STG.E.U16 desc[UR10][R2.64], R0 ;  /* 0x0000000002007986 */ /* 0x0081e8000c10150a */
[----:B------:R1:W-:Y:S04]  /*32650*/  STG.E.U16 desc[UR10][R10.64], R5 ;  /* 0x000000050a007986 */ /* 0x0003e8000c10150a */
[----:B------:R2:W-:Y:S01]  /*32660*/  STG.E.U16 desc[UR10][R12.64], R4 ;  /* 0x000000040c007986 */ /* 0x0005e2000c10150a */
[----:B0-----:R-:W-:-:S03]  /*32670*/  PRMT R0, R29, 0x7632, R0 ;  /* 0x000076321d007816 */ /* 0x001fc60000000000 */
[----:B------:R-:W3:Y:S01]  /*32680*/  LDL.LU.64 R2, [R1+0x1690] ;  /* 0x0016900001027983 */ /* 0x000ee20000300a00 */
[----:B-1----:R-:W-:-:S03]  /*32690*/  PRMT R5, R27, 0x7632, R5 ;  /* 0x000076321b057816 */ /* 0x002fc60000000005 */
[----:B------:R-:W-:Y:S01]  /*326a0*/  STL [R1+0x1670], R0 ;  /* 0x0016700001007387 */ /* 0x000fe20000100800 */
[----:B--2---:R-:W-:-:S03]  /*326b0*/  PRMT R4, R23, 0x7632, R4 ;  /* 0x0000763217047816 */ /* 0x004fc60000000004 */
[----:B------:R-:W-:Y:S04]  /*326c0*/  STL.S16 [R1+0x108], R6 ;  /* 0x0001080601007387 */ /* 0x000fe80000100600 */
[----:B------:R0:W-:Y:S04]  /*326d0*/  STG.E.U16 desc[UR10][R14.64], R0 ;  /* 0x000000000e007986 */ /* 0x0001e8000c10150a */
[----:B------:R-:W-:Y:S04]  /*326e0*/  STL.S16 [R1+0xfc], R5 ;  /* 0x0000fc0501007387 */ /* 0x000fe80000100600 */
[----:B------:R-:W-:Y:S04]  /*326f0*/  STG.E.U16 desc[UR10][R16.64], R26 ;  /* 0x0000001a10007986 */ /* 0x000fe8000c10150a */
[----:B------:R-:W-:Y:S04]  /*32700*/  STL.S16 [R1+0xf8], R4 ;  /* 0x0000f80401007387 */ /* 0x000fe80000100600 */
[----:B------:R-:W-:Y:S04]  /*32710*/  STG.E.U16 desc[UR10][R8.64], R27 ;  /* 0x0000001b08007986 */ /* 0x000fe8000c10150a */
[----:B------:R-:W1:Y:S04]  /*32720*/  LDS.128 R4, [R25+UR6] ;  /* 0x0000000619047984 */ /* 0x000e680008000c00 */
[----:B------:R-:W2:Y:S01]  /*32730*/  LDS.128 R8, [R24+UR6] ;  /* 0x0000000618087984 */ /* 0x000ea20008000c00 */
[----:B0-----:R-:W-:-:S03]  /*32740*/  PRMT R0, R22, 0x7632, R0 ;  /* 0x0000763216007816 */ /* 0x001fc60000000000 */
[----:B------:R-:W-:Y:S04]  /*32750*/  LDS.128 R12, [R24+UR6+0x800] ;  /* 0x00080006180c7984 */ /* 0x000fe80008000c00 */
[----:B-1----:R-:W-:Y:S04]  /*32760*/  STL [R1+0x1620], R5 ;  /* 0x0016200501007387 */ /* 0x002fe80000100800 */
[----:B--2---:R-:W-:Y:S04]  /*32770*/  STL.64 [R1+0x10], R8 ;  /* 0x0000100801007387 */ /* 0x004fe80000100a00 */
[----:B------:R-:W-:Y:S04]  /*32780*/  STL.64 [R1+0x18], R10 ;  /* 0x0000180a01007387 */ /* 0x000fe80000100a00 */
[----:B------:R-:W0:Y:S04]  /*32790*/  LDS.128 R8, [R24+UR6+0x400] ;  /* 0x0004000618087984 */ /* 0x000e280008000c00 */
[----:B------:R1:W-:Y:S04]  /*327a0*/  STL [R1+0x1580], R7 ;  /* 0x0015800701007387 */ /* 0x0003e80000100800 */
[----:B------:R-:W-:Y:S04]  /*327b0*/  STL.S16 [R1+0xec], R0 ;  /* 0x0000ec0001007387 */ /* 0x000fe80000100600 */
[----:B------:R2:W-:Y:S04]  /*327c0*/  STG.E.U16 desc[UR10][R18.64], R23 ;  /* 0x0000001712007986 */ /* 0x0005e8000c10150a */
[----:B------:R4:W-:Y:S04]  /*327d0*/  STG.E.U16 desc[UR10][R20.64], R22 ;  /* 0x0000001614007986 */ /* 0x0009e8000c10150a */
[----:B------:R-:W-:Y:S01]  /*327e0*/  LDS.128 R16, [R25+UR6+0x800] ;  /* 0x0008000619107984 */ /* 0x000fe20008000c00 */
[----:B0-----:R-:W-:-:S03]  /*327f0*/  MOV R5, R8 ;  /* 0x0000000800057202 */ /* 0x001fc60000000f00 */
[----:B------:R-:W-:Y:S01]  /*32800*/  STL [R1+0x4], R9 ;  /* 0x0000040901007387 */ /* 0x000fe20000100800 */
[----:B-1----:R-:W-:-:S03]  /*32810*/  MOV R7, R10 ;  /* 0x0000000a00077202 */ /* 0x002fc60000000f00 */
[----:B------:R-:W-:Y:S04]  /*32820*/  STL [R1+0xc], R11 ;  /* 0x00000c0b01007387 */ /* 0x000fe80000100800 */
[----:B--2---:R-:W3:Y:S04]  /*32830*/  LDL.LU R23, [R1+0x11c] ;  /* 0x00011c0001177983 */ /* 0x004ee80000300800 */
[----:B------:R-:W-:Y:S04]  /*32840*/  STL.64 [R1+0x1640], R4 ;  /* 0x0016400401007387 */ /* 0x000fe80000100a00 */
[----:B------:R-:W-:Y:S04]  /*32850*/  STL.64 [R1+0x15b8], R6 ;  /* 0x0015b80601007387 */ /* 0x000fe80000100a00 */
[----:B----4-:R-:W2:Y:S04]  /*32860*/  LDL.LU.64 R20, [R1+0x308] ;  /* 0x0003080001147983 */ /* 0x010ea80000300a00 */
[----:B------:R-:W4:Y:S04]  /*32870*/  LDL.LU R0, [R1+0x14c] ;  /* 0x00014c0001007983 */ /* 0x000f280000300800 */
[----:B------:R-:W0:Y:S04]  /*32880*/  LDS.128 R8, [R25+UR6+0x400] ;  /* 0x0004000619087984 */ /* 0x000e280008000c00 */
[----:B----4-:R1:W-:Y:S04]  /*32890*/  STL [R1+0x1680], R0 ;  /* 0x0016800001007387 */ /* 0x0103e80000100800 */
[----:B-1----:R-:W4:Y:S04]  /*328a0*/  LDL.LU R0, [R1+0x13c] ;  /* 0x00013c0001007983 */ /* 0x002f280000300800 */
[----:B------:R-:W3:Y:S04]  /*328b0*/  LDL.LU.64 R6, [R1+0x2c0] ;  /* 0x0002c00001067983 */ /* 0x000ee80000300a00 */
[----:B---3--:R1:W-:Y:S04]  /*328c0*/  STL.64 [R1+0x1650], R6 ;  /* 0x0016500601007387 */ /* 0x0083e80000100a00 */
[----:B-1----:R-:W3:Y:S04]  /*328d0*/  LDL.LU.64 R6, [R1+0x2f0] ;  /* 0x0002f00001067983 */ /* 0x002ee80000300a00 */
[----:B---3--:R1:W-:Y:S04]  /*328e0*/  STL.64 [R1+0x1658], R6 ;  /* 0x0016580601007387 */ /* 0x0083e80000100a00 */
[----:B-1----:R-:W3:Y:S04]  /*328f0*/  LDL.LU.64 R6, [R1+0x300] ;  /* 0x0003000001067983 */ /* 0x002ee80000300a00 */
[----:B---3--:R1:W-:Y:S04]  /*32900*/  STL [R1+0x1660], R7 ;  /* 0x0016600701007387 */ /* 0x0083e80000100800 */
[----:B-1----:R-:W3:Y:S04]  /*32910*/  LDL.LU R7, [R1+0x12c] ;  /* 0x00012c0001077983 */ /* 0x002ee80000300800 */
[----:B---3--:R1:W-:Y:S04]  /*32920*/  STL.64 [R1+0x1678], R6 ;  /* 0x0016780601007387 */ /* 0x0083e80000100a00 */
[----:B-1----:R-:W3:Y:S04]  /*32930*/  LDL.LU.64 R6, [R1+0x328] ;  /* 0x0003280001067983 */ /* 0x002ee80000300a00 */
[----:B---3--:R1:W-:Y:S04]  /*32940*/  STL.64 [R1+0x1688], R6 ;  /* 0x0016880601007387 */ /* 0x0083e80000100a00 */
[----:B-1----:R-:W3:Y:S04]  /*32950*/  LDL.LU.64 R6, [R1+0x338] ;  /* 0x0003380001067983 */ /* 0x002ee80000300a00 */
[----:B------:R-:W4:Y:S01]  /*32960*/  LDL.LU.64 R4, [R1+0x298] ;  /* 0x0002980001047983 */ /* 0x000f220000300a00 */
[----:B------:R-:W-:-:S03]  /*32970*/  PRMT R3, R23, 0x7632, R3 ;  /* 0x0000763217037816 */ /* 0x000fc60000000003 */
[----:B--2---:R-:W-:Y:S04]  /*32980*/  STG.E.U16 desc[UR10][R20.64], R23 ;  /* 0x0000001714007986 */ /* 0x004fe8000c10150a */
[----:B------:R-:W1:Y:S04]  /*32990*/  LDS.128 R20, [R24+UR6+0xc00] ;  /* 0x000c000618147984 */ /* 0x000e680008000c00 */
[----:B------:R-:W2:Y:S04]  /*329a0*/  LDS.128 R24, [R25+UR6+0xc00] ;  /* 0x000c000619187984 */ /* 0x000ea80008000c00 */
[----:B----4-:R4:W-:Y:S04]  /*329b0*/  STL.64 [R1+0x1648], R4 ;  /* 0x0016480401007387 */ /* 0x0109e80000100a00 */
[----:B----4-:R-:W4:Y:S01]  /*329c0*/  LDL.LU.64 R4, [R1+0x2a8] ;  /* 0x0002a80001047983 */ /* 0x010f220000300a00 */
[----:B------:R-:W-:-:S03]  /*329d0*/  PRMT R2, R0, 0x7632, R2 ;  /* 0x0000763200027816 */ /* 0x000fc60000000002 */
[----:B---3--:R-:W-:Y:S04]  /*329e0*/  STG.E.U16 desc[UR10][R6.64], R0 ;  /* 0x0000000006007986 */ /* 0x008fe8000c10150a */
[----:B----4-:R3:W-:Y:S04]  /*329f0*/  STL.64 [R1+0x1668], R4 ;  /* 0x0016680401007387 */ /* 0x0107e80000100a00 */
[----:B---3--:R-:W3:Y:S04]  /*32a00*/  LDL.LU.64 R4, [R1+0x318] ;  /* 0x0003180001047983 */ /* 0x008ee80000300a00 */
[----:B------:R-:W4:Y:S04]  /*32a10*/  LDL.LU.64 R28, [R1+0x258] ;  /* 0x00025800011c7983 */ /* 0x000f280000300a00 */
[----:B0-----:R0:W-:Y:S04]  /*32a20*/  STL.64 [R1+0x15a8], R10 ;  /* 0x0015a80a01007387 */ /* 0x0011e80000100a00 */
[----:B0-----:R-:W4:Y:S04]  /*32a30*/  LDL.LU.64 R10, [R1+0x268] ;  /* 0x00026800010a7983 */ /* 0x001f280000300a00 */
[----:B------:R0:W-:Y:S04]  /*32a40*/  STL.64 [R1+0x1638], R12 ;  /* 0x0016380c01007387 */ /* 0x0001e80000100a00 */
[----:B0-----:R-:W4:Y:S04]  /*32a50*/  LDL.LU.S16 R12, [R1+0xf8] ;  /* 0x0000f800010c7983 */ /* 0x001f280000300600 */
[----:B------:R-:W4:Y:S04]  /*32a60*/  LDL.LU.S16 R13, [R1+0xec] ;  /* 0x0000ec00010d7983 */ /* 0x000f280000300600 */
[----:B------:R0:W-:Y:S04]  /*32a70*/  STL.64 [R1+0x15a0], R14 ;  /* 0x0015a00e01007387 */ /* 0x0001e80000100a00 */
[----:B0-----:R-:W4:Y:S04]  /*32a80*/  LDL.LU R15, [R1+0x10] ;  /* 0x00001000010f7983 */ /* 0x001f280000300800 */
[----:B------:R0:W-:Y:S04]  /*32a90*/  STL.64 [R1+0x1630], R16 ;  /* 0x0016301001007387 */ /* 0x0001e80000100a00 */
[----:B0-----:R-:W4:Y:S04]  /*32aa0*/  LDL.LU.64 R16, [R1+0x2d0] ;  /* 0x0002d00001107983 */ /* 0x001f280000300a00 */
[----:B------:R0:W-:Y:S04]  /*32ab0*/  STL.64 [R1+0x1598], R18 ;  /* 0x0015981201007387 */ /* 0x0001e80000100a00 */
[----:B0-----:R-:W4:Y:S04]  /*32ac0*/  LDL.LU.64 R18, [R1+0x2e0] ;  /* 0x0002e00001127983 */ /* 0x001f280000300a00 */
[----:B-1----:R0:W-:Y:S04]  /*32ad0*/  STL.64 [R1+0x1590], R22 ;  /* 0x0015901601007387 */ /* 0x0021e80000100a00 */
[----:B0-----:R-:W4:Y:S04]  /*32ae0*/  LDL.LU.S16 R22, [R1+0x108] ;  /* 0x0001080001167983 */ /* 0x001f280000300600 */
[----:B------:R-:W4:Y:S04]  /*32af0*/  LDL.LU.S16 R23, [R1+0xfc] ;  /* 0x0000fc0001177983 */ /* 0x000f280000300600 */
[----:B--2---:R0:W-:Y:S04]  /*32b00*/  STL.64 [R1+0x15b0], R26 ;  /* 0x0015b01a01007387 */ /* 0x0041e80000100a00 */
[----:B0-----:R-:W2:Y:S04]  /*32b10*/  LDL.LU.64 R26, [R1+0x278] ;  /* 0x00027800011a7983 */ /* 0x001ea80000300a00 */
[----:B------:R-:W3:Y:S04]  /*32b20*/  LDL.LU.64 R6, [R1+0x1688] ;  /* 0x0016880001067983 */ /* 0x000ee80000300a00 */
[----:B------:R-:W3:Y:S04]  /*32b30*/  LDL.LU R0, [R1+0x1680] ;  /* 0x0016800001007983 */ /* 0x000ee80000300800 */
[----:B---3--:R0:W-:Y:S01]  /*32b40*/  STG.E.U16 desc[UR10][R6.64], R0 ;  /* 0x0000000006007986 */ /* 0x0081e2000c10150a */
[----:B------:R-:W-:-:S03]  /*32b50*/  PRMT R14, R0, 0x7632, R14 ;  /* 0x00007632000e7816 */ /* 0x000fc6000000000e */
[----:B0-----:R-:W3:Y:S04]  /*32b60*/  LDL.LU.64 R6, [R1+0x1678] ;  /* 0x0016780001067983 */ /* 0x001ee80000300a00 */
[----:B------:R-:W4:Y:S04]  /*32b70*/  LDL.LU R0, [R1+0x1670] ;  /* 0x0016700001007983 */ /* 0x000f280000300800 */
[----:B---3--:R0:W-:Y:S01]  /*32b80*/  STG.E.U16 desc[UR10][R4.64], R7 ;  /* 0x0000000704007986 */ /* 0x0081e2000c10150a */
[----:B----4-:R-:W-:-:S03]  /*32b90*/  PRMT R0, R7, 0x7632, R0 ;  /* 0x0000763207007816 */ /* 0x010fc60000000000 */
[----:B0-----:R-:W3:Y:S04]  /*32ba0*/  LDL.LU.64 R4, [R1+0x1668] ;  /* 0x0016680001047983 */ /* 0x001ee80000300a00 */
[----:B------:R-:W4:Y:S04]  /*32bb0*/  LDL.LU R7, [R1+0x1660] ;  /* 0x0016600001077983 */ /* 0x000f280000300800 */
[----:B----4-:R0:W-:Y:S04]  /*32bc0*/  STG.E.U16 desc[UR10][R6.64], R22 ;  /* 0x0000001606007986 */ /* 0x0101e8000c10150a */
[----:B0-----:R-:W4:Y:S04]  /*32bd0*/  LDL.LU.64 R6, [R1+0x1658] ;  /* 0x0016580001067983 */ /* 0x001f280000300a00 */
[----:B----4-:R0:W-:Y:S04]  /*32be0*/  STG.E.U16 desc[UR10][R6.64], R23 ;  /* 0x0000001706007986 */ /* 0x0101e8000c10150a */
[----:B0-----:R-:W4:Y:S04]  /*32bf0*/  LDL.LU.64 R6, [R1+0x1650] ;  /* 0x0016500001067983 */ /* 0x001f280000300a00 */
[----:B------:R-:W-:Y:S04]  /*32c00*/  STG.E.U16 desc[UR10][R18.64], R12 ;  /* 0x0000000c12007986 */ /* 0x000fe8000c10150a */
[----:B------:R0:W-:Y:S04]  /*32c10*/  STG.E.U16 desc[UR10][R16.64], R13 ;  /* 0x0000000d10007986 */ /* 0x0001e8000c10150a */
[----:B0-----:R-:W2:Y:S04]  /*32c20*/  LDL.LU.64 R12, [R1+0x250] ;  /* 0x00025000010c7983 */ /* 0x001ea80000300a00 */
[----:B------:R-:W2:Y:S04]  /*32c30*/  LDL.LU.64 R16, [R1+0x248] ;  /* 0x0002480001107983 */ /* 0x000ea80000300a00 */
[----:B------:R-:W2:Y:S04]  /*32c40*/  LDL.LU.64 R22, [R1+0x240] ;  /* 0x0002400001167983 */ /* 0x000ea80000300a00 */
[----:B------:R-:W2:Y:S04]  /*32c50*/  LDL.LU.64 R18, [R1+0x238] ;  /* 0x0002380001127983 */ /* 0x000ea80000300a00 */
[----:B----4-:R0:W-:Y:S04]  /*32c60*/  STG.E.U16 desc[UR10][R6.64], R3 ;  /* 0x0000000306007986 */ /* 0x0101e8000c10150a */
[----:B0-----:R-:W4:Y:S04]  /*32c70*/  LDL.LU R7, [R1+0x14] ;  /* 0x0000140001077983 */ /* 0x001f280000300800 */
[----:B---3--:R-:W-:Y:S04]  /*32c80*/  STG.E.U16 desc[UR10][R4.64], R2 ;  /* 0x0000000204007986 */ /* 0x008fe8000c10150a */
[----:B----4-:R0:W-:Y:S04]  /*32c90*/  STL [R1+0x15f0], R7 ;  /* 0x0015f00701007387 */ /* 0x0101e80000100800 */
[----:B0-----:R-:W3:Y:S04]  /*32ca0*/  LDL.LU.64 R6, [R1+0x288] ;  /* 0x0002880001067983 */ /* 0x001ee80000300a00 */
[----:B------:R-:W4:Y:S04]  /*32cb0*/  LDL.LU.64 R4, [R1+0x1648] ;  /* 0x0016480001047983 */ /* 0x000f280000300a00 */
[----:B------:R-:W2:Y:S04]  /*32cc0*/  LDL.LU.64 R2, [R1+0x230] ;  /* 0x0002300001027983 */ /* 0x000ea80000300a00 */
[----:B----4-:R0:W-:Y:S04]  /*32cd0*/  STG.E.U16 desc[UR10][R4.64], R14 ;  /* 0x0000000e04007986 */ /* 0x0101e8000c10150a */
[----:B0-----:R-:W4:Y:S04]  /*32ce0*/  LDL.LU.64 R4, [R1+0x1640] ;  /* 0x0016400001047983 */ /* 0x001f280000300a00 */
[----:B---3--:R-:W-:Y:S04]  /*32cf0*/  STG.E.U16 desc[UR10][R6.64], R0 ;  /* 0x0000000006007986 */ /* 0x008fe8000c10150a */
[----:B--2---:R-:W-:Y:S04]  /*32d00*/  STG.E.U16 desc[UR10][R26.64], R15 ;  /* 0x0000000f1a007986 */ /* 0x004fe8000c10150a */
[----:B----4-:R0:W-:Y:S04]  /*32d10*/  STG.E.U16 desc[UR10][R10.64], R4 ;  /* 0x000000040a007986 */ /* 0x0101e8000c10150a */
[----:B0-----:R-:W2:Y:S04]  /*32d20*/  LDL.LU.64 R10, [R1+0x210] ;  /* 0x00021000010a7983 */ /* 0x001ea80000300a00 */
[----:B--2---:R0:W-:Y:S04]  /*32d30*/  STL.64 [R1+0x1610], R10 ;  /* 0x0016100a01007387 */ /* 0x0041e80000100a00 */
[----:B0-----:R-:W2:Y:S04]  /*32d40*/  LDL.LU.64 R10, [R1+0x218] ;  /* 0x00021800010a7983 */ /* 0x001ea80000300a00 */
[----:B--2---:R0:W-:Y:S04]  /*32d50*/  STL.64 [R1+0x1618], R10 ;  /* 0x0016180a01007387 */ /* 0x0041e80000100a00 */
[----:B0-----:R-:W2:Y:S04]  /*32d60*/  LDL.LU.64 R10, [R1+0x220] ;  /* 0x00022000010a7983 */ /* 0x001ea80000300a00 */
[----:B--2---:R0:W-:Y:S04]  /*32d70*/  STL.64 [R1+0x1628], R10 ;  /* 0x0016280a01007387 */ /* 0x0041e80000100a00 */
[----:B0-----:R-:W2:Y:S04]  /*32d80*/  LDL.LU.64 R10, [R1+0x228] ;  /* 0x00022800010a7983 */ /* 0x001ea80000300a00 */
[----:B------:R-:W3:Y:S04]  /*32d90*/  LDL.LU.64 R6, [R1+0x1f0] ;  /* 0x0001f00001067983 */ /* 0x000ee80000300a00 */
[----:B---3--:R0:W-:Y:S04]  /*32da0*/  STL.64 [R1+0x15f8], R6 ;  /* 0x0015f80601007387 */ /* 0x0081e80000100a00 */
[----:B0-----:R-:W3:Y:S04]  /*32db0*/  LDL.LU.64 R6, [R1+0x1f8] ;  /* 0x0001f80001067983 */ /* 0x001ee80000300a00 */
[----:B---3--:R0:W-:Y:S04]  /*32dc0*/  STL.64 [R1+0x1600], R6 ;  /* 0x0016000601007387 */ /* 0x0081e80000100a00 */
[----:B0-----:R-:W3:Y:S04]  /*32dd0*/  LDL.LU.64 R6, [R1+0x200] ;  /* 0x0002000001067983 */ /* 0x001ee80000300a00 */
[----:B---3--:R0:W-:Y:S04]  /*32de0*/  STL.64 [R1+0x1608], R6 ;  /* 0x0016080601007387 */ /* 0x0081e80000100a00 */
[----:B0-----:R-:W3:Y:S04]  /*32df0*/  LDL.LU.64 R6, [R1+0x208] ;  /* 0x0002080001067983 */ /* 0x001ee80000300a00 */
[----:B------:R-:W4:Y:S04]  /*32e00*/  LDL.LU.64 R26, [R1+0x1d8] ;  /* 0x0001d800011a7983 */ /* 0x000f280000300a00 */
[----:B----4-:R0:W-:Y:S04]  /*32e10*/  STL.64 [R1+0x15e0], R26 ;  /* 0x0015e01a01007387 */ /* 0x0101e80000100a00 */
[----:B0-----:R-:W4:Y:S04]  /*32e20*/  LDL.LU.64 R26, [R1+0x1e0] ;  /* 0x0001e000011a7983 */ /* 0x001f280000300a00 */
[----:B------:R-:W-:Y:S04]  /*32e30*/  STG.E.U16 desc[UR10][R28.64], R5 ;  /* 0x000000051c007986 */ /* 0x000fe8000c10150a */
[----:B------:R-:W-:Y:S04]  /*32e40*/  STG.E.U16 desc[UR10][R12.64], R8 ;  /* 0x000000080c007986 */ /* 0x000fe8000c10150a */
[----:B----4-:R0:W-:Y:S04]  /*32e50*/  STL.64 [R1+0x15e8], R26 ;  /* 0x0015e81a01007387 */ /* 0x0101e80000100a00 */
[----:B0-----:R-:W4:Y:S04]  /*32e60*/  LDL.LU.64 R26, [R1+0x1e8] ;  /* 0x0001e800011a7983 */ /* 0x001f280000300a00 */
[----:B------:R-:W4:Y:S04]  /*32e70*/  LDL.LU.64 R28, [R1+0x1d0] ;  /* 0x0001d000011c7983 */ /* 0x000f280000300a00 */
[----:B------:R-:W2:Y:S04]  /*32e80*/  LDL.LU.64 R12, [R1+0x1638] ;  /* 0x00163800010c7983 */ /* 0x000ea80000300a00 */
[----:B--2---:R0:W-:Y:S04]  /*32e90*/  STG.E.U16 desc[UR10][R16.64], R12 ;  /* 0x0000000c10007986 */ /* 0x0041e8000c10150a */
[----:B0-----:R-:W2:Y:S01]  /*32ea0*/  LDL.LU.64 R16, [R1+0x1630] ;  /* 0x0016300001107983 */ /* 0x001ea20000300a00 */
[----:B------:R-:W-:-:S03]  /*32eb0*/  PRMT R0, R15, 0x7632, R0 ;  /* 0x000076320f007816 */ /* 0x000fc60000000000 */
[----:B--2---:R0:W-:Y:S04]  /*32ec0*/  STG.E.U16 desc[UR10][R22.64], R16 ;  /* 0x0000001016007986 */ /* 0x0041e8000c10150a */
[----:B------:R1:W-:Y:S04]  /*32ed0*/  STG.E.U16 desc[UR10][R18.64], R20 ;  /* 0x0000001412007986 */ /* 0x0003e8000c10150a */
[----:B------:R2:W-:Y:S04]  /*32ee0*/  STG.E.U16 desc[UR10][R2.64], R24 ;  /* 0x0000001802007986 */ /* 0x0005e8000c10150a */
[----:B0-----:R-:W4:Y:S04]  /*32ef0*/  LDL.LU.64 R22, [R1+0x1c8] ;  /* 0x0001c80001167983 */ /* 0x001f280000300a00 */
[----:B-1----:R-:W4:Y:S04]  /*32f00*/  LDL.LU.64 R18, [R1+0x1c0] ;  /* 0x0001c00001127983 */ /* 0x002f280000300a00 */
[----:B------:R-:W4:Y:S04]  /*32f10*/  LDL.LU.64 R14, [R1+0x1b8] ;  /* 0x0001b800010e7983 */ /* 0x000f280000300a00 */
[----:B--2---:R-:W2:Y:S04]  /*32f20*/  LDL.LU.64 R2, [R1+0x1b0] ;  /* 0x0001b00001027983 */ /* 0x004ea80000300a00 */
[----:B------:R0:W-:Y:S04]  /*32f30*/  STG.E.U16 desc[UR10][R10.64], R0 ;  /* 0x000000000a007986 */ /* 0x0001e8000c10150a */
[----:B0-----:R-:W3:Y:S01]  /*32f40*/  LDL.LU.64 R10, [R1+0x1628] ;  /* 0x00162800010a7983 */ /* 0x001ee20000300a00 */
[----:B------:R-:W-:-:S02]  /*32f50*/  PRMT R4, R4, 0x7632, R4 ;  /* 0x0000763204047816 */ /* 0x000fc40000000004 */
[----:B------:R-:W-:Y:S02]  /*32f60*/  PRMT R0, R5, 0x7632, R0 ;  /* 0x0000763205007816 */ /* 0x000fe40000000000 */
[----:B------:R-:W2:Y:S04]  /*32f70*/  LDL.LU R5, [R1+0x1620] ;  /* 0x0016200001057983 */ /* 0x000ea80000300800 */
[----:B---3--:R0:W-:Y:S04]  /*32f80*/  STG.E.U16 desc[UR10][R10.64], R4 ;  /* 0x000000040a007986 */ /* 0x0081e8000c10150a */
[----:B0-----:R-:W3:Y:S01]  /*32f90*/  LDL.LU.64 R10, [R1+0x1618] ;  /* 0x00161800010a7983 */ /* 0x001ee20000300a00 */
[----:B------:R-:W-:-:S02]  /*32fa0*/  PRMT R8, R8, 0x7632, R8 ;  /* 0x0000763208087816 */ /* 0x000fc40000000008 */
[----:B------:R-:W-:Y:S01]  /*32fb0*/  PRMT R12, R12, 0x7632, R12 ;  /* 0x000076320c0c7816 */ /* 0x000fe2000000000c */
[----:B---3--:R0:W-:Y:S04]  /*32fc0*/  STG.E.U16 desc[UR10][R10.64], R0 ;  /* 0x000000000a007986 */ /* 0x0081e8000c10150a */
[----:B0-----:R-:W3:Y:S01]  /*32fd0*/  LDL.LU.64 R10, [R1+0x1610] ;  /* 0x00161000010a7983 */ /* 0x001ee20000300a00 */
[----:B------:R-:W-:-:S03]  /*32fe0*/  PRMT R16, R16, 0x7632, R16 ;  /* 0x0000763210107816 */ /* 0x000fc60000000010 */
[----:B---3--:R0:W-:Y:S04]  /*32ff0*/  STG.E.U16 desc[UR10][R10.64], R8 ;  /* 0x000000080a007986 */ /* 0x0081e8000c10150a */
[----:B------:R1:W-:Y:S04]  /*33000*/  STG.E.U16 desc[UR10][R6.64], R12 ;  /* 0x0000000c06007986 */ /* 0x0003e8000c10150a */
[----:B0-----:R-:W3:Y:S04]  /*33010*/  LDL.LU.64 R10, [R1+0x1a8] ;  /* 0x0001a800010a7983 */ /* 0x001ee80000300a00 */
[----:B-1----:R-:W4:Y:S01]  /*33020*/  LDL.LU.64 R6, [R1+0x1608] ;  /* 0x0016080001067983 */ /* 0x002f220000300a00 */
[----:B------:R-:W-:-:S03]  /*33030*/  PRMT R20, R20, 0x7632, R20 ;  /* 0x0000763214147816 */ /* 0x000fc60000000014 */
[----:B----4-:R0:W-:Y:S04]  /*33040*/  STG.E.U16 desc[UR10][R6.64], R16 ;  /* 0x0000001006007986 */ /* 0x0101e8000c10150a */
[----:B0-----:R-:W4:Y:S01]  /*33050*/  LDL.LU.64 R6, [R1+0x1600] ;  /* 0x0016000001067983 */ /* 0x001f220000300a00 */
[----:B------:R-:W-:-:S03]  /*33060*/  PRMT R24, R24, 0x7632, R24 ;  /* 0x0000763218187816 */ /* 0x000fc60000000018 */
[----:B----4-:R0:W-:Y:S04]  /*33070*/  STG.E.U16 desc[UR10][R6.64], R20 ;  /* 0x0000001406007986 */ /* 0x0101e8000c10150a */
[----:B0-----:R-:W4:Y:S04]  /*33080*/  LDL.LU.64 R6, [R1+0x15f8] ;  /* 0x0015f80001067983 */ /* 0x001f280000300a00 */
[----:B------:R-:W3:Y:S04]  /*33090*/  LDL.LU R20, [R1+0x4] ;  /* 0x0000040001147983 */ /* 0x000ee80000300800 */
[----:B----4-:R0:W-:Y:S04]  /*330a0*/  STG.E.U16 desc[UR10][R6.64], R24 ;  /* 0x0000001806007986 */ /* 0x0101e8000c10150a */
[----:B0-----:R-:W4:Y:S04]  /*330b0*/  LDL.LU R7, [R1+0x15f0] ;  /* 0x0015f00001077983 */ /* 0x001f280000300800 */
[----:B----4-:R0:W-:Y:S04]  /*330c0*/  STG.E.U16 desc[UR10][R26.64], R7 ;  /* 0x000000071a007986 */ /* 0x0101e8000c10150a */
[----:B0-----:R-:W2:Y:S04]  /*330d0*/  LDL.LU.64 R26, [R1+0x15e8] ;  /* 0x0015e800011a7983 */ /* 0x001ea80000300a00 */
[----:B--2---:R0:W-:Y:S04]  /*330e0*/  STG.E.U16 desc[UR10][R26.64], R5 ;  /* 0x000000051a007986 */ /* 0x0041e8000c10150a */
[----:B0-----:R-:W3:Y:S04]  /*330f0*/  LDL.LU.64 R26, [R1+0x15e0] ;  /* 0x0015e000011a7983 */ /* 0x001ee80000300a00 */
[----:B------:R-:W-:Y:S04]  /*33100*/  STL.64 [R1+0x15d8], R8 ;  /* 0x0015d80801007387 */ /* 0x000fe80000100a00 */
[----:B---3--:R-:W-:Y:S04]  /*33110*/  STG.E.U16 desc[UR10][R26.64], R20 ;  /* 0x000000141a007986 */ /* 0x008fe8000c10150a */
[----:B------:R0:W-:Y:S04]  /*33120*/  STG.E.U16 desc[UR10][R28.64], R9 ;  /* 0x000000091c007986 */ /* 0x0001e8000c10150a */
[----:B0-----:R-:W2:Y:S04]  /*33130*/  LDL.LU.64 R8, [R1+0x1a0] ;  /* 0x0001a00001087983 */ /* 0x001ea80000300a00 */
[----:B------:R-:W3:Y:S01]  /*33140*/  LDL.LU.64 R28, [R1+0x188] ;  /* 0x00018800011c7983 */ /* 0x000ee20000300a00 */
[----:B------:R-:W-:-:S03]  /*33150*/  PRMT R0, R7, 0x7632, R0 ;  /* 0x0000763207007816 */ /* 0x000fc60000000000 */
[----:B---3--:R0:W-:Y:S04]  /*33160*/  STL.64 [R1+0x15d0], R28 ;  /* 0x0015d01c01007387 */ /* 0x0081e80000100a00 */
[----:B0-----:R-:W3:Y:S04]  /*33170*/  LDL.LU.64 R28, [R1+0x198] ;  /* 0x00019800011c7983 */ /* 0x001ee80000300a00 */
[----:B------:R-:W4:Y:S04]  /*33180*/  LDL.LU R16, [R1+0x18] ;  /* 0x0000180001107983 */ /* 0x000f280000300800 */
[----:B------:R-:W2:Y:S04]  /*33190*/  LDL.LU.64 R6, [R1+0x170] ;  /* 0x0001700001067983 */ /* 0x000ea80000300a00 */
[----:B--2---:R0:W-:Y:S04]  /*331a0*/  STL.64 [R1+0x15c0], R6 ;  /* 0x0015c00601007387 */ /* 0x0041e80000100a00 */
[----:B0-----:R-:W2:Y:S04]  /*331b0*/  LDL.LU.64 R6, [R1+0x178] ;  /* 0x0001780001067983 */ /* 0x001ea80000300a00 */
[----:B------:R-:W-:Y:S01]  /*331c0*/  STG.E.U16 desc[UR10][R22.64], R13 ;  /* 0x0000000d16007986 */ /* 0x000fe2000c10150a */
[----:B------:R-:W-:-:S03]  /*331d0*/  PRMT R5, R5, 0x7632, R5 ;  /* 0x0000763205057816 */ /* 0x000fc60000000005 */
[----:B------:R-:W-:Y:S04]  /*331e0*/  STG.E.U16 desc[UR10][R18.64], R17 ;  /* 0x0000001112007986 */ /* 0x000fe8000c10150a */
[----:B------:R-:W-:Y:S04]  /*331f0*/  STG.E.U16 desc[UR10][R14.64], R21 ;  /* 0x000000150e007986 */ /* 0x000fe8000c10150a */
[----:B------:R-:W-:Y:S04]  /*33200*/  STG.E.U16 desc[UR10][R2.64], R25 ;  /* 0x0000001902007986 */ /* 0x000fe8000c10150a */
[----:B------:R-:W-:Y:S04]  /*33210*/  STG.E.U16 desc[UR10][R10.64], R0 ;  /* 0x000000000a007986 */ /* 0x000fe8000c10150a */
[----:B------:R-:W-:Y:S04]  /*33220*/  STG.E.U16 desc[UR10][R8.64], R5 ;  /* 0x0000000508007986 */ /* 0x000fe8000c10150a */
[----:B--2---:R0:W-:Y:S04]  /*33230*/  STL.64 [R1+0x15c8], R6 ;  /* 0x0015c80601007387 */ /* 0x0041e80000100a00 */
[----:B0-----:R-:W2:Y:S04]  /*33240*/  LDL.LU.64 R6, [R1+0x180] ;  /* 0x0001800001067983 */ /* 0x001ea80000300a00 */
[----:B------:R-:W4:Y:S04]  /*33250*/  LDL.LU.64 R2, [R1+0x168] ;  /* 0x0001680001027983 */ /* 0x000f280000300a00 */
[----:B------:R-:W4:Y:S04]  /*33260*/  LDL.LU.64 R26, [R1+0x160] ;  /* 0x00016000011a7983 */ /* 0x000f280000300a00 */
[----:B------:R-:W4:Y:S04]  /*33270*/  LDL.LU.64 R10, [R1+0x158] ;  /* 0x00015800010a7983 */ /* 0x000f280000300a00 */
[----:B------:R-:W4:Y:S04]  /*33280*/  LDL.LU.64 R14, [R1+0x150] ;  /* 0x00015000010e7983 */ /* 0x000f280000300a00 */
[----:B------:R-:W4:Y:S04]  /*33290*/  LDL.LU.64 R18, [R1+0x100] ;  /* 0x0001000001127983 */ /* 0x000f280000300a00 */
[----:B------:R-:W4:Y:S04]  /*332a0*/  LDL.LU.64 R22, [R1+0xf0] ;  /* 0x0000f00001167983 */ /* 0x000f280000300a00 */
[----:B------:R-:W2:Y:S04]  /*332b0*/  LDL.LU.64 R8, [R1+0x15d8] ;  /* 0x0015d80001087983 */ /* 0x000ea80000300a00 */
[----:B------:R0:W-:Y:S04]  /*332c0*/  STL.64 [R1+0x1558], R4 ;  /* 0x0015580401007387 */ /* 0x0001e80000100a00 */
[----:B0-----:R-:W4:Y:S01]  /*332d0*/  LDL.LU.64 R4, [R1+0x190] ;  /* 0x0001900001047983 */ /* 0x001f220000300a00 */
[----:B------:R-:W-:-:S05]  /*332e0*/  PRMT R0, R20, 0x7632, R0 ;  /* 0x0000763214007816 */ /* 0x000fca0000000000 */
[----:B---3--:R0:W-:Y:S04]  /*332f0*/  STG.E.U16 desc[UR10][R28.64], R0 ;  /* 0x000000001c007986 */ /* 0x0081e8000c10150a */
[----:B0-----:R-:W3:Y:S01]  /*33300*/  LDL.LU.64 R28, [R1+0x15d0] ;  /* 0x0015d000011c7983 */ /* 0x001ee20000300a00 */
[----:B--2---:R-:W-:-:S05]  /*33310*/  PRMT R9, R9, 0x7632, R9 ;  /* 0x0000763209097816 */ /* 0x004fca0000000009 */
[----:B------:R-:W-:Y:S04]  /*33320*/  STL.64 [R1+0x1568], R8 ;  /* 0x0015680801007387 */ /* 0x000fe80000100a00 */
[----:B----4-:R0:W-:Y:S04]  /*33330*/  STG.E.U16 desc[UR10][R4.64], R9 ;  /* 0x0000000904007986 */ /* 0x0101e8000c10150a */
[----:B0-----:R-:W2:Y:S01]  /*33340*/  LDL.LU.64 R8, [R1+0xb8] ;  /* 0x0000b80001087983 */ /* 0x001ea20000300a00 */
[----:B------:R-:W-:Y:S02]  /*33350*/  PRMT R13, R13, 0x7632, R13 ;  /* 0x000076320d0d7816 */ /* 0x000fe4000000000d */
[----:B------:R-:W-:-:S03]  /*33360*/  PRMT R17, R17, 0x7632, R17 ;  /* 0x0000763211117816 */ /* 0x000fc60000000011 */
[----:B---3--:R-:W-:Y:S04]  /*33370*/  STG.E.U16 desc[UR10][R28.64], R13 ;  /* 0x0000000d1c007986 */ /* 0x008fe8000c10150a */
[----:B------:R-:W-:Y:S04]  /*33380*/  STG.E.U16 desc[UR10][R6.64], R17 ;  /* 0x0000001106007986 */ /* 0x000fe8000c10150a */
[----:B--2---:R0:W-:Y:S04]  /*33390*/  STL.64 [R1+0x1588], R8 ;  /* 0x0015880801007387 */ /* 0x0041e80000100a00 */
[----:B0-----:R-:W2:Y:S04]  /*333a0*/  LDL.LU.64 R8, [R1+0xc8] ;  /* 0x0000c80001087983 */ /* 0x001ea80000300a00 */
[----:B------:R-:W3:Y:S04]  /*333b0*/  LDL.LU.64 R4, [R1+0xb0] ;  /* 0x0000b00001047983 */ /* 0x000ee80000300a00 */
[----:B------:R-:W4:Y:S04]  /*333c0*/  LDL.LU.64 R28, [R1+0xa8] ;  /* 0x0000a800011c7983 */ /* 0x000f280000300a00 */
[----:B------:R0:W-:Y:S04]  /*333d0*/  STL [R1+0x1570], R12 ;  /* 0x0015700c01007387 */ /* 0x0001e80000100800 */
[----:B0-----:R-:W2:Y:S04]  /*333e0*/  LDL.LU.64 R12, [R1+0xd0] ;  /* 0x0000d000010c7983 */ /* 0x001ea80000300a00 */
[----:B------:R-:W3:Y:S01]  /*333f0*/  LDL.LU.64 R6, [R1+0x15c8] ;  /* 0x0015c80001067983 */ /* 0x000ee20000300a00 */
[----:B------:R-:W-:-:S02]  /*33400*/  PRMT R21, R21, 0x7632, R21 ;  /* 0x0000763215157816 */ /* 0x000fc40000000015 */
[----:B------:R-:W-:-:S03]  /*33410*/  PRMT R25, R25, 0x7632, R25 ;  /* 0x0000763219197816 */ /* 0x000fc60000000019 */
[----:B---3--:R0:W-:Y:S04]  /*33420*/  STG.E.U16 desc[UR10][R6.64], R21 ;  /* 0x0000001506007986 */ /* 0x0081e8000c10150a */
[----:B0-----:R-:W3:Y:S04]  /*33430*/  LDL.LU.64 R6, [R1+0x15c0] ;  /* 0x0015c00001067983 */ /* 0x001ee80000300a00 */
[----:B------:R-:W4:Y:S04]  /*33440*/  LDL.LU.64 R20, [R1+0xe0] ;  /* 0x0000e00001147983 */ /* 0x000f280000300a00 */
[----:B---3--:R0:W-:Y:S04]  /*33450*/  STG.E.U16 desc[UR10][R6.64], R25 ;  /* 0x0000001906007986 */ /* 0x0081e8000c10150a */
[----:B0-----:R-:W3:Y:S04]  /*33460*/  LDL.LU.64 R6, [R1+0x15b8] ;  /* 0x0015b80001067983 */ /* 0x001ee80000300a00 */
[----:B------:R-:W2:Y:S04]  /*33470*/  LDL.LU.64 R24, [R1+0xc0] ;  /* 0x0000c00001187983 */ /* 0x000ea80000300a00 */
[----:B------:R0:W-:Y:S04]  /*33480*/  STG.E.U16 desc[UR10][R2.64], R16 ;  /* 0x0000001002007986 */ /* 0x0001e8000c10150a */
[----:B0-----:R-:W2:Y:S04]  /*33490*/  LDL.LU.64 R2, [R1+0xa0] ;  /* 0x0000a00001027983 */ /* 0x001ea80000300a00 */
[----:B---3--:R0:W-:Y:S04]  /*334a0*/  STG.E.U16 desc[UR10][R26.64], R6 ;  /* 0x000000061a007986 */ /* 0x0081e8000c10150a */
[----:B------:R1:W-:Y:S04]  /*334b0*/  STG.E.U16 desc[UR10][R10.64], R7 ;  /* 0x000000070a007986 */ /* 0x0003e8000c10150a */
[----:B0-----:R-:W2:Y:S04]  /*334c0*/  LDL.LU.64 R26, [R1+0x15b0] ;  /* 0x0015b000011a7983 */ /* 0x001ea80000300a00 */
[----:B-1----:R-:W3:Y:S04]  /*334d0*/  LDL.LU.64 R10, [R1+0x15a8] ;  /* 0x0015a800010a7983 */ /* 0x002ee80000300a00 */
[----:B---3--:R0:W-:Y:S04]  /*334e0*/  STG.E.U16 desc[UR10][R14.64], R10 ;  /* 0x0000000a0e007986 */ /* 0x0081e8000c10150a */
[----:B0-----:R-:W3:Y:S04]  /*334f0*/  LDL.LU.64 R14, [R1+0x15a0] ;  /* 0x0015a000010e7983 */ /* 0x001ee80000300a00 */
[----:B---3--:R0:W-:Y:S04]  /*33500*/  STG.E.U16 desc[UR10][R18.64], R14 ;  /* 0x0000000e12007986 */ /* 0x0081e8000c10150a */
[----:B0-----:R-:W3:Y:S04]  /*33510*/  LDL.LU.64 R18, [R1+0x1598] ;  /* 0x0015980001127983 */ /* 0x001ee80000300a00 */
[----:B---3--:R0:W-:Y:S04]  /*33520*/  STG.E.U16 desc[UR10][R22.64], R18 ;  /* 0x0000001216007986 */ /* 0x0081e8000c10150a */
[----:B0-----:R-:W4:Y:S04]  /*33530*/  LDL.LU.64 R22, [R1+0x1590] ;  /* 0x0015900001167983 */ /* 0x001f280000300a00 */
[----:B----4-:R-:W-:Y:S04]  /*33540*/  STG.E.U16 desc[UR10][R20.64], R22 ;  /* 0x0000001614007986 */ /* 0x010fe8000c10150a */
[----:B--2---:R0:W-:Y:S04]  /*33550*/  STG.E.U16 desc[UR10][R12.64], R26 ;  /* 0x0000001a0c007986 */ /* 0x0041e8000c10150a */
[----:B0-----:R-:W2:Y:S01]  /*33560*/  LDL.LU.64 R12, [R1+0x90] ;  /* 0x00009000010c7983 */ /* 0x001ea20000300a00 */
[----:B------:R-:W-:-:S05]  /*33570*/  PRMT R0, R16, 0x7632, R0 ;  /* 0x0000763210007816 */ /* 0x000fca0000000000 */
[----:B------:R-:W-:Y:S04]  /*33580*/  STG.E.U16 desc[UR10][R8.64], R0 ;  /* 0x0000000008007986 */ /* 0x000fe8000c10150a */
[----:B--2---:R0:W-:Y:S04]  /*33590*/  STL.64 [R1+0x1578], R12 ;  /* 0x0015780c01007387 */ /* 0x0041e80000100a00 */
[----:B0-----:R-:W2:Y:S04]  /*335a0*/  LDL.LU.64 R12, [R1+0x98] ;  /* 0x00009800010c7983 */ /* 0x001ea80000300a00 */
[----:B------:R-:W3:Y:S04]  /*335b0*/  LDL.LU.64 R20, [R1+0x88] ;  /* 0x0000880001147983 */ /* 0x000ee80000300a00 */
[----:B------:R-:W3:Y:S04]  /*335c0*/  LDL.LU R16, [R1+0x1c] ;  /* 0x00001c0001107983 */ /* 0x000ee80000300800 */
[----:B------:R-:W4:Y:S01]  /*335d0*/  LDL.LU.64 R8, [R1+0x1588] ;  /* 0x0015880001087983 */ /* 0x000f220000300a00 */
[----:B------:R-:W-:-:S02]  /*335e0*/  PRMT R6, R6, 0x7632, R6 ;  /* 0x0000763206067816 */ /* 0x000fc40000000006 */
[----:B------:R-:W-:Y:S02]  /*335f0*/  PRMT R0, R7, 0x7632, R0 ;  /* 0x0000763207007816 */ /* 0x000fe40000000000 */
[----:B------:R-:W-:Y:S01]  /*33600*/  PRMT R10, R10, 0x7632, R10 ;  /* 0x000076320a0a7816 */ /* 0x000fe2000000000a */
[----:B------:R-:W3:Y:S04]  /*33610*/  LDL.LU R7, [R1+0x1580] ;  /* 0x0015800001077983 */ /* 0x000ee80000300800 */
[----:B------:R0:W-:Y:S04]  /*33620*/  STG.E.U16 desc[UR10][R24.64], R6 ;  /* 0x0000000618007986 */ /* 0x0001e8000c10150a */
[----:B0-----:R-:W3:Y:S04]  /*33630*/  LDL.LU.64 R24, [R1+0x80] ;  /* 0x0000800001187983 */ /* 0x001ee80000300a00 */
[----:B----4-:R0:W-:Y:S04]  /*33640*/  STG.E.U16 desc[UR10][R8.64], R0 ;  /* 0x0000000008007986 */ /* 0x0101e8000c10150a */
[----:B------:R1:W-:Y:S04]  /*33650*/  STG.E.U16 desc[UR10][R4.64], R10 ;  /* 0x0000000a04007986 */ /* 0x0003e8000c10150a */
[----:B0-----:R-:W4:Y:S04]  /*33660*/  LDL.LU.64 R8, [R1+0x78] ;  /* 0x0000780001087983 */ /* 0x001f280000300a00 */
[----:B-1----:R-:W2:Y:S01]  /*33670*/  LDL.LU.64 R4, [R1+0x68] ;  /* 0x0000680001047983 */ /* 0x002ea20000300a00 */
[----:B------:R-:W-:-:S02]  /*33680*/  PRMT R14, R14, 0x7632, R14 ;  /* 0x000076320e0e7816 */ /* 0x000fc4000000000e */
[----:B------:R-:W-:-:S03]  /*33690*/  PRMT R18, R18, 0x7632, R18 ;  /* 0x0000763212127816 */ /* 0x000fc60000000012 */
[----:B------:R-:W-:Y:S04]  /*336a0*/  STG.E.U16 desc[UR10][R28.64], R14 ;  /* 0x0000000e1c007986 */ /* 0x000fe8000c10150a */
[----:B------:R-:W-:Y:S04]  /*336b0*/  STG.E.U16 desc[UR10][R2.64], R18 ;  /* 0x0000001202007986 */ /* 0x000fe8000c10150a */
[----:B--2---:R0:W-:Y:S04]  /*336c0*/  STL.64 [R1+0x1560], R4 ;  /* 0x0015600401007387 */ /* 0x0041e80000100a00 */
[----:B0-----:R-:W2:Y:S04]  /*336d0*/  LDL.LU.64 R4, [R1+0x70] ;  /* 0x0000700001047983 */ /* 0x001ea80000300a00 */
[----:B------:R-:W4:Y:S04]  /*336e0*/  LDL.LU R18, [R1+0xc] ;  /* 0x00000c0001127983 */ /* 0x000f280000300800 */
[----:B------:R-:W3:Y:S04]  /*336f0*/  LDL.LU.64 R28, [R1+0x48] ;  /* 0x00004800011c7983 */ /* 0x000ee80000300a00 */
[----:B---3--:R0:W-:Y:S04]  /*33700*/  STL.64 [R1+0x1540], R28 ;  /* 0x0015401c01007387 */ /* 0x0081e80000100a00 */
[----:B0-----:R-:W3:Y:S01]  /*33710*/  LDL.LU.64 R28, [R1+0x50] ;  /* 0x00005000011c7983 */ /* 0x001ee20000300a00 */
[----:B------:R-:W-:-:S03]  /*33720*/  PRMT R22, R22, 0x7632, R22 ;  /* 0x0000763216167816 */ /* 0x000fc60000000016 */
[----:B---3--:R0:W-:Y:S04]  /*33730*/  STL.64 [R1+0x1548], R28 ;  /* 0x0015481c01007387 */ /* 0x0081e80000100a00 */
[----:B0-----:R-:W3:Y:S04]  /*33740*/  LDL.LU.64 R28, [R1+0x58] ;  /* 0x00005800011c7983 */ /* 0x001ee80000300a00 */
[----:B------:R-:W-:Y:S04]  /*33750*/  STG.E.U16 desc[UR10][R12.64], R22 ;  /* 0x000000160c007986 */ /* 0x000fe8000c10150a */
[----:B---3--:R0:W-:Y:S04]  /*33760*/  STL.64 [R1+0x1550], R28 ;  /* 0x0015501c01007387 */ /* 0x0081e80000100a00 */
[----:B0-----:R-:W3:Y:S04]  /*33770*/  LDL.LU.64 R28, [R1+0x60] ;  /* 0x00006000011c7983 */ /* 0x001ee80000300a00 */
[----:B------:R-:W3:Y:S04]  /*33780*/  LDL.LU.64 R2, [R1+0x40] ;  /* 0x0000400001027983 */ /* 0x000ee80000300a00 */
[----:B------:R-:W2:Y:S01]  /*33790*/  LDL.LU.64 R12, [R1+0x1578] ;  /* 0x00157800010c7983 */ /* 0x000ea20000300a00 */
[----:B------:R-:W-:-:S05]  /*337a0*/  PRMT R26, R26, 0x7632, R26 ;  /* 0x000076321a1a7816 */ /* 0x000fca000000001a */
[----:B--2---:R0:W-:Y:S04]  /*337b0*/  STG.E.U16 desc[UR10][R12.64], R26 ;  /* 0x0000001a0c007986 */ /* 0x0041e8000c10150a */
[----:B0-----:R-:W2:Y:S04]  /*337c0*/  LDL.LU R12, [R1+0x1570] ;  /* 0x00157000010c7983 */ /* 0x001ea80000300800 */
[----:B------:R-:W3:Y:S04]  /*337d0*/  LDL.LU R14, [R1+0x3b4] ;  /* 0x0003b400010e7983 */ /* 0x000ee80000300800 */
[----:B------:R0:W-:Y:S04]  /*337e0*/  STG.E.U16 desc[UR10][R20.64], R16 ;  /* 0x0000001014007986 */ /* 0x0001e8000c10150a */
[----:B------:R-:W3:Y:S04]  /*337f0*/  LDL.LU R13, [R1+0x3b0] ;  /* 0x0003b000010d7983 */ /* 0x000ee80000300800 */
[----:B------:R1:W-:Y:S04]  /*33800*/  STG.E.U16 desc[UR10][R24.64], R7 ;  /* 0x0000000718007986 */ /* 0x0003e8000c10150a */
[----:B0-----:R-:W3:Y:S04]  /*33810*/  LDL.LU R20, [R1+0x3ac] ;  /* 0x0003ac0001147983 */ /* 0x001ee80000300800 */
[----:B----4-:R0:W-:Y:S04]  /*33820*/  STG.E.U16 desc[UR10][R8.64], R18 ;  /* 0x0000001208007986 */ /* 0x0101e8000c10150a */
[----:B------:R4:W-:Y:S01]  /*33830*/  STG.E.U16 desc[UR10][R4.64], R11 ;  /* 0x0000000b04007986 */ /* 0x0009e2000c10150a */
[----:B--2---:R-:W-:-:S03]  /*33840*/  PRMT R12, R16, 0x7632, R12 ;  /* 0x00007632100c7816 */ /* 0x004fc6000000000c */
[----:B------:R-:W2:Y:S04]  /*33850*/  LDL.LU R16, [R1+0x3a8] ;  /* 0x0003a80001107983 */ /* 0x000ea80000300800 */
[----:B-1----:R-:W2:Y:S04]  /*33860*/  LDL.LU R25, [R1+0x3a4] ;  /* 0x0003a40001197983 */ /* 0x002ea80000300800 */
[----:B------:R-:W2:Y:S04]  /*33870*/  LDL.LU R21, [R1+0x3a0] ;  /* 0x0003a00001157983 */ /* 0x000ea80000300800 */
[----:B------:R-:W2:Y:S04]  /*33880*/  LDL.LU R17, [R1+0x39c] ;  /* 0x00039c0001117983 */ /* 0x000ea80000300800 */
[----:B------:R-:W2:Y:S04]  /*33890*/  LDL.LU R24, [R1+0x398] ;  /* 0x0003980001187983 */ /* 0x000ea80000300800 */
[----:B0-----:R-:W2:Y:S04]  /*338a0*/  LDL.LU.64 R8, [R1+0x1568] ;  /* 0x0015680001087983 */ /* 0x001ea80000300a00 */
[----:B----4-:R-:W4:Y:S04]  /*338b0*/  LDL.LU.64 R4, [R1+0x1560] ;  /* 0x0015600001047983 */ /* 0x010f280000300a00 */
[----:B----4-:R0:W-:Y:S04]  /*338c0*/  STG.E.U16 desc[UR10][R4.64], R15 ;  /* 0x0000000f04007986 */ /* 0x0101e8000c10150a */
[----:B---3--:R1:W-:Y:S04]  /*338d0*/  STG.E.U16 desc[UR10][R28.64], R19 ;  /* 0x000000131c007986 */ /* 0x0083e8000c10150a */
[----:B0-----:R-:W3:Y:S04]  /*338e0*/  LDL.LU.64 R4, [R1+0x1558] ;  /* 0x0015580001047983 */ /* 0x001ee80000300a00 */
[----:B-1----:R-:W4:Y:S01]  /*338f0*/  LDL.LU.64 R28, [R1+0x1550] ;  /* 0x00155000011c7983 */ /* 0x002f220000300a00 */
[----:B------:R-:W-:-:S02]  /*33900*/  PRMT R6, R18, 0x7632, R6 ;  /* 0x0000763212067816 */ /* 0x000fc40000000006 */
[----:B---3--:R-:W-:Y:S02]  /*33910*/  PRMT R5, R19, 0x7632, R5 ;  /* 0x0000763213057816 */ /* 0x008fe40000000005 */
[----:B------:R-:W3:Y:S04]  /*33920*/  LDL.LU.64 R18, [R1+0x20] ;  /* 0x0000200001127983 */ /* 0x000ee80000300a00 */
[----:B----4-:R0:W-:Y:S04]  /*33930*/  STG.E.U16 desc[UR10][R28.64], R23 ;  /* 0x000000171c007986 */ /* 0x0101e8000c10150a */
[----:B0-----:R-:W4:Y:S01]  /*33940*/  LDL.LU.64 R28, [R1+0x1548] ;  /* 0x00154800011c7983 */ /* 0x001f220000300a00 */
[----:B------:R-:W-:-:S03]  /*33950*/  PRMT R0, R23, 0x7632, R0 ;  /* 0x0000763217007816 */ /* 0x000fc60000000000 */
[----:B------:R-:W3:Y:S04]  /*33960*/  LDL.LU.64 R22, [R1+0x28] ;  /* 0x0000280001167983 */ /* 0x000ee80000300a00 */
[----:B----4-:R0:W-:Y:S04]  /*33970*/  STG.E.U16 desc[UR10][R28.64], R27 ;  /* 0x0000001b1c007986 */ /* 0x0101e8000c10150a */
[----:B0-----:R-:W4:Y:S01]  /*33980*/  LDL.LU.64 R28, [R1+0x1540] ;  /* 0x00154000011c7983 */ /* 0x001f220000300a00 */
[----:B------:R-:W-:Y:S02]  /*33990*/  PRMT R10, R7, 0x7632, R10 ;  /* 0x00007632070a7816 */ /* 0x000fe4000000000a */
[----:B------:R-:W-:-:S02]  /*339a0*/  PRMT R4, R27, 0x7632, R4 ;  /* 0x000076321b047816 */ /* 0x000fc40000000004 */
[----:B------:R-:W3:Y:S01]  /*339b0*/  LDL.LU.64 R26, [R1+0x30] ;  /* 0x00003000011a7983 */ /* 0x000ee20000300a00 */
[----:B--2---:R-:W-:-:S03]  /*339c0*/  PRMT R9, R11, 0x7632, R9 ;  /* 0x000076320b097816 */ /* 0x004fc60000000009 */
[----:B----4-:R0:W-:Y:S04]  /*339d0*/  STG.E.U16 desc[UR10][R28.64], R12 ;  /* 0x0000000c1c007986 */ /* 0x0101e8000c10150a */
[----:B------:R1:W-:Y:S04]  /*339e0*/  STG.E.U16 desc[UR10][R2.64], R10 ;  /* 0x0000000a02007986 */ /* 0x0003e8000c10150a */
[----:B0-----:R-:W2:Y:S04]  /*339f0*/  LDL.LU.64 R28, [R1+0x1538] ;  /* 0x00153800011c7983 */ /* 0x001ea80000300a00 */
[----:B-1----:R-:W4:Y:S04]  /*33a00*/  LDL.LU.64 R2, [R1+0x1530] ;  /* 0x0015300001027983 */ /* 0x002f280000300a00 */
[----:B------:R-:W3:Y:S01]  /*33a10*/  LDL.LU.64 R10, [R1+0x38] ;  /* 0x00003800010a7983 */ /* 0x000ee20000300a00 */
[----:B------:R-:W-:-:S02]  /*33a20*/  FSEL R12, R16, -INF , P1 ;  /* 0xff800000100c7808 */ /* 0x000fc40000800000 */
[----:B------:R-:W0:Y:S01]  /*33a30*/  S2R R16, SR_TID.X ;  /* 0x0000000000107919 */ /* 0x000e220000002100 */
[----:B------:R-:W-:Y:S02]  /*33a40*/  PRMT R8, R15, 0x7632, R8 ;  /* 0x000076320f087816 */ /* 0x000fe40000000008 */
[----:B------:R-:W-:Y:S02]  /*33a50*/  FSEL R14, R14, -INF , P4 ;  /* 0xff8000000e0e7808 */ /* 0x000fe40002000000 */
[----:B------:R-:W-:Y:S01]  /*33a60*/  FSEL R13, R13, -INF , P3 ;  /* 0xff8000000d0d7808 */ /* 0x000fe20001800000 */
[----:B------:R-:W-:-:S04]  /*33a70*/  UIMAD UR4, UR7, UR4, URZ ;  /* 0x00000004070472a4 */ /* 0x000fc8000f8e023f */
[----:B------:R-:W-:Y:S02]  /*33a80*/  USHF.L.U32 UR7, UR4, 0x2, URZ ;  /* 0x0000000204077899 */ /* 0x000fe4000800063f */
[----:B------:R-:W-:Y:S01]  /*33a90*/  UIMAD.WIDE UR4, UR4, 0x4, URZ ;  /* 0x00000004040478a5 */ /* 0x000fe2000f8e023f */
[----:B---3--:R1:W-:Y:S02]  /*33aa0*/  STG.E.U16 desc[UR10][R10.64], R6 ;  /* 0x000000060a007986 */ /* 0x0083e4000c10150a */
[----:B-1----:R-:W-:Y:S01]  /*33ab0*/  FSEL R11, R20, -INF , P2 ;  /* 0xff800000140b7808 */ /* 0x002fe20001000000 */
[----:B------:R-:W1:Y:S01]  /*33ac0*/  LDC.64 R6, c[0x0][0x230] ;  /* 0x00008c00ff067b82 */ /* 0x000e620000000a00 */
[----:B------:R-:W3:Y:S01]  /*33ad0*/  S2R R20, SR_CTAID.X ;  /* 0x0000000000147919 */ /* 0x000ee20000002500 */
[----:B------:R-:W-:Y:S04]  /*33ae0*/  STG.E.U16 desc[UR10][R26.64], R9 ;  /* 0x000000091a007986 */ /* 0x000fe8000c10150a */
[----:B------:R0:W-:Y:S04]  /*33af0*/  STG.E.U16 desc[UR10][R22.64], R8 ;  /* 0x0000000816007986 */ /* 0x0001e8000c10150a */
[----:B------:R3:W-:Y:S04]  /*33b00*/  STG.E.U16 desc[UR10][R18.64], R5 ;  /* 0x0000000512007986 */ /* 0x0007e8000c10150a */
[----:B--2---:R2:W-:Y:S04]  /*33b10*/  STG.E.U16 desc[UR10][R28.64], R0 ;  /* 0x000000001c007986 */ /* 0x0045e8000c10150a */
[----:B----4-:R4:W-:Y:S01]  /*33b20*/  STG.E.U16 desc[UR10][R2.64], R4 ;  /* 0x0000000402007986 */ /* 0x0109e2000c10150a */
[----:B------:R-:W-:Y:S01]  /*33b30*/  FFMA R10, R11, 0.69314718246459960938, R17 ;  /* 0x3f3172180b0a7823 */ /* 0x000fe20000000011 */
[----:B0-----:R-:W-:Y:S01]  /*33b40*/  FFMA R8, R14, 0.69314718246459960938, R25 ;  /* 0x3f3172180e087823 */ /* 0x001fe20000000019 */
[----:B---3--:R-:W-:-:S05]  /*33b50*/  IMAD.SHL.U32 R20, R20, 0x20, RZ ;  /* 0x0000002014147824 */ /* 0x008fca00078e00ff */
[----:B------:R-:W-:Y:S02]  /*33b60*/  LOP3.LUT R20, R20, 0x1f, R16, 0xf8, !PT ;  /* 0x0000001f14147812 */ /* 0x000fe400078ef810 */
[----:B------:R-:W-:Y:S01]  /*33b70*/  LOP3.LUT R16, R16, 0x1c, RZ, 0xc0, !PT ;  /* 0x0000001c10107812 */ /* 0x000fe200078ec0ff */
[----:B------:R-:W-:Y:S01]  /*33b80*/  FFMA R9, R13, 0.69314718246459960938, R21 ;  /* 0x3f3172180d097823 */ /* 0x000fe20000000015 */
[----:B------:R-:W-:Y:S02]  /*33b90*/  FFMA R11, R12, 0.69314718246459960938, R24 ;  /* 0x3f3172180c0b7823 */ /* 0x000fe40000000018 */
[----:B------:R-:W-:Y:S01]  /*33ba0*/  SHF.L.U32 R16, R16, 0x2, RZ ;  /* 0x0000000210107819 */ /* 0x000fe200000006ff */
[----:B------:R-:W-:Y:S01]  /*33bb0*/  BAR.SYNC.DEFER_BLOCKING 0x0 ;  /* 0x0000000000007b1d */ /* 0x000fe20000010000 */
[C---:B------:R-:W-:Y:S01]  /*33bc0*/  SHF.L.U32 R5, R20.reuse, 0x2, RZ ;  /* 0x0000000214057819 */ /* 0x040fe200000006ff */
[----:B--2---:R-:W-:-:S04]  /*33bd0*/  IMAD.HI R0, R20, 0x4, RZ ;  /* 0x0000000414007827 */ /* 0x004fc800078e02ff */
[----:B------:R4:W-:Y:S02]  /*33be0*/  STS.128 [R16+UR6], R8 ;  /* 0x0000000810007988 */ /* 0x0009e40008000c06 */
[----:B------:R-:W-:Y:S01]  /*33bf0*/  BAR.SYNC.DEFER_BLOCKING 0x0 ;  /* 0x0000000000007b1d */ /* 0x000fe20000010000 */
[----:B-1----:R-:W-:-:S04]  /*33c00*/  IADD3 R6, P1, P2, R5, UR7, R6 ;  /* 0x0000000705067c10 */ /* 0x002fc8000fa3e006 */
[----:B------:R-:W-:Y:S01]  /*33c10*/  IADD3.X R7, R0, UR5, R7, P1, P2 ;  /* 0x0000000500077c10 */ /* 0x000fe20008fe4407 */
[----:B------:R-:W-:Y:S08]  /*33c20*/  @P0 EXIT ;  /* 0x000000000000094d */ /* 0x000ff00003800000 */
[----:B----4-:R-:W2:Y:S04]  /*33c30*/  LDL.LU R16, [R1+0x3bc] ;  /* 0x0003bc0001107983 */ /* 0x010ea80000300800 */
[----:B--2---:R-:W0:Y:S04]  /*33c40*/  LDS R3, [R16] ;  /* 0x0000000010037984 */ /* 0x004e280000000800 */
[----:B0-----:R-:W-:Y:S01]  /*33c50*/  STG.E desc[UR10][R6.64], R3 ;  /* 0x0000000306007986 */ /* 0x001fe2000c10190a */
[----:B------:R-:W-:Y:S05]  /*33c60*/  EXIT ;  /* 0x000000000000794d */ /* 0x000fea0003800000 */
.L_x_2:
[----:B------:R-:W-:-:S00]  /*33c70*/  BRA `(.L_x_2) ;  /* 0xfffffffc00fc7947 */ /* 0x000fc0000383ffff */
[----:B------:R-:W-:-:S00]  /*33c80*/  NOP ;  /* 0x0000000000007918 */ /* 0x000fc00000000000 */
[----:B------:R-:W-:-:S00]  /*33c90*/  NOP ;  /* 0x0000000000007918 */ /* 0x000fc00000000000 */
[----:B------:R-:W-:-:S00]  /*33ca0*/  NOP ;  /* 0x0000000000007918 */ /* 0x000fc00000000000 */
[----:B------:R-:W-:-:S00]  /*33cb0*/  NOP ;  /* 0x0000000000007918 */ /* 0x000fc00000000000 */
[----:B------:R-:W-:-:S00]  /*33cc0*/  NOP ;  /* 0x0000000000007918 */ /* 0x000fc00000000000 */
[----:B------:R-:W-:-:S00]  /*33cd0*/  NOP ;  /* 0x0000000000007918 */ /* 0x000fc00000000000 */
[----:B------:R-:W-:-:S00]  /*33ce0*/  NOP ;  /* 0x0000000000007918 */ /* 0x000fc00000000000 */
[----:B------:R-:W-:-:S00]  /*33cf0*/  NOP ;  /* 0x0000000000007918 */ /* 0x000fc00000000000 */
.L_x_3:


//--------------------- .nv.global.init           --------------------------
	.section	.nv.global.init,"aw",@progbits
.nv.global.init:
	.type		_$_str,@object
	.size		_$_str,(.L_0 - _$_str)
_$_str:
        /*0000*/ 	.byte	0x5f, 0x5f, 0x43, 0x55, 0x44, 0x41, 0x5f, 0x46, 0x54, 0x5a, 0x00
.L_0:


//--------------------- .nv.shared.attn_fwd       --------------------------
	.section	.nv.shared.attn_fwd,"aw",@nobits
	.sectionflags	@""
	.align	16
	.zero		1024


//--------------------- .nv.shared.reserved.0     --------------------------
	.section	.nv.shared.reserved.0,"aw",@nobits
	.weak		__nv_reservedSMEM_offset_0_alias
	.size		__nv_reservedSMEM_offset_0_alias, 0, 0
	.other		__nv_reservedSMEM_offset_0_alias,@"STO_CUDA_RESERVED_SHARED STV_DEFAULT"
__nv_reservedSMEM_offset_0_alias:
	.zero		0


//--------------------- .nv.constant0.attn_fwd    --------------------------
	.section	.nv.constant0.attn_fwd,"a",@progbits
	.sectionflags	@""
	.align	4
.nv.constant0.attn_fwd:
	.zero		664


//--------------------- SYMBOLS --------------------------

	.type		.nv.reservedSmem.offset0,@object
	.size		.nv.reservedSmem.offset0,0x4
